	.target	sm_100a

	.elftype	@"ET_EXEC"


//--------------------- .note.nv.tkinfo           --------------------------
	.section	.note.nv.tkinfo,"",@"SHT_NOTE"
	.sectionflags	@"SHF_NOTE_NV_TKINFO"
	.tkinfo
        /*0018*/ 	.word	0x00000002
        /*0030*/ 	.string	""
        /*0030*/ 	.string	"ptxas"
        /*0030*/ 	.string	"Cuda compilation tools, release 13.0, V13.0.88"
        /*0030*/ 	.string	"Build cuda_13.0.r13.0/compiler.36424714_0"
        /*0030*/ 	.string	"-arch sm_100a -m 64 "



//--------------------- .note.nv.cuinfo           --------------------------
	.section	.note.nv.cuinfo,"",@"SHT_NOTE"
	.sectionflags	@"SHF_NOTE_NV_CUINFO"
        /*0018*/ 	.short	0x0002
        /*001a*/ 	.short	0x0064
        /*001c*/ 	.short	0x0082
	.zero		2


//--------------------- .nv.info                  --------------------------
	.section	.nv.info,"",@"SHT_CUDA_INFO"
	.align	4


	//----- nvinfo : EIATTR_REGCOUNT
	.align		4
        /*0000*/ 	.byte	0x04, 0x2f
        /*0002*/ 	.short	(.L_19 - .L_18)
	.align		4
.L_18:
        /*0004*/ 	.word	index@(_ZN7cutlass13device_kernelINS_4gemm6kernel13GemmUniversalIN4cute5tupleIJiiiiEEENS1_10collective13CollectiveMmaINS1_46MainloopSm100TmaUmmaWarpSpecializedBlockScaledILi1ELi2ELi1ENS5_IJNS4_1CILi1EEENSA_ILi2EEESB_EEEEENS5_IJNSA_ILi128EEENSA_ILi256EEESG_EEENS5_IJNS_12float_e4m3_tENS_13float_ue8m0_tEEEENS5_IJNS5_IJlSB_lEEENS4_6LayoutINS5_IJNS5_IJNS5_IJNSA_ILi32EEENSA_ILi4EEEEEEiEEESQ_NS5_IJSB_iEEEEEENS5_IJNS5_IJNS5_IJNSA_ILi16EEESO_EEEiEEENS5_IJNS5_IJNSA_ILi0EEESB_EEENSA_ILi512EEEEEENS5_IJSW_iEEEEEEEEEEESK_S13_NS4_8TiledMMAINS4_8MMA_AtomIJNS4_21SM100_MMA_MXF8F6F4_SSISI_SI_fSJ_Li128ELi256ELNS4_4UMMA5MajorE0ELS18_0ELNS17_7ScaleInE0ELS19_0EEEEEENSM_INS5_IJSB_SB_SB_EEENS5_IJSW_SW_SW_EEEEENS5_IJNS4_10UnderscoreES1F_S1F_EEEEENS5_IJNS4_23SM90_TMA_LOAD_MULTICASTES1I_EEENS5_IJNS4_14ComposedLayoutINS4_7SwizzleILi3ELi4ELi3EEENS4_18smem_ptr_flag_bitsILi8EEENSM_INS5_IJNSA_ILi8EEESF_EEENS5_IJSF_SB_EEEEEEENSM_INS5_IJNS5_IJNS5_IJSP_SB_EEENS5_IJSN_SB_EEEEEESB_NS5_IJSO_SC_EEEEEENS5_IJNS5_IJNS5_IJSU_SY_EEESX_EEESW_NS5_IJSB_SY_EEEEEEEEEEEvNS4_8identityENS5_IJNS4_13SM90_TMA_LOADES26_EEENS5_IJS1T_NSM_INS5_IJNS5_IJNS5_IJSP_SC_EEES1V_EEESB_S1X_EEENS5_IJS20_SW_NS5_IJSB_NSA_ILi1024EEEEEEEEEEEEEEvS25_EENS_8epilogue10collective18CollectiveEpilogueINS2H_23Sm100TmaWarpSpecializedILi4ELi2ELi64ELb1ELb0EEEJSH_NS5_IJNSM_ISF_SB_EENSM_INSA_ILi64EEESB_EEEEENS_10bfloat16_tESL_S2Q_SL_NS2H_6fusion15FusionCallbacksIS2L_NS2R_17LinearCombinationIS2Q_fS2Q_fLNS_15FloatRoundStyleE2EEESH_S2P_JEEENS4_5SM1004TMEM4LOAD26SM100_TMEM_LOAD_32dp32b64xES26_NS1K_IS1M_NS1N_ILi16EEENSM_INS5_IJS1P_S2N_EEENS5_IJS2N_SB_EEEEEEENS4_39AutoVectorizingCopyWithAssumedAlignmentILi128EEENS4_14SM90_TMA_STOREES35_S37_S37_EEEvvEEEEvNT_6ParamsE)
        /*0008*/ 	.word	0x000000ba


	//----- nvinfo : EIATTR_FRAME_SIZE
	.align		4
.L_19:
        /*000c*/ 	.byte	0x04, 0x11
        /*000e*/ 	.short	(.L_21 - .L_20)
	.align		4
.L_20:
        /*0010*/ 	.word	index@($__internal_2_$__cuda_sm10x_tcgen05_guardrail_trap_unallocated_columns_being_dealloced)
        /*0014*/ 	.word	0x00000000


	//----- nvinfo : EIATTR_FRAME_SIZE
	.align		4
.L_21:
        /*0018*/ 	.byte	0x04, 0x11
        /*001a*/ 	.short	(.L_23 - .L_22)
	.align		4
.L_22:
        /*001c*/ 	.word	index@($__internal_1_$__cuda_sm10x_tcgen05_guardrail_trap_phase_invalid_during_alloc)
        /*0020*/ 	.word	0x00000000


	//----- nvinfo : EIATTR_FRAME_SIZE
	.align		4
.L_23:
        /*0024*/ 	.byte	0x04, 0x11
        /*0026*/ 	.short	(.L_25 - .L_24)
	.align		4
.L_24:
        /*0028*/ 	.word	index@($__internal_0_$__cuda_sm10x_tcgen05_guardrail_trap_col_being_dealloced_not_returned_by_alloc)
        /*002c*/ 	.word	0x00000000


	//----- nvinfo : EIATTR_FRAME_SIZE
	.align		4
.L_25:
        /*0030*/ 	.byte	0x04, 0x11
        /*0032*/ 	.short	(.L_27 - .L_26)
	.align		4
.L_26:
        /*0034*/ 	.word	index@(_ZN7cutlass13device_kernelINS_4gemm6kernel13GemmUniversalIN4cute5tupleIJiiiiEEENS1_10collective13CollectiveMmaINS1_46MainloopSm100TmaUmmaWarpSpecializedBlockScaledILi1ELi2ELi1ENS5_IJNS4_1CILi1EEENSA_ILi2EEESB_EEEEENS5_IJNSA_ILi128EEENSA_ILi256EEESG_EEENS5_IJNS_12float_e4m3_tENS_13float_ue8m0_tEEEENS5_IJNS5_IJlSB_lEEENS4_6LayoutINS5_IJNS5_IJNS5_IJNSA_ILi32EEENSA_ILi4EEEEEEiEEESQ_NS5_IJSB_iEEEEEENS5_IJNS5_IJNS5_IJNSA_ILi16EEESO_EEEiEEENS5_IJNS5_IJNSA_ILi0EEESB_EEENSA_ILi512EEEEEENS5_IJSW_iEEEEEEEEEEESK_S13_NS4_8TiledMMAINS4_8MMA_AtomIJNS4_21SM100_MMA_MXF8F6F4_SSISI_SI_fSJ_Li128ELi256ELNS4_4UMMA5MajorE0ELS18_0ELNS17_7ScaleInE0ELS19_0EEEEEENSM_INS5_IJSB_SB_SB_EEENS5_IJSW_SW_SW_EEEEENS5_IJNS4_10UnderscoreES1F_S1F_EEEEENS5_IJNS4_23SM90_TMA_LOAD_MULTICASTES1I_EEENS5_IJNS4_14ComposedLayoutINS4_7SwizzleILi3ELi4ELi3EEENS4_18smem_ptr_flag_bitsILi8EEENSM_INS5_IJNSA_ILi8EEESF_EEENS5_IJSF_SB_EEEEEEENSM_INS5_IJNS5_IJNS5_IJSP_SB_EEENS5_IJSN_SB_EEEEEESB_NS5_IJSO_SC_EEEEEENS5_IJNS5_IJNS5_IJSU_SY_EEESX_EEESW_NS5_IJSB_SY_EEEEEEEEEEEvNS4_8identityENS5_IJNS4_13SM90_TMA_LOADES26_EEENS5_IJS1T_NSM_INS5_IJNS5_IJNS5_IJSP_SC_EEES1V_EEESB_S1X_EEENS5_IJS20_SW_NS5_IJSB_NSA_ILi1024EEEEEEEEEEEEEEvS25_EENS_8epilogue10collective18CollectiveEpilogueINS2H_23Sm100TmaWarpSpecializedILi4ELi2ELi64ELb1ELb0EEEJSH_NS5_IJNSM_ISF_SB_EENSM_INSA_ILi64EEESB_EEEEENS_10bfloat16_tESL_S2Q_SL_NS2H_6fusion15FusionCallbacksIS2L_NS2R_17LinearCombinationIS2Q_fS2Q_fLNS_15FloatRoundStyleE2EEESH_S2P_JEEENS4_5SM1004TMEM4LOAD26SM100_TMEM_LOAD_32dp32b64xES26_NS1K_IS1M_NS1N_ILi16EEENSM_INS5_IJS1P_S2N_EEENS5_IJS2N_SB_EEEEEEENS4_39AutoVectorizingCopyWithAssumedAlignmentILi128EEENS4_14SM90_TMA_STOREES35_S37_S37_EEEvvEEEEvNT_6ParamsE)
        /*0038*/ 	.word	0x00000000


	//----- nvinfo : EIATTR_MIN_STACK_SIZE
	.align		4
.L_27:
        /*003c*/ 	.byte	0x04, 0x12
        /*003e*/ 	.short	(.L_29 - .L_28)
	.align		4
.L_28:
        /*0040*/ 	.word	index@(_ZN7cutlass13device_kernelINS_4gemm6kernel13GemmUniversalIN4cute5tupleIJiiiiEEENS1_10collective13CollectiveMmaINS1_46MainloopSm100TmaUmmaWarpSpecializedBlockScaledILi1ELi2ELi1ENS5_IJNS4_1CILi1EEENSA_ILi2EEESB_EEEEENS5_IJNSA_ILi128EEENSA_ILi256EEESG_EEENS5_IJNS_12float_e4m3_tENS_13float_ue8m0_tEEEENS5_IJNS5_IJlSB_lEEENS4_6LayoutINS5_IJNS5_IJNS5_IJNSA_ILi32EEENSA_ILi4EEEEEEiEEESQ_NS5_IJSB_iEEEEEENS5_IJNS5_IJNS5_IJNSA_ILi16EEESO_EEEiEEENS5_IJNS5_IJNSA_ILi0EEESB_EEENSA_ILi512EEEEEENS5_IJSW_iEEEEEEEEEEESK_S13_NS4_8TiledMMAINS4_8MMA_AtomIJNS4_21SM100_MMA_MXF8F6F4_SSISI_SI_fSJ_Li128ELi256ELNS4_4UMMA5MajorE0ELS18_0ELNS17_7ScaleInE0ELS19_0EEEEEENSM_INS5_IJSB_SB_SB_EEENS5_IJSW_SW_SW_EEEEENS5_IJNS4_10UnderscoreES1F_S1F_EEEEENS5_IJNS4_23SM90_TMA_LOAD_MULTICASTES1I_EEENS5_IJNS4_14ComposedLayoutINS4_7SwizzleILi3ELi4ELi3EEENS4_18smem_ptr_flag_bitsILi8EEENSM_INS5_IJNSA_ILi8EEESF_EEENS5_IJSF_SB_EEEEEEENSM_INS5_IJNS5_IJNS5_IJSP_SB_EEENS5_IJSN_SB_EEEEEESB_NS5_IJSO_SC_EEEEEENS5_IJNS5_IJNS5_IJSU_SY_EEESX_EEESW_NS5_IJSB_SY_EEEEEEEEEEEvNS4_8identityENS5_IJNS4_13SM90_TMA_LOADES26_EEENS5_IJS1T_NSM_INS5_IJNS5_IJNS5_IJSP_SC_EEES1V_EEESB_S1X_EEENS5_IJS20_SW_NS5_IJSB_NSA_ILi1024EEEEEEEEEEEEEEvS25_EENS_8epilogue10collective18CollectiveEpilogueINS2H_23Sm100TmaWarpSpecializedILi4ELi2ELi64ELb1ELb0EEEJSH_NS5_IJNSM_ISF_SB_EENSM_INSA_ILi64EEESB_EEEEENS_10bfloat16_tESL_S2Q_SL_NS2H_6fusion15FusionCallbacksIS2L_NS2R_17LinearCombinationIS2Q_fS2Q_fLNS_15FloatRoundStyleE2EEESH_S2P_JEEENS4_5SM1004TMEM4LOAD26SM100_TMEM_LOAD_32dp32b64xES26_NS1K_IS1M_NS1N_ILi16EEENSM_INS5_IJS1P_S2N_EEENS5_IJS2N_SB_EEEEEEENS4_39AutoVectorizingCopyWithAssumedAlignmentILi128EEENS4_14SM90_TMA_STOREES35_S37_S37_EEEvvEEEEvNT_6ParamsE)
        /*0044*/ 	.word	0x00000000
.L_29:


//--------------------- .nv.compat                --------------------------
	.section	.nv.compat,"",@"SHT_CUDA_COMPAT_INFO"
	.align	4
        /*0000*/ 	.byte	0x02, 0x09, 0x01, 0x00, 0x02, 0x02, 0x02, 0x00, 0x02, 0x05, 0x05, 0x00, 0x03, 0x07, 0x01, 0x01
        /*0010*/ 	.byte	0x02, 0x03, 0x01, 0x00, 0x02, 0x06, 0x01, 0x00, 0x04, 0x0b, 0x08, 0x00, 0x09, 0x00, 0x00, 0x00
        /*0020*/ 	.byte	0x00, 0x00, 0x00, 0x00


//--------------------- .nv.info._ZN7cutlass13device_kernelINS_4gemm6kernel13GemmUniversalIN4cute5tupleIJiiiiEEENS1_10collective13CollectiveMmaINS1_46MainloopSm100TmaUmmaWarpSpecializedBlockScaledILi1ELi2ELi1ENS5_IJNS4_1CILi1EEENSA_ILi2EEESB_EEEEENS5_IJNSA_ILi128EEENSA_ILi256EEESG_EEENS5_IJNS_12float_e4m3_tENS_13float_ue8m0_tEEEENS5_IJNS5_IJlSB_lEEENS4_6LayoutINS5_IJNS5_IJNS5_IJNSA_ILi32EEENSA_ILi4EEEEEEiEEESQ_NS5_IJSB_iEEEEEENS5_IJNS5_IJNS5_IJNSA_ILi16EEESO_EEEiEEENS5_IJNS5_IJNSA_ILi0EEESB_EEENSA_ILi512EEEEEENS5_IJSW_iEEEEEEEEEEESK_S13_NS4_8TiledMMAINS4_8MMA_AtomIJNS4_21SM100_MMA_MXF8F6F4_SSISI_SI_fSJ_Li128ELi256ELNS4_4UMMA5MajorE0ELS18_0ELNS17_7ScaleInE0ELS19_0EEEEEENSM_INS5_IJSB_SB_SB_EEENS5_IJSW_SW_SW_EEEEENS5_IJNS4_10UnderscoreES1F_S1F_EEEEENS5_IJNS4_23SM90_TMA_LOAD_MULTICASTES1I_EEENS5_IJNS4_14ComposedLayoutINS4_7SwizzleILi3ELi4ELi3EEENS4_18smem_ptr_flag_bitsILi8EEENSM_INS5_IJNSA_ILi8EEESF_EEENS5_IJSF_SB_EEEEEEENSM_INS5_IJNS5_IJNS5_IJSP_SB_EEENS5_IJSN_SB_EEEEEESB_NS5_IJSO_SC_EEEEEENS5_IJNS5_IJNS5_IJSU_SY_EEESX_EEESW_NS5_IJSB_SY_EEEEEEEEEEEvNS4_8identityENS5_IJNS4_13SM90_TMA_LOADES26_EEENS5_IJS1T_NSM_INS5_IJNS5_IJNS5_IJSP_SC_EEES1V_EEESB_S1X_EEENS5_IJS20_SW_NS5_IJSB_NSA_ILi1024EEEEEEEEEEEEEEvS25_EENS_8epilogue10collective18CollectiveEpilogueINS2H_23Sm100TmaWarpSpecializedILi4ELi2ELi64ELb1ELb0EEEJSH_NS5_IJNSM_ISF_SB_EENSM_INSA_ILi64EEESB_EEEEENS_10bfloat16_tESL_S2Q_SL_NS2H_6fusion15FusionCallbacksIS2L_NS2R_17LinearCombinationIS2Q_fS2Q_fLNS_15FloatRoundStyleE2EEESH_S2P_JEEENS4_5SM1004TMEM4LOAD26SM100_TMEM_LOAD_32dp32b64xES26_NS1K_IS1M_NS1N_ILi16EEENSM_INS5_IJS1P_S2N_EEENS5_IJS2N_SB_EEEEEEENS4_39AutoVectorizingCopyWithAssumedAlignmentILi128EEENS4_14SM90_TMA_STOREES35_S37_S37_EEEvvEEEEvNT_6ParamsE --------------------------
	.section	.nv.info._ZN7cutlass13device_kernelINS_4gemm6kernel13GemmUniversalIN4cute5tupleIJiiiiEEENS1_10collective13CollectiveMmaINS1_46MainloopSm100TmaUmmaWarpSpecializedBlockScaledILi1ELi2ELi1ENS5_IJNS4_1CILi1EEENSA_ILi2EEESB_EEEEENS5_IJNSA_ILi128EEENSA_ILi256EEESG_EEENS5_IJNS_12float_e4m3_tENS_13float_ue8m0_tEEEENS5_IJNS5_IJlSB_lEEENS4_6LayoutINS5_IJNS5_IJNS5_IJNSA_ILi32EEENSA_ILi4EEEEEEiEEESQ_NS5_IJSB_iEEEEEENS5_IJNS5_IJNS5_IJNSA_ILi16EEESO_EEEiEEENS5_IJNS5_IJNSA_ILi0EEESB_EEENSA_ILi512EEEEEENS5_IJSW_iEEEEEEEEEEESK_S13_NS4_8TiledMMAINS4_8MMA_AtomIJNS4_21SM100_MMA_MXF8F6F4_SSISI_SI_fSJ_Li128ELi256ELNS4_4UMMA5MajorE0ELS18_0ELNS17_7ScaleInE0ELS19_0EEEEEENSM_INS5_IJSB_SB_SB_EEENS5_IJSW_SW_SW_EEEEENS5_IJNS4_10UnderscoreES1F_S1F_EEEEENS5_IJNS4_23SM90_TMA_LOAD_MULTICASTES1I_EEENS5_IJNS4_14ComposedLayoutINS4_7SwizzleILi3ELi4ELi3EEENS4_18smem_ptr_flag_bitsILi8EEENSM_INS5_IJNSA_ILi8EEESF_EEENS5_IJSF_SB_EEEEEEENSM_INS5_IJNS5_IJNS5_IJSP_SB_EEENS5_IJSN_SB_EEEEEESB_NS5_IJSO_SC_EEEEEENS5_IJNS5_IJNS5_IJSU_SY_EEESX_EEESW_NS5_IJSB_SY_EEEEEEEEEEEvNS4_8identityENS5_IJNS4_13SM90_TMA_LOADES26_EEENS5_IJS1T_NSM_INS5_IJNS5_IJNS5_IJSP_SC_EEES1V_EEESB_S1X_EEENS5_IJS20_SW_NS5_IJSB_NSA_ILi1024EEEEEEEEEEEEEEvS25_EENS_8epilogue10collective18CollectiveEpilogueINS2H_23Sm100TmaWarpSpecializedILi4ELi2ELi64ELb1ELb0EEEJSH_NS5_IJNSM_ISF_SB_EENSM_INSA_ILi64EEESB_EEEEENS_10bfloat16_tESL_S2Q_SL_NS2H_6fusion15FusionCallbacksIS2L_NS2R_17LinearCombinationIS2Q_fS2Q_fLNS_15FloatRoundStyleE2EEESH_S2P_JEEENS4_5SM1004TMEM4LOAD26SM100_TMEM_LOAD_32dp32b64xES26_NS1K_IS1M_NS1N_ILi16EEENSM_INS5_IJS1P_S2N_EEENS5_IJS2N_SB_EEEEEEENS4_39AutoVectorizingCopyWithAssumedAlignmentILi128EEENS4_14SM90_TMA_STOREES35_S37_S37_EEEvvEEEEvNT_6ParamsE,"",@"SHT_CUDA_INFO"
	.sectionflags	@""
	.align	4


	//----- nvinfo : EIATTR_CUDA_API_VERSION
	.align		4
        /*0000*/ 	.byte	0x04, 0x37
        /*0002*/ 	.short	(.L_31 - .L_30)
.L_30:
        /*0004*/ 	.word	0x00000082


	//----- nvinfo : EIATTR_KPARAM_INFO
	.align		4
.L_31:
        /*0008*/ 	.byte	0x04, 0x17
        /*000a*/ 	.short	(.L_33 - .L_32)
.L_32:
        /*000c*/ 	.word	0x00000000
        /*0010*/ 	.short	0x0000
        /*0012*/ 	.short	0x0000
        /*0014*/ 	.byte	0x00, 0xf0, 0x01, 0x30


	//----- nvinfo : EIATTR_AT_ENTRY_FRAGMENTS
	.align		4
.L_33:
        /*0018*/ 	.byte	0x04, 0x4f
        /*001a*/ 	.short	(.L_35 - .L_34)


	//   ....[0]....
.L_34:
        /*001c*/ 	.word	0x00000006


	//----- nvinfo : EIATTR_RESERVED_SMEM_USED
	.align		4
.L_35:
        /*0020*/ 	.byte	0x01, 0x41
	.zero		2


	//----- nvinfo : EIATTR_SPARSE_MMA_MASK
	.align		4
        /*0024*/ 	.byte	0x03, 0x50
        /*0026*/ 	.short	0x0000


	//----- nvinfo : EIATTR_TCGEN05_1CTA_USED
	.align		4
        /*0028*/ 	.byte	0x01, 0x51
	.zero		2


	//----- nvinfo : EIATTR_MAXREG_COUNT
	.align		4
        /*002c*/ 	.byte	0x03, 0x1b
        /*002e*/ 	.short	0x00ff


	//----- nvinfo : EIATTR_NUM_BARRIERS
	.align		4
        /*0030*/ 	.byte	0x02, 0x4c
        /*0032*/ 	.byte	0x07
	.zero		1


	//----- nvinfo : EIATTR_EXTERNS
	.align		4
        /*0034*/ 	.byte	0x04, 0x0f
        /*0036*/ 	.short	(.L_37 - .L_36)


	//   ....[0]....
	.align		4
.L_36:
        /*0038*/ 	.word	index@(__assertfail)


	//----- nvinfo : EIATTR_MERCURY_ISA_VERSION
	.align		4
.L_37:
        /*003c*/ 	.byte	0x03, 0x5f
        /*003e*/ 	.short	0x0101


	//----- nvinfo : EIATTR_INT_WARP_WIDE_INSTR_OFFSETS
	.align		4
        /*0040*/ 	.byte	0x04, 0x31
        /*0042*/ 	.short	(.L_39 - .L_38)


	//   ....[0]....
.L_38:
        /*0044*/ 	.word	0x00000d10


	//   ....[1]....
        /*0048*/ 	.word	0x00000dc0


	//   ....[2]....
        /*004c*/ 	.word	0x000022b0


	//   ....[3]....
        /*0050*/ 	.word	0x000048f0


	//   ....[4]....
        /*0054*/ 	.word	0x00004910


	//   ....[5]....
        /*0058*/ 	.word	0x00004940


	//   ....[6]....
        /*005c*/ 	.word	0x00005280


	//   ....[7]....
        /*0060*/ 	.word	0x000052f0


	//   ....[8]....
        /*0064*/ 	.word	0x00005400


	//   ....[9]....
        /*0068*/ 	.word	0x00005500


	//   ....[10]....
        /*006c*/ 	.word	0x00005580


	//   ....[11]....
        /*0070*/ 	.word	0x00005690


	//   ....[12]....
        /*0074*/ 	.word	0x000057e0


	//   ....[13]....
        /*0078*/ 	.word	0x00005880


	//----- nvinfo : EIATTR_COOP_GROUP_MASK_REGIDS
	.align		4
.L_39:
        /*007c*/ 	.byte	0x04, 0x29
        /*007e*/ 	.short	(.L_41 - .L_40)


	//   ....[0]....
.L_40:
        /*0080*/ 	.word	0xffffffff


	//   ....[1]....
        /*0084*/ 	.word	0xffffffff


	//   ....[2]....
        /*0088*/ 	.word	0xffffffff


	//   ....[3]....
        /*008c*/ 	.word	0xffffffff


	//   ....[4]....
        /*0090*/ 	.word	0xffffffff


	//   ....[5]....
        /*0094*/ 	.word	0xffffffff


	//   ....[6]....
        /*0098*/ 	.word	0xffffffff


	//   ....[7]....
        /*009c*/ 	.word	0xffffffff


	//   ....[8]....
        /*00a0*/ 	.word	0xffffffff


	//   ....[9]....
        /*00a4*/ 	.word	0xffffffff


	//   ....[10]....
        /*00a8*/ 	.word	0xffffffff


	//   ....[11]....
        /*00ac*/ 	.word	0xffffffff


	//   ....[12]....
        /*00b0*/ 	.word	0xffffffff


	//   ....[13]....
        /*00b4*/ 	.word	0xffffffff


	//----- nvinfo : EIATTR_COOP_GROUP_INSTR_OFFSETS
	.align		4
.L_41:
        /*00b8*/ 	.byte	0x04, 0x28
        /*00ba*/ 	.short	(.L_43 - .L_42)


	//   ....[0]....
.L_42:
        /*00bc*/ 	.word	0x00000090


	//   ....[1]....
        /*00c0*/ 	.word	0x00000530


	//   ....[2]....
        /*00c4*/ 	.word	0x00000680


	//   ....[3]....
        /*00c8*/ 	.word	0x00000820


	//   ....[4]....
        /*00cc*/ 	.word	0x00000920


	//   ....[5]....
        /*00d0*/ 	.word	0x00000a90


	//   ....[6]....
        /*00d4*/ 	.word	0x00000bd0


	//   ....[7]....
        /*00d8*/ 	.word	0x00000e40


	//   ....[8]....
        /*00dc*/ 	.word	0x00002190


	//   ....[9]....
        /*00e0*/ 	.word	0x00002db0


	//   ....[10]....
        /*00e4*/ 	.word	0x00002fc0


	//   ....[11]....
        /*00e8*/ 	.word	0x00002ff0


	//   ....[12]....
        /*00ec*/ 	.word	0x000047d0


	//   ....[13]....
        /*00f0*/ 	.word	0x00004a00


	//----- nvinfo : EIATTR_VRC_CTA_INIT_COUNT
	.align		4
.L_43:
        /*00f4*/ 	.byte	0x02, 0x4a
        /*00f6*/ 	.byte	0x80
	.zero		1


	//----- nvinfo : EIATTR_SYSCALL_OFFSETS
	.align		4
        /*00f8*/ 	.byte	0x04, 0x46
        /*00fa*/ 	.short	(.L_45 - .L_44)


	//   ....[0]....
.L_44:
        /*00fc*/ 	.word	0x00006430


	//   ....[1]....
        /*0100*/ 	.word	0x00006520


	//   ....[2]....
        /*0104*/ 	.word	0x00006ec0


	//   ....[3]....
        /*0108*/ 	.word	0x000083a0


	//   ....[4]....
        /*010c*/ 	.word	0x00009810


	//   ....[5]....
        /*0110*/ 	.word	0x0000ac60


	//----- nvinfo : EIATTR_MBARRIER_INSTR_OFFSETS
	.align		4
.L_45:
        /*0114*/ 	.byte	0x04, 0x39
        /*0116*/ 	.short	(.L_47 - .L_46)


	//   ....[0]....
.L_46:
        /*0118*/ 	.word	0x00000650
        /*011c*/ 	.word	0x000000ff
        /*0120*/ 	.word	0x00000000
        /*0124*/ 	.short	0x0100
        /*0126*/ 	.byte	0x04
	.zero		1


	//   ....[1]....
        /*0128*/ 	.word	0x00000660
        /*012c*/ 	.word	0x000000ff
        /*0130*/ 	.word	0x00000008
        /*0134*/ 	.short	0x0100
        /*0136*/ 	.byte	0x04
	.zero		1


	//   ....[2]....
        /*0138*/ 	.word	0x00000790
        /*013c*/ 	.word	0x000000ff
        /*0140*/ 	.word	0x00000010
        /*0144*/ 	.short	0x0100
        /*0146*/ 	.byte	0x04
	.zero		1


	//   ....[3]....
        /*0148*/ 	.word	0x000007a0
        /*014c*/ 	.word	0x000000ff
        /*0150*/ 	.word	0x00000030
        /*0154*/ 	.short	0x0100
        /*0156*/ 	.byte	0x04
	.zero		1


	//   ....[4]....
        /*0158*/ 	.word	0x000007b0
        /*015c*/ 	.word	0x000000ff
        /*0160*/ 	.word	0x00000018
        /*0164*/ 	.short	0x0100
        /*0166*/ 	.byte	0x04
	.zero		1


	//   ....[5]....
        /*0168*/ 	.word	0x000007c0
        /*016c*/ 	.word	0x000000ff
        /*0170*/ 	.word	0x00000038
        /*0174*/ 	.short	0x0100
        /*0176*/ 	.byte	0x04
	.zero		1


	//   ....[6]....
        /*0178*/ 	.word	0x000007d0
        /*017c*/ 	.word	0x000000ff
        /*0180*/ 	.word	0x00000020
        /*0184*/ 	.short	0x0100
        /*0186*/ 	.byte	0x04
	.zero		1


	//   ....[7]....
        /*0188*/ 	.word	0x000007e0
        /*018c*/ 	.word	0x000000ff
        /*0190*/ 	.word	0x00000040
        /*0194*/ 	.short	0x0100
        /*0196*/ 	.byte	0x04
	.zero		1


	//   ....[8]....
        /*0198*/ 	.word	0x000007f0
        /*019c*/ 	.word	0x000000ff
        /*01a0*/ 	.word	0x00000028
        /*01a4*/ 	.short	0x0100
        /*01a6*/ 	.byte	0x04
	.zero		1


	//   ....[9]....
        /*01a8*/ 	.word	0x00000800
        /*01ac*/ 	.word	0x000000ff
        /*01b0*/ 	.word	0x00000048
        /*01b4*/ 	.short	0x0100
        /*01b6*/ 	.byte	0x04
	.zero		1


	//   ....[10]....
        /*01b8*/ 	.word	0x000008f0
        /*01bc*/ 	.word	0x000000ff
        /*01c0*/ 	.word	0x00000050
        /*01c4*/ 	.short	0x0100
        /*01c6*/ 	.byte	0x06
	.zero		1


	//   ....[11]....
        /*01c8*/ 	.word	0x00000900
        /*01cc*/ 	.word	0x000000ff
        /*01d0*/ 	.word	0x00000058
        /*01d4*/ 	.short	0x0100
        /*01d6*/ 	.byte	0x06
	.zero		1


	//   ....[12]....
        /*01d8*/ 	.word	0x00000a40
        /*01dc*/ 	.word	0x000000ff
        /*01e0*/ 	.word	0x00000060
        /*01e4*/ 	.short	0x0100
        /*01e6*/ 	.byte	0x06
	.zero		1


	//   ....[13]....
        /*01e8*/ 	.word	0x00000a50
        /*01ec*/ 	.word	0x000000ff
        /*01f0*/ 	.word	0x00000070
        /*01f4*/ 	.short	0x0100
        /*01f6*/ 	.byte	0x06
	.zero		1


	//   ....[14]....
        /*01f8*/ 	.word	0x00000a60
        /*01fc*/ 	.word	0x000000ff
        /*0200*/ 	.word	0x00000068
        /*0204*/ 	.short	0x0100
        /*0206*/ 	.byte	0x06
	.zero		1


	//   ....[15]....
        /*0208*/ 	.word	0x00000a70
        /*020c*/ 	.word	0x000000ff
        /*0210*/ 	.word	0x00000078
        /*0214*/ 	.short	0x0100
        /*0216*/ 	.byte	0x06
	.zero		1


	//   ....[16]....
        /*0218*/ 	.word	0x00000ba0
        /*021c*/ 	.word	0x000000ff
        /*0220*/ 	.word	0x00000080
        /*0224*/ 	.short	0x0100
        /*0226*/ 	.byte	0x04
	.zero		1


	//   ....[17]....
        /*0228*/ 	.word	0x00000bb0
        /*022c*/ 	.word	0x000000ff
        /*0230*/ 	.word	0x00000088
        /*0234*/ 	.short	0x0100
        /*0236*/ 	.byte	0x04
	.zero		1


	//   ....[18]....
        /*0238*/ 	.word	0x00000cc0
        /*023c*/ 	.word	0x000000ff
        /*0240*/ 	.word	0x00000090
        /*0244*/ 	.short	0x0100
        /*0246*/ 	.byte	0x04
	.zero		1


	//   ....[19]....
        /*0248*/ 	.word	0x00000cd0
        /*024c*/ 	.word	0x000000ff
        /*0250*/ 	.word	0x000000a0
        /*0254*/ 	.short	0x0100
        /*0256*/ 	.byte	0x04
	.zero		1


	//   ....[20]....
        /*0258*/ 	.word	0x00000ce0
        /*025c*/ 	.word	0x000000ff
        /*0260*/ 	.word	0x00000098
        /*0264*/ 	.short	0x0100
        /*0266*/ 	.byte	0x04
	.zero		1


	//   ....[21]....
        /*0268*/ 	.word	0x00000cf0
        /*026c*/ 	.word	0x000000ff
        /*0270*/ 	.word	0x000000a8
        /*0274*/ 	.short	0x0100
        /*0276*/ 	.byte	0x04
	.zero		1


	//   ....[22]....
        /*0278*/ 	.word	0x00000df0
        /*027c*/ 	.word	0x000000ff
        /*0280*/ 	.word	0x000000b0
        /*0284*/ 	.short	0x0100
        /*0286*/ 	.byte	0x06
	.zero		1


	//   ....[23]....
        /*0288*/ 	.word	0x000017c0
        /*028c*/ 	.word	0x00000002
        /*0290*/ 	.word	0x000000a0
        /*0294*/ 	.short	0x010a
        /*0296*/ 	.byte	0xff
	.zero		1


	//   ....[24]....
        /*0298*/ 	.word	0x000017e0
        /*029c*/ 	.word	0x00000002
        /*02a0*/ 	.word	0x00000090
        /*02a4*/ 	.short	0x0101
        /*02a6*/ 	.byte	0xff
	.zero		1


	//   ....[25]....
        /*02a8*/ 	.word	0x00001840
        /*02ac*/ 	.word	0x000000ff
        /*02b0*/ 	.word	0x00000008
        /*02b4*/ 	.short	0x010a
        /*02b6*/ 	.byte	0x31
	.zero		1


	//   ....[26]....
        /*02b8*/ 	.word	0x000018f0
        /*02bc*/ 	.word	0x000000ff
        /*02c0*/ 	.word	0x00000008
        /*02c4*/ 	.short	0x010a
        /*02c6*/ 	.byte	0x31
	.zero		1


	//   ....[27]....
        /*02c8*/ 	.word	0x000019f0
        /*02cc*/ 	.word	0x000000ff
        /*02d0*/ 	.word	0x00000008
        /*02d4*/ 	.short	0x010a
        /*02d6*/ 	.byte	0x31
	.zero		1


	//   ....[28]....
        /*02d8*/ 	.word	0x00001ce0
        /*02dc*/ 	.word	0x000000ff
        /*02e0*/ 	.word	0x00000058
        /*02e4*/ 	.short	0x0101
        /*02e6*/ 	.byte	0x31
	.zero		1


	//   ....[29]....
        /*02e8*/ 	.word	0x00001d00
        /*02ec*/ 	.word	0x000000ff
        /*02f0*/ 	.word	0x00000008
        /*02f4*/ 	.short	0x010a
        /*02f6*/ 	.byte	0x31
	.zero		1


	//   ....[30]....
        /*02f8*/ 	.word	0x00001d60
        /*02fc*/ 	.word	0x000000ff
        /*0300*/ 	.word	0x00000008
        /*0304*/ 	.short	0x010a
        /*0306*/ 	.byte	0x31
	.zero		1


	//   ....[31]....
        /*0308*/ 	.word	0x00001e50
        /*030c*/ 	.word	0x000000ff
        /*0310*/ 	.word	0x00000008
        /*0314*/ 	.short	0x010a
        /*0316*/ 	.byte	0x31
	.zero		1


	//   ....[32]....
        /*0318*/ 	.word	0x000021c0
        /*031c*/ 	.word	0x00000002
        /*0320*/ 	.word	0x00000060
        /*0324*/ 	.short	0x010a
        /*0326*/ 	.byte	0xff
	.zero		1


	//   ....[33]....
        /*0328*/ 	.word	0x00002280
        /*032c*/ 	.word	0x00000002
        /*0330*/ 	.word	0x00000000
        /*0334*/ 	.short	0x0101
        /*0336*/ 	.byte	0xff
	.zero		1


	//   ....[34]....
        /*0338*/ 	.word	0x000027e0
        /*033c*/ 	.word	0x00000000
        /*0340*/ 	.word	0x00000008
        /*0344*/ 	.short	0x010a
        /*0346*/ 	.byte	0xff
	.zero		1


	//   ....[35]....
        /*0348*/ 	.word	0x00002910
        /*034c*/ 	.word	0x00000000
        /*0350*/ 	.word	0x00000090
        /*0354*/ 	.short	0x010a
        /*0356*/ 	.byte	0xff
	.zero		1


	//   ....[36]....
        /*0358*/ 	.word	0x00002980
        /*035c*/ 	.word	0x00000004
        /*0360*/ 	.word	0x00000000
        /*0364*/ 	.short	0x0101
        /*0366*/ 	.byte	0xff
	.zero		1


	//   ....[37]....
        /*0368*/ 	.word	0x000029a0
        /*036c*/ 	.word	0x000000ff
        /*0370*/ 	.word	0x00000070
        /*0374*/ 	.short	0x010a
        /*0376*/ 	.byte	0x04
	.zero		1


	//   ....[38]....
        /*0378*/ 	.word	0x00002ac0
        /*037c*/ 	.word	0x00000000
        /*0380*/ 	.word	0x00000060
        /*0384*/ 	.short	0x010a
        /*0386*/ 	.byte	0xff
	.zero		1


	//   ....[39]....
        /*0388*/ 	.word	0x00002bc0
        /*038c*/ 	.word	0x00000000
        /*0390*/ 	.word	0x00000000
        /*0394*/ 	.short	0x0101
        /*0396*/ 	.byte	0xff
	.zero		1


	//   ....[40]....
        /*0398*/ 	.word	0x00002c50
        /*039c*/ 	.word	0x000000ff
        /*03a0*/ 	.word	0x00000070
        /*03a4*/ 	.short	0x0106
        /*03a6*/ 	.byte	0x04
	.zero		1


	//   ....[41]....
        /*03a8*/ 	.word	0x00002c70
        /*03ac*/ 	.word	0x000000ff
        /*03b0*/ 	.word	0x00000070
        /*03b4*/ 	.short	0x010a
        /*03b6*/ 	.byte	0x04
	.zero		1


	//   ....[42]....
        /*03b8*/ 	.word	0x00002d00
        /*03bc*/ 	.word	0x000000ff
        /*03c0*/ 	.word	0x00000070
        /*03c4*/ 	.short	0x0106
        /*03c6*/ 	.byte	0x07
	.zero		1


	//   ....[43]....
        /*03c8*/ 	.word	0x00002d40
        /*03cc*/ 	.word	0x00000000
        /*03d0*/ 	.word	0x00000070
        /*03d4*/ 	.short	0x010a
        /*03d6*/ 	.byte	0xff
	.zero		1


	//   ....[44]....
        /*03d8*/ 	.word	0x00003b30
        /*03dc*/ 	.word	0x00000002
        /*03e0*/ 	.word	0x00000060
        /*03e4*/ 	.short	0x010a
        /*03e6*/ 	.byte	0xff
	.zero		1


	//   ....[45]....
        /*03e8*/ 	.word	0x00003c40
        /*03ec*/ 	.word	0x00000003
        /*03f0*/ 	.word	0x00000000
        /*03f4*/ 	.short	0x0101
        /*03f6*/ 	.byte	0xff
	.zero		1


	//   ....[46]....
        /*03f8*/ 	.word	0x00003cd0
        /*03fc*/ 	.word	0x000000ff
        /*0400*/ 	.word	0x00000000
        /*0404*/ 	.short	0x010a
        /*0406*/ 	.byte	0x06
	.zero		1


	//   ....[47]....
        /*0408*/ 	.word	0x00003d20
        /*040c*/ 	.word	0x000000ff
        /*0410*/ 	.word	0x00000000
        /*0414*/ 	.short	0x010a
        /*0416*/ 	.byte	0x06
	.zero		1


	//   ....[48]....
        /*0418*/ 	.word	0x00003d40
        /*041c*/ 	.word	0x000000ff
        /*0420*/ 	.word	0x00000000
        /*0424*/ 	.short	0x010a
        /*0426*/ 	.byte	0x06
	.zero		1


	//   ....[49]....
        /*0428*/ 	.word	0x00003db0
        /*042c*/ 	.word	0x000000ff
        /*0430*/ 	.word	0x00000088
        /*0434*/ 	.short	0x010a
        /*0436*/ 	.byte	0x06
	.zero		1


	//   ....[50]....
        /*0438*/ 	.word	0x00004340
        /*043c*/ 	.word	0x000000ff
        /*0440*/ 	.word	0x00000000
        /*0444*/ 	.short	0x010a
        /*0446*/ 	.byte	0x06
	.zero		1


	//   ....[51]....
        /*0448*/ 	.word	0x000043d0
        /*044c*/ 	.word	0x000000ff
        /*0450*/ 	.word	0x00000000
        /*0454*/ 	.short	0x010a
        /*0456*/ 	.byte	0x06
	.zero		1


	//   ....[52]....
        /*0458*/ 	.word	0x000047b0
        /*045c*/ 	.word	0x000000ff
        /*0460*/ 	.word	0x000000b0
        /*0464*/ 	.short	0x010a
        /*0466*/ 	.byte	0x06
	.zero		1


	//   ....[53]....
        /*0468*/ 	.word	0x00004c20
        /*046c*/ 	.word	0x00000000
        /*0470*/ 	.word	0x00000060
        /*0474*/ 	.short	0x010a
        /*0476*/ 	.byte	0xff
	.zero		1


	//   ....[54]....
        /*0478*/ 	.word	0x00004d40
        /*047c*/ 	.word	0x00000000
        /*0480*/ 	.word	0x00000000
        /*0484*/ 	.short	0x0101
        /*0486*/ 	.byte	0xff
	.zero		1


	//   ....[55]....
        /*0488*/ 	.word	0x00005060
        /*048c*/ 	.word	0x000000ff
        /*0490*/ 	.word	0x00000058
        /*0494*/ 	.short	0x010a
        /*0496*/ 	.byte	0x04
	.zero		1


	//   ....[56]....
        /*0498*/ 	.word	0x000051d0
        /*049c*/ 	.word	0x000000ff
        /*04a0*/ 	.word	0x00000030
        /*04a4*/ 	.short	0x010a
        /*04a6*/ 	.byte	0x04
	.zero		1


	//   ....[57]....
        /*04a8*/ 	.word	0x000053a0
        /*04ac*/ 	.word	0x000000ff
        /*04b0*/ 	.word	0x00000010
        /*04b4*/ 	.short	0x010b
        /*04b6*/ 	.byte	0x04
	.zero		1


	//   ....[58]....
        /*04b8*/ 	.word	0x000053b0
        /*04bc*/ 	.word	0x000000ff
        /*04c0*/ 	.word	0x00000000
        /*04c4*/ 	.short	0x0101
        /*04c6*/ 	.byte	0x15
	.zero		1


	//   ....[59]....
        /*04c8*/ 	.word	0x000053d0
        /*04cc*/ 	.word	0x000000ff
        /*04d0*/ 	.word	0x00000038
        /*04d4*/ 	.short	0x010a
        /*04d6*/ 	.byte	0x04
	.zero		1


	//   ....[60]....
        /*04d8*/ 	.word	0x00005520
        /*04dc*/ 	.word	0x000000ff
        /*04e0*/ 	.word	0x00000018
        /*04e4*/ 	.short	0x010b
        /*04e6*/ 	.byte	0x04
	.zero		1


	//   ....[61]....
        /*04e8*/ 	.word	0x00005530
        /*04ec*/ 	.word	0x000000ff
        /*04f0*/ 	.word	0x00000000
        /*04f4*/ 	.short	0x0101
        /*04f6*/ 	.byte	0x0f
	.zero		1


	//   ....[62]....
        /*04f8*/ 	.word	0x00005550
        /*04fc*/ 	.word	0x000000ff
        /*0500*/ 	.word	0x00000040
        /*0504*/ 	.short	0x010a
        /*0506*/ 	.byte	0x04
	.zero		1


	//   ....[63]....
        /*0508*/ 	.word	0x000056b0
        /*050c*/ 	.word	0x000000ff
        /*0510*/ 	.word	0x00000020
        /*0514*/ 	.short	0x010b
        /*0516*/ 	.byte	0x04
	.zero		1


	//   ....[64]....
        /*0518*/ 	.word	0x000056c0
        /*051c*/ 	.word	0x000000ff
        /*0520*/ 	.word	0x00000000
        /*0524*/ 	.short	0x0101
        /*0526*/ 	.byte	0x0e
	.zero		1


	//   ....[65]....
        /*0528*/ 	.word	0x000056d0
        /*052c*/ 	.word	0x000000ff
        /*0530*/ 	.word	0x00000048
        /*0534*/ 	.short	0x010a
        /*0536*/ 	.byte	0x04
	.zero		1


	//   ....[66]....
        /*0538*/ 	.word	0x000058c0
        /*053c*/ 	.word	0x000000ff
        /*0540*/ 	.word	0x00000028
        /*0544*/ 	.short	0x010b
        /*0546*/ 	.byte	0x04
	.zero		1


	//   ....[67]....
        /*0548*/ 	.word	0x00005960
        /*054c*/ 	.word	0x000000ff
        /*0550*/ 	.word	0x00000000
        /*0554*/ 	.short	0x0101
        /*0556*/ 	.byte	0x0d
	.zero		1


	//   ....[68]....
        /*0558*/ 	.word	0x00005a40
        /*055c*/ 	.word	0x000000ff
        /*0560*/ 	.word	0x00000030
        /*0564*/ 	.short	0x010a
        /*0566*/ 	.byte	0x04
	.zero		1


	//   ....[69]....
        /*0568*/ 	.word	0x00005a60
        /*056c*/ 	.word	0x000000ff
        /*0570*/ 	.word	0x00000038
        /*0574*/ 	.short	0x010a
        /*0576*/ 	.byte	0x04
	.zero		1


	//   ....[70]....
        /*0578*/ 	.word	0x00005a80
        /*057c*/ 	.word	0x000000ff
        /*0580*/ 	.word	0x00000040
        /*0584*/ 	.short	0x010a
        /*0586*/ 	.byte	0x04
	.zero		1


	//   ....[71]....
        /*0588*/ 	.word	0x00005ac0
        /*058c*/ 	.word	0x00000000
        /*0590*/ 	.word	0x00000048
        /*0594*/ 	.short	0x010a
        /*0596*/ 	.byte	0xff
	.zero		1


	//   ....[72]....
        /*0598*/ 	.word	0x00005e10
        /*059c*/ 	.word	0x00000000
        /*05a0*/ 	.word	0x00000060
        /*05a4*/ 	.short	0x010a
        /*05a6*/ 	.byte	0xff
	.zero		1


	//   ....[73]....
        /*05a8*/ 	.word	0x00005f20
        /*05ac*/ 	.word	0x00000000
        /*05b0*/ 	.word	0x00000000
        /*05b4*/ 	.short	0x0101
        /*05b6*/ 	.byte	0xff
	.zero		1


	//   ....[74]....
        /*05b8*/ 	.word	0x000069b0
        /*05bc*/ 	.word	0x000000ff
        /*05c0*/ 	.word	0x00000010
        /*05c4*/ 	.short	0x010a
        /*05c6*/ 	.byte	0x24
	.zero		1


	//   ....[75]....
        /*05c8*/ 	.word	0x00006ab0
        /*05cc*/ 	.word	0x000000ff
        /*05d0*/ 	.word	0x00000080
        /*05d4*/ 	.short	0x010a
        /*05d6*/ 	.byte	0x24
	.zero		1


	//   ....[76]....
        /*05d8*/ 	.word	0x00006c60
        /*05dc*/ 	.word	0x000000ff
        /*05e0*/ 	.word	0x00000010
        /*05e4*/ 	.short	0x010a
        /*05e6*/ 	.byte	0x24
	.zero		1


	//   ....[77]....
        /*05e8*/ 	.word	0x00006da0
        /*05ec*/ 	.word	0x000000ff
        /*05f0*/ 	.word	0x00000080
        /*05f4*/ 	.short	0x010a
        /*05f6*/ 	.byte	0x24
	.zero		1


	//   ....[78]....
        /*05f8*/ 	.word	0x00006fa0
        /*05fc*/ 	.word	0x000000ff
        /*0600*/ 	.word	0x00000000
        /*0604*/ 	.short	0x0101
        /*0606*/ 	.byte	0x04
	.zero		1


	//   ....[79]....
        /*0608*/ 	.word	0x00008010
        /*060c*/ 	.word	0x00000000
        /*0610*/ 	.word	0x00000000
        /*0614*/ 	.short	0x0101
        /*0616*/ 	.byte	0xff
	.zero		1


	//   ....[80]....
        /*0618*/ 	.word	0x00008020
        /*061c*/ 	.word	0x00000003
        /*0620*/ 	.word	0x00000010
        /*0624*/ 	.short	0x010a
        /*0626*/ 	.byte	0xff
	.zero		1


	//   ....[81]....
        /*0628*/ 	.word	0x00008130
        /*062c*/ 	.word	0x00000003
        /*0630*/ 	.word	0x00000010
        /*0634*/ 	.short	0x010a
        /*0636*/ 	.byte	0xff
	.zero		1


	//   ....[82]....
        /*0638*/ 	.word	0x00009490
        /*063c*/ 	.word	0x00000000
        /*0640*/ 	.word	0x00000000
        /*0644*/ 	.short	0x0101
        /*0646*/ 	.byte	0xff
	.zero		1


	//   ....[83]....
        /*0648*/ 	.word	0x000094b0
        /*064c*/ 	.word	0x00000003
        /*0650*/ 	.word	0x00000010
        /*0654*/ 	.short	0x010a
        /*0656*/ 	.byte	0xff
	.zero		1


	//   ....[84]....
        /*0658*/ 	.word	0x000095a0
        /*065c*/ 	.word	0x00000003
        /*0660*/ 	.word	0x00000010
        /*0664*/ 	.short	0x010a
        /*0666*/ 	.byte	0xff
	.zero		1


	//   ....[85]....
        /*0668*/ 	.word	0x0000a900
        /*066c*/ 	.word	0x00000000
        /*0670*/ 	.word	0x00000000
        /*0674*/ 	.short	0x0101
        /*0676*/ 	.byte	0xff
	.zero		1


	//   ....[86]....
        /*0678*/ 	.word	0x0000a920
        /*067c*/ 	.word	0x00000003
        /*0680*/ 	.word	0x00000010
        /*0684*/ 	.short	0x010a
        /*0686*/ 	.byte	0xff
	.zero		1


	//   ....[87]....
        /*0688*/ 	.word	0x0000a9f0
        /*068c*/ 	.word	0x00000003
        /*0690*/ 	.word	0x00000010
        /*0694*/ 	.short	0x010a
        /*0696*/ 	.byte	0xff
	.zero		1


	//   ....[88]....
        /*0698*/ 	.word	0x0000bd40
        /*069c*/ 	.word	0x00000000
        /*06a0*/ 	.word	0x00000000
        /*06a4*/ 	.short	0x0101
        /*06a6*/ 	.byte	0xff
	.zero		1


	//   ....[89]....
        /*06a8*/ 	.word	0x0000be20
        /*06ac*/ 	.word	0x000000ff
        /*06b0*/ 	.word	0x000000b0
        /*06b4*/ 	.short	0x0101
        /*06b6*/ 	.byte	0x24
	.zero		1


	//   ....[90]....
        /*06b8*/ 	.word	0x0000bfb0
        /*06bc*/ 	.word	0x000000ff
        /*06c0*/ 	.word	0x00000000
        /*06c4*/ 	.short	0x0101
        /*06c6*/ 	.byte	0x04
	.zero		1


	//   ....[91]....
        /*06c8*/ 	.word	0x0000bfd0
        /*06cc*/ 	.word	0x00000002
        /*06d0*/ 	.word	0x000000a0
        /*06d4*/ 	.short	0x010a
        /*06d6*/ 	.byte	0xff
	.zero		1


	//   ....[92]....
        /*06d8*/ 	.word	0x0000c030
        /*06dc*/ 	.word	0x00000002
        /*06e0*/ 	.word	0x00000008
        /*06e4*/ 	.short	0x010a
        /*06e6*/ 	.byte	0xff
	.zero		1


	//   ....[93]....
        /*06e8*/ 	.word	0x0000c090
        /*06ec*/ 	.word	0x00000002
        /*06f0*/ 	.word	0x00000008
        /*06f4*/ 	.short	0x010a
        /*06f6*/ 	.byte	0xff
	.zero		1


	//   ....[94]....
        /*06f8*/ 	.word	0x0000c0e0
        /*06fc*/ 	.word	0x00000002
        /*0700*/ 	.word	0x00000060
        /*0704*/ 	.short	0x010a
        /*0706*/ 	.byte	0xff
	.zero		1


	//   ....[95]....
        /*0708*/ 	.word	0x0000c130
        /*070c*/ 	.word	0x00000000
        /*0710*/ 	.word	0x00000090
        /*0714*/ 	.short	0x010a
        /*0716*/ 	.byte	0xff
	.zero		1


	//   ....[96]....
        /*0718*/ 	.word	0x0000c190
        /*071c*/ 	.word	0x00000000
        /*0720*/ 	.word	0x00000070
        /*0724*/ 	.short	0x010a
        /*0726*/ 	.byte	0xff
	.zero		1


	//   ....[97]....
        /*0728*/ 	.word	0x0000c1e0
        /*072c*/ 	.word	0x00000000
        /*0730*/ 	.word	0x00000060
        /*0734*/ 	.short	0x010a
        /*0736*/ 	.byte	0xff
	.zero		1


	//   ....[98]....
        /*0738*/ 	.word	0x0000c240
        /*073c*/ 	.word	0x00000000
        /*0740*/ 	.word	0x00000070
        /*0744*/ 	.short	0x010a
        /*0746*/ 	.byte	0xff
	.zero		1


	//   ....[99]....
        /*0748*/ 	.word	0x0000c290
        /*074c*/ 	.word	0x00000002
        /*0750*/ 	.word	0x00000060
        /*0754*/ 	.short	0x010a
        /*0756*/ 	.byte	0xff
	.zero		1


	//   ....[100]....
        /*0758*/ 	.word	0x0000c2f0
        /*075c*/ 	.word	0x00000011
        /*0760*/ 	.word	0x00000000
        /*0764*/ 	.short	0x010a
        /*0766*/ 	.byte	0xff
	.zero		1


	//   ....[101]....
        /*0768*/ 	.word	0x0000c350
        /*076c*/ 	.word	0x00000010
        /*0770*/ 	.word	0x00000088
        /*0774*/ 	.short	0x010a
        /*0776*/ 	.byte	0xff
	.zero		1


	//   ....[102]....
        /*0778*/ 	.word	0x0000c3b0
        /*077c*/ 	.word	0x00000011
        /*0780*/ 	.word	0x00000000
        /*0784*/ 	.short	0x010a
        /*0786*/ 	.byte	0xff
	.zero		1


	//   ....[103]....
        /*0788*/ 	.word	0x0000c410
        /*078c*/ 	.word	0x00000000
        /*0790*/ 	.word	0x000000b0
        /*0794*/ 	.short	0x010a
        /*0796*/ 	.byte	0xff
	.zero		1


	//   ....[104]....
        /*0798*/ 	.word	0x0000c460
        /*079c*/ 	.word	0x00000000
        /*07a0*/ 	.word	0x00000060
        /*07a4*/ 	.short	0x010a
        /*07a6*/ 	.byte	0xff
	.zero		1


	//   ....[105]....
        /*07a8*/ 	.word	0x0000c4c0
        /*07ac*/ 	.word	0x00000000
        /*07b0*/ 	.word	0x00000058
        /*07b4*/ 	.short	0x010a
        /*07b6*/ 	.byte	0xff
	.zero		1


	//   ....[106]....
        /*07b8*/ 	.word	0x0000c520
        /*07bc*/ 	.word	0x00000003
        /*07c0*/ 	.word	0x00000030
        /*07c4*/ 	.short	0x010a
        /*07c6*/ 	.byte	0xff
	.zero		1


	//   ....[107]....
        /*07c8*/ 	.word	0x0000c580
        /*07cc*/ 	.word	0x00000003
        /*07d0*/ 	.word	0x00000038
        /*07d4*/ 	.short	0x010a
        /*07d6*/ 	.byte	0xff
	.zero		1


	//   ....[108]....
        /*07d8*/ 	.word	0x0000c5e0
        /*07dc*/ 	.word	0x00000003
        /*07e0*/ 	.word	0x00000040
        /*07e4*/ 	.short	0x010a
        /*07e6*/ 	.byte	0xff
	.zero		1


	//   ....[109]....
        /*07e8*/ 	.word	0x0000c640
        /*07ec*/ 	.word	0x00000003
        /*07f0*/ 	.word	0x00000048
        /*07f4*/ 	.short	0x010a
        /*07f6*/ 	.byte	0xff
	.zero		1


	//   ....[110]....
        /*07f8*/ 	.word	0x0000c6a0
        /*07fc*/ 	.word	0x00000000
        /*0800*/ 	.word	0x00000030
        /*0804*/ 	.short	0x010a
        /*0806*/ 	.byte	0xff
	.zero		1


	//   ....[111]....
        /*0808*/ 	.word	0x0000c700
        /*080c*/ 	.word	0x00000000
        /*0810*/ 	.word	0x00000038
        /*0814*/ 	.short	0x010a
        /*0816*/ 	.byte	0xff
	.zero		1


	//   ....[112]....
        /*0818*/ 	.word	0x0000c760
        /*081c*/ 	.word	0x00000000
        /*0820*/ 	.word	0x00000040
        /*0824*/ 	.short	0x010a
        /*0826*/ 	.byte	0xff
	.zero		1


	//   ....[113]....
        /*0828*/ 	.word	0x0000c7b0
        /*082c*/ 	.word	0x00000000
        /*0830*/ 	.word	0x00000060
        /*0834*/ 	.short	0x010a
        /*0836*/ 	.byte	0xff
	.zero		1


	//   ....[114]....
        /*0838*/ 	.word	0x0000c810
        /*083c*/ 	.word	0x00000000
        /*0840*/ 	.word	0x00000010
        /*0844*/ 	.short	0x010a
        /*0846*/ 	.byte	0xff
	.zero		1


	//   ....[115]....
        /*0848*/ 	.word	0x0000c870
        /*084c*/ 	.word	0x00000000
        /*0850*/ 	.word	0x00000080
        /*0854*/ 	.short	0x010a
        /*0856*/ 	.byte	0xff
	.zero		1


	//   ....[116]....
        /*0858*/ 	.word	0x0000c8c0
        /*085c*/ 	.word	0x00000003
        /*0860*/ 	.word	0x00000010
        /*0864*/ 	.short	0x010a
        /*0866*/ 	.byte	0xff
	.zero		1


	//   ....[117]....
        /*0868*/ 	.word	0x0000c910
        /*086c*/ 	.word	0x00000003
        /*0870*/ 	.word	0x00000010
        /*0874*/ 	.short	0x010a
        /*0876*/ 	.byte	0xff
	.zero		1


	//   ....[118]....
        /*0878*/ 	.word	0x0000c960
        /*087c*/ 	.word	0x00000003
        /*0880*/ 	.word	0x00000010
        /*0884*/ 	.short	0x010a
        /*0886*/ 	.byte	0xff
	.zero		1


	//----- nvinfo : EIATTR_NUM_MBARRIERS
	.align		4
.L_47:
        /*0888*/ 	.byte	0x03, 0x38
        /*088a*/ 	.short	0x0017


	//----- nvinfo : EIATTR_EXIT_INSTR_OFFSETS
	.align		4
        /*088c*/ 	.byte	0x04, 0x1c
        /*088e*/ 	.short	(.L_49 - .L_48)


	//   ....[0]....
.L_48:
        /*0890*/ 	.word	0x00002810


	//   ....[1]....
        /*0894*/ 	.word	0x00002d10


	//   ....[2]....
        /*0898*/ 	.word	0x00002d70


	//   ....[3]....
        /*089c*/ 	.word	0x00004a10


	//   ....[4]....
        /*08a0*/ 	.word	0x00005af0


	//   ....[5]....
        /*08a4*/ 	.word	0x00005b30


	//   ....[6]....
        /*08a8*/ 	.word	0x0000bea0


	//   ....[7]....
        /*08ac*/ 	.word	0x0000bf20


	//   ....[8]....
        /*08b0*/ 	.word	0x0000bf50


	//   ....[9]....
        /*08b4*/ 	.word	0x0000bfc0


	//----- nvinfo : EIATTR_MAX_THREADS
	.align		4
.L_49:
        /*08b8*/ 	.byte	0x04, 0x05
        /*08ba*/ 	.short	(.L_51 - .L_50)
.L_50:
        /*08bc*/ 	.word	0x00000100
        /*08c0*/ 	.word	0x00000001
        /*08c4*/ 	.word	0x00000001


	//----- nvinfo : EIATTR_CRS_STACK_SIZE
	.align		4
.L_51:
        /*08c8*/ 	.byte	0x04, 0x1e
        /*08ca*/ 	.short	(.L_53 - .L_52)
.L_52:
        /*08cc*/ 	.word	0x00000000


	//----- nvinfo : EIATTR_CBANK_PARAM_SIZE
	.align		4
.L_53:
        /*08d0*/ 	.byte	0x03, 0x19
        /*08d2*/ 	.short	0x0c00


	//----- nvinfo : EIATTR_PARAM_CBANK
	.align		4
        /*08d4*/ 	.byte	0x04, 0x0a
        /*08d6*/ 	.short	(.L_55 - .L_54)
	.align		4
.L_54:
        /*08d8*/ 	.word	index@(.nv.constant0._ZN7cutlass13device_kernelINS_4gemm6kernel13GemmUniversalIN4cute5tupleIJiiiiEEENS1_10collective13CollectiveMmaINS1_46MainloopSm100TmaUmmaWarpSpecializedBlockScaledILi1ELi2ELi1ENS5_IJNS4_1CILi1EEENSA_ILi2EEESB_EEEEENS5_IJNSA_ILi128EEENSA_ILi256EEESG_EEENS5_IJNS_12float_e4m3_tENS_13float_ue8m0_tEEEENS5_IJNS5_IJlSB_lEEENS4_6LayoutINS5_IJNS5_IJNS5_IJNSA_ILi32EEENSA_ILi4EEEEEEiEEESQ_NS5_IJSB_iEEEEEENS5_IJNS5_IJNS5_IJNSA_ILi16EEESO_EEEiEEENS5_IJNS5_IJNSA_ILi0EEESB_EEENSA_ILi512EEEEEENS5_IJSW_iEEEEEEEEEEESK_S13_NS4_8TiledMMAINS4_8MMA_AtomIJNS4_21SM100_MMA_MXF8F6F4_SSISI_SI_fSJ_Li128ELi256ELNS4_4UMMA5MajorE0ELS18_0ELNS17_7ScaleInE0ELS19_0EEEEEENSM_INS5_IJSB_SB_SB_EEENS5_IJSW_SW_SW_EEEEENS5_IJNS4_10UnderscoreES1F_S1F_EEEEENS5_IJNS4_23SM90_TMA_LOAD_MULTICASTES1I_EEENS5_IJNS4_14ComposedLayoutINS4_7SwizzleILi3ELi4ELi3EEENS4_18smem_ptr_flag_bitsILi8EEENSM_INS5_IJNSA_ILi8EEESF_EEENS5_IJSF_SB_EEEEEEENSM_INS5_IJNS5_IJNS5_IJSP_SB_EEENS5_IJSN_SB_EEEEEESB_NS5_IJSO_SC_EEEEEENS5_IJNS5_IJNS5_IJSU_SY_EEESX_EEESW_NS5_IJSB_SY_EEEEEEEEEEEvNS4_8identityENS5_IJNS4_13SM90_TMA_LOADES26_EEENS5_IJS1T_NSM_INS5_IJNS5_IJNS5_IJSP_SC_EEES1V_EEESB_S1X_EEENS5_IJS20_SW_NS5_IJSB_NSA_ILi1024EEEEEEEEEEEEEEvS25_EENS_8epilogue10collective18CollectiveEpilogueINS2H_23Sm100TmaWarpSpecializedILi4ELi2ELi64ELb1ELb0EEEJSH_NS5_IJNSM_ISF_SB_EENSM_INSA_ILi64EEESB_EEEEENS_10bfloat16_tESL_S2Q_SL_NS2H_6fusion15FusionCallbacksIS2L_NS2R_17LinearCombinationIS2Q_fS2Q_fLNS_15FloatRoundStyleE2EEESH_S2P_JEEENS4_5SM1004TMEM4LOAD26SM100_TMEM_LOAD_32dp32b64xES26_NS1K_IS1M_NS1N_ILi16EEENSM_INS5_IJS1P_S2N_EEENS5_IJS2N_SB_EEEEEEENS4_39AutoVectorizingCopyWithAssumedAlignmentILi128EEENS4_14SM90_TMA_STOREES35_S37_S37_EEEvvEEEEvNT_6ParamsE)
        /*08dc*/ 	.short	0x0380
        /*08de*/ 	.short	0x0c00


	//----- nvinfo : EIATTR_SW_WAR
	.align		4
.L_55:
        /*08e0*/ 	.byte	0x04, 0x36
        /*08e2*/ 	.short	(.L_57 - .L_56)
.L_56:
        /*08e4*/ 	.word	0x00000008
.L_57:


//--------------------- .nv.callgraph             --------------------------
	.section	.nv.callgraph,"",@"SHT_CUDA_CALLGRAPH"
	.align	4
	.sectionentsize	8
	.align		4
        /*0000*/ 	.word	0x00000000
	.align		4
        /*0004*/ 	.word	0xffffffff
	.align		4
        /*0008*/ 	.word	index@(_ZN7cutlass13device_kernelINS_4gemm6kernel13GemmUniversalIN4cute5tupleIJiiiiEEENS1_10collective13CollectiveMmaINS1_46MainloopSm100TmaUmmaWarpSpecializedBlockScaledILi1ELi2ELi1ENS5_IJNS4_1CILi1EEENSA_ILi2EEESB_EEEEENS5_IJNSA_ILi128EEENSA_ILi256EEESG_EEENS5_IJNS_12float_e4m3_tENS_13float_ue8m0_tEEEENS5_IJNS5_IJlSB_lEEENS4_6LayoutINS5_IJNS5_IJNS5_IJNSA_ILi32EEENSA_ILi4EEEEEEiEEESQ_NS5_IJSB_iEEEEEENS5_IJNS5_IJNS5_IJNSA_ILi16EEESO_EEEiEEENS5_IJNS5_IJNSA_ILi0EEESB_EEENSA_ILi512EEEEEENS5_IJSW_iEEEEEEEEEEESK_S13_NS4_8TiledMMAINS4_8MMA_AtomIJNS4_21SM100_MMA_MXF8F6F4_SSISI_SI_fSJ_Li128ELi256ELNS4_4UMMA5MajorE0ELS18_0ELNS17_7ScaleInE0ELS19_0EEEEEENSM_INS5_IJSB_SB_SB_EEENS5_IJSW_SW_SW_EEEEENS5_IJNS4_10UnderscoreES1F_S1F_EEEEENS5_IJNS4_23SM90_TMA_LOAD_MULTICASTES1I_EEENS5_IJNS4_14ComposedLayoutINS4_7SwizzleILi3ELi4ELi3EEENS4_18smem_ptr_flag_bitsILi8EEENSM_INS5_IJNSA_ILi8EEESF_EEENS5_IJSF_SB_EEEEEEENSM_INS5_IJNS5_IJNS5_IJSP_SB_EEENS5_IJSN_SB_EEEEEESB_NS5_IJSO_SC_EEEEEENS5_IJNS5_IJNS5_IJSU_SY_EEESX_EEESW_NS5_IJSB_SY_EEEEEEEEEEEvNS4_8identityENS5_IJNS4_13SM90_TMA_LOADES26_EEENS5_IJS1T_NSM_INS5_IJNS5_IJNS5_IJSP_SC_EEES1V_EEESB_S1X_EEENS5_IJS20_SW_NS5_IJSB_NSA_ILi1024EEEEEEEEEEEEEEvS25_EENS_8epilogue10collective18CollectiveEpilogueINS2H_23Sm100TmaWarpSpecializedILi4ELi2ELi64ELb1ELb0EEEJSH_NS5_IJNSM_ISF_SB_EENSM_INSA_ILi64EEESB_EEEEENS_10bfloat16_tESL_S2Q_SL_NS2H_6fusion15FusionCallbacksIS2L_NS2R_17LinearCombinationIS2Q_fS2Q_fLNS_15FloatRoundStyleE2EEESH_S2P_JEEENS4_5SM1004TMEM4LOAD26SM100_TMEM_LOAD_32dp32b64xES26_NS1K_IS1M_NS1N_ILi16EEENSM_INS5_IJS1P_S2N_EEENS5_IJS2N_SB_EEEEEEENS4_39AutoVectorizingCopyWithAssumedAlignmentILi128EEENS4_14SM90_TMA_STOREES35_S37_S37_EEEvvEEEEvNT_6ParamsE)
	.align		4
        /*000c*/ 	.word	index@(__assertfail)
	.align		4
        /*0010*/ 	.word	0x00000000
	.align		4
        /*0014*/ 	.word	0xfffffffe
	.align		4
        /*0018*/ 	.word	0x00000000
	.align		4
        /*001c*/ 	.word	0xfffffffd
	.align		4
        /*0020*/ 	.word	0x00000000
	.align		4
        /*0024*/ 	.word	0xfffffffc


//--------------------- .nv.constant4             --------------------------
	.section	.nv.constant4,"a",@progbits
	.align	8
	.align		8
.nv.constant4:
        /*0000*/ 	.dword	__assertfail
	.align		8
        /*0008*/ 	.dword	__unnamed_1
	.align		8
        /*0010*/ 	.dword	__unnamed_2
	.align		8
        /*0018*/ 	.dword	_ZN40_INTERNAL_6112d23f_4_k_cu_3caf9b03_376234cuda3std3__45__cpo5beginE
	.align		8
        /*0020*/ 	.dword	_ZN40_INTERNAL_6112d23f_4_k_cu_3caf9b03_376234cuda3std3__45__cpo3endE
	.align		8
        /*0028*/ 	.dword	_ZN40_INTERNAL_6112d23f_4_k_cu_3caf9b03_376234cuda3std3__45__cpo6cbeginE
	.align		8
        /*0030*/ 	.dword	_ZN40_INTERNAL_6112d23f_4_k_cu_3caf9b03_376234cuda3std3__45__cpo4cendE
	.align		8
        /*0038*/ 	.dword	_ZN40_INTERNAL_6112d23f_4_k_cu_3caf9b03_376234cuda3std3__442_GLOBAL__N__6112d23f_4_k_cu_3caf9b03_376236ignoreE
	.align		8
        /*0040*/ 	.dword	_ZN40_INTERNAL_6112d23f_4_k_cu_3caf9b03_376234cuda3std3__419piecewise_constructE
	.align		8
        /*0048*/ 	.dword	_ZN40_INTERNAL_6112d23f_4_k_cu_3caf9b03_376234cuda3std3__48in_placeE
	.align		8
        /*0050*/ 	.dword	_ZN40_INTERNAL_6112d23f_4_k_cu_3caf9b03_376234cuda3std6ranges3__45__cpo4swapE
	.align		8
        /*0058*/ 	.dword	_ZN40_INTERNAL_6112d23f_4_k_cu_3caf9b03_376234cuda3std6ranges3__45__cpo9iter_moveE
	.align		8
        /*0060*/ 	.dword	_ZN40_INTERNAL_6112d23f_4_k_cu_3caf9b03_376234cute7productE
	.align		8
        /*0068*/ 	.dword	_ZN40_INTERNAL_6112d23f_4_k_cu_3caf9b03_376234cute1_E
	.align		8
        /*0070*/ 	.dword	$str$25
	.align		8
        /*0078*/ 	.dword	$str$26
	.align		8
        /*0080*/ 	.dword	$str$27
	.align		8
        /*0088*/ 	.dword	$str$28


//--------------------- .text._ZN7cutlass13device_kernelINS_4gemm6kernel13GemmUniversalIN4cute5tupleIJiiiiEEENS1_10collective13CollectiveMmaINS1_46MainloopSm100TmaUmmaWarpSpecializedBlockScaledILi1ELi2ELi1ENS5_IJNS4_1CILi1EEENSA_ILi2EEESB_EEEEENS5_IJNSA_ILi128EEENSA_ILi256EEESG_EEENS5_IJNS_12float_e4m3_tENS_13float_ue8m0_tEEEENS5_IJNS5_IJlSB_lEEENS4_6LayoutINS5_IJNS5_IJNS5_IJNSA_ILi32EEENSA_ILi4EEEEEEiEEESQ_NS5_IJSB_iEEEEEENS5_IJNS5_IJNS5_IJNSA_ILi16EEESO_EEEiEEENS5_IJNS5_IJNSA_ILi0EEESB_EEENSA_ILi512EEEEEENS5_IJSW_iEEEEEEEEEEESK_S13_NS4_8TiledMMAINS4_8MMA_AtomIJNS4_21SM100_MMA_MXF8F6F4_SSISI_SI_fSJ_Li128ELi256ELNS4_4UMMA5MajorE0ELS18_0ELNS17_7ScaleInE0ELS19_0EEEEEENSM_INS5_IJSB_SB_SB_EEENS5_IJSW_SW_SW_EEEEENS5_IJNS4_10UnderscoreES1F_S1F_EEEEENS5_IJNS4_23SM90_TMA_LOAD_MULTICASTES1I_EEENS5_IJNS4_14ComposedLayoutINS4_7SwizzleILi3ELi4ELi3EEENS4_18smem_ptr_flag_bitsILi8EEENSM_INS5_IJNSA_ILi8EEESF_EEENS5_IJSF_SB_EEEEEEENSM_INS5_IJNS5_IJNS5_IJSP_SB_EEENS5_IJSN_SB_EEEEEESB_NS5_IJSO_SC_EEEEEENS5_IJNS5_IJNS5_IJSU_SY_EEESX_EEESW_NS5_IJSB_SY_EEEEEEEEEEEvNS4_8identityENS5_IJNS4_13SM90_TMA_LOADES26_EEENS5_IJS1T_NSM_INS5_IJNS5_IJNS5_IJSP_SC_EEES1V_EEESB_S1X_EEENS5_IJS20_SW_NS5_IJSB_NSA_ILi1024EEEEEEEEEEEEEEvS25_EENS_8epilogue10collective18CollectiveEpilogueINS2H_23Sm100TmaWarpSpecializedILi4ELi2ELi64ELb1ELb0EEEJSH_NS5_IJNSM_ISF_SB_EENSM_INSA_ILi64EEESB_EEEEENS_10bfloat16_tESL_S2Q_SL_NS2H_6fusion15FusionCallbacksIS2L_NS2R_17LinearCombinationIS2Q_fS2Q_fLNS_15FloatRoundStyleE2EEESH_S2P_JEEENS4_5SM1004TMEM4LOAD26SM100_TMEM_LOAD_32dp32b64xES26_NS1K_IS1M_NS1N_ILi16EEENSM_INS5_IJS1P_S2N_EEENS5_IJS2N_SB_EEEEEEENS4_39AutoVectorizingCopyWithAssumedAlignmentILi128EEENS4_14SM90_TMA_STOREES35_S37_S37_EEEvvEEEEvNT_6ParamsE --------------------------
	.section	.text._ZN7cutlass13device_kernelINS_4gemm6kernel13GemmUniversalIN4cute5tupleIJiiiiEEENS1_10collective13CollectiveMmaINS1_46MainloopSm100TmaUmmaWarpSpecializedBlockScaledILi1ELi2ELi1ENS5_IJNS4_1CILi1EEENSA_ILi2EEESB_EEEEENS5_IJNSA_ILi128EEENSA_ILi256EEESG_EEENS5_IJNS_12float_e4m3_tENS_13float_ue8m0_tEEEENS5_IJNS5_IJlSB_lEEENS4_6LayoutINS5_IJNS5_IJNS5_IJNSA_ILi32EEENSA_ILi4EEEEEEiEEESQ_NS5_IJSB_iEEEEEENS5_IJNS5_IJNS5_IJNSA_ILi16EEESO_EEEiEEENS5_IJNS5_IJNSA_ILi0EEESB_EEENSA_ILi512EEEEEENS5_IJSW_iEEEEEEEEEEESK_S13_NS4_8TiledMMAINS4_8MMA_AtomIJNS4_21SM100_MMA_MXF8F6F4_SSISI_SI_fSJ_Li128ELi256ELNS4_4UMMA5MajorE0ELS18_0ELNS17_7ScaleInE0ELS19_0EEEEEENSM_INS5_IJSB_SB_SB_EEENS5_IJSW_SW_SW_EEEEENS5_IJNS4_10UnderscoreES1F_S1F_EEEEENS5_IJNS4_23SM90_TMA_LOAD_MULTICASTES1I_EEENS5_IJNS4_14ComposedLayoutINS4_7SwizzleILi3ELi4ELi3EEENS4_18smem_ptr_flag_bitsILi8EEENSM_INS5_IJNSA_ILi8EEESF_EEENS5_IJSF_SB_EEEEEEENSM_INS5_IJNS5_IJNS5_IJSP_SB_EEENS5_IJSN_SB_EEEEEESB_NS5_IJSO_SC_EEEEEENS5_IJNS5_IJNS5_IJSU_SY_EEESX_EEESW_NS5_IJSB_SY_EEEEEEEEEEEvNS4_8identityENS5_IJNS4_13SM90_TMA_LOADES26_EEENS5_IJS1T_NSM_INS5_IJNS5_IJNS5_IJSP_SC_EEES1V_EEESB_S1X_EEENS5_IJS20_SW_NS5_IJSB_NSA_ILi1024EEEEEEEEEEEEEEvS25_EENS_8epilogue10collective18CollectiveEpilogueINS2H_23Sm100TmaWarpSpecializedILi4ELi2ELi64ELb1ELb0EEEJSH_NS5_IJNSM_ISF_SB_EENSM_INSA_ILi64EEESB_EEEEENS_10bfloat16_tESL_S2Q_SL_NS2H_6fusion15FusionCallbacksIS2L_NS2R_17LinearCombinationIS2Q_fS2Q_fLNS_15FloatRoundStyleE2EEESH_S2P_JEEENS4_5SM1004TMEM4LOAD26SM100_TMEM_LOAD_32dp32b64xES26_NS1K_IS1M_NS1N_ILi16EEENSM_INS5_IJS1P_S2N_EEENS5_IJS2N_SB_EEEEEEENS4_39AutoVectorizingCopyWithAssumedAlignmentILi128EEENS4_14SM90_TMA_STOREES35_S37_S37_EEEvvEEEEvNT_6ParamsE,"ax",@progbits
	.align	128
.text._ZN7cutlass13device_kernelINS_4gemm6kernel13GemmUniversalIN4cute5tupleIJiiiiEEENS1_10collective13CollectiveMmaINS1_46MainloopSm100TmaUmmaWarpSpecializedBlockScaledILi1ELi2ELi1ENS5_IJNS4_1CILi1EEENSA_ILi2EEESB_EEEEENS5_IJNSA_ILi128EEENSA_ILi256EEESG_EEENS5_IJNS_12float_e4m3_tENS_13float_ue8m0_tEEEENS5_IJNS5_IJlSB_lEEENS4_6LayoutINS5_IJNS5_IJNS5_IJNSA_ILi32EEENSA_ILi4EEEEEEiEEESQ_NS5_IJSB_iEEEEEENS5_IJNS5_IJNS5_IJNSA_ILi16EEESO_EEEiEEENS5_IJNS5_IJNSA_ILi0EEESB_EEENSA_ILi512EEEEEENS5_IJSW_iEEEEEEEEEEESK_S13_NS4_8TiledMMAINS4_8MMA_AtomIJNS4_21SM100_MMA_MXF8F6F4_SSISI_SI_fSJ_Li128ELi256ELNS4_4UMMA5MajorE0ELS18_0ELNS17_7ScaleInE0ELS19_0EEEEEENSM_INS5_IJSB_SB_SB_EEENS5_IJSW_SW_SW_EEEEENS5_IJNS4_10UnderscoreES1F_S1F_EEEEENS5_IJNS4_23SM90_TMA_LOAD_MULTICASTES1I_EEENS5_IJNS4_14ComposedLayoutINS4_7SwizzleILi3ELi4ELi3EEENS4_18smem_ptr_flag_bitsILi8EEENSM_INS5_IJNSA_ILi8EEESF_EEENS5_IJSF_SB_EEEEEEENSM_INS5_IJNS5_IJNS5_IJSP_SB_EEENS5_IJSN_SB_EEEEEESB_NS5_IJSO_SC_EEEEEENS5_IJNS5_IJNS5_IJSU_SY_EEESX_EEESW_NS5_IJSB_SY_EEEEEEEEEEEvNS4_8identityENS5_IJNS4_13SM90_TMA_LOADES26_EEENS5_IJS1T_NSM_INS5_IJNS5_IJNS5_IJSP_SC_EEES1V_EEESB_S1X_EEENS5_IJS20_SW_NS5_IJSB_NSA_ILi1024EEEEEEEEEEEEEEvS25_EENS_8epilogue10collective18CollectiveEpilogueINS2H_23Sm100TmaWarpSpecializedILi4ELi2ELi64ELb1ELb0EEEJSH_NS5_IJNSM_ISF_SB_EENSM_INSA_ILi64EEESB_EEEEENS_10bfloat16_tESL_S2Q_SL_NS2H_6fusion15FusionCallbacksIS2L_NS2R_17LinearCombinationIS2Q_fS2Q_fLNS_15FloatRoundStyleE2EEESH_S2P_JEEENS4_5SM1004TMEM4LOAD26SM100_TMEM_LOAD_32dp32b64xES26_NS1K_IS1M_NS1N_ILi16EEENSM_INS5_IJS1P_S2N_EEENS5_IJS2N_SB_EEEEEEENS4_39AutoVectorizingCopyWithAssumedAlignmentILi128EEENS4_14SM90_TMA_STOREES35_S37_S37_EEEvvEEEEvNT_6ParamsE:
        .type           _ZN7cutlass13device_kernelINS_4gemm6kernel13GemmUniversalIN4cute5tupleIJiiiiEEENS1_10collective13CollectiveMmaINS1_46MainloopSm100TmaUmmaWarpSpecializedBlockScaledILi1ELi2ELi1ENS5_IJNS4_1CILi1EEENSA_ILi2EEESB_EEEEENS5_IJNSA_ILi128EEENSA_ILi256EEESG_EEENS5_IJNS_12float_e4m3_tENS_13float_ue8m0_tEEEENS5_IJNS5_IJlSB_lEEENS4_6LayoutINS5_IJNS5_IJNS5_IJNSA_ILi32EEENSA_ILi4EEEEEEiEEESQ_NS5_IJSB_iEEEEEENS5_IJNS5_IJNS5_IJNSA_ILi16EEESO_EEEiEEENS5_IJNS5_IJNSA_ILi0EEESB_EEENSA_ILi512EEEEEENS5_IJSW_iEEEEEEEEEEESK_S13_NS4_8TiledMMAINS4_8MMA_AtomIJNS4_21SM100_MMA_MXF8F6F4_SSISI_SI_fSJ_Li128ELi256ELNS4_4UMMA5MajorE0ELS18_0ELNS17_7ScaleInE0ELS19_0EEEEEENSM_INS5_IJSB_SB_SB_EEENS5_IJSW_SW_SW_EEEEENS5_IJNS4_10UnderscoreES1F_S1F_EEEEENS5_IJNS4_23SM90_TMA_LOAD_MULTICASTES1I_EEENS5_IJNS4_14ComposedLayoutINS4_7SwizzleILi3ELi4ELi3EEENS4_18smem_ptr_flag_bitsILi8EEENSM_INS5_IJNSA_ILi8EEESF_EEENS5_IJSF_SB_EEEEEEENSM_INS5_IJNS5_IJNS5_IJSP_SB_EEENS5_IJSN_SB_EEEEEESB_NS5_IJSO_SC_EEEEEENS5_IJNS5_IJNS5_IJSU_SY_EEESX_EEESW_NS5_IJSB_SY_EEEEEEEEEEEvNS4_8identityENS5_IJNS4_13SM90_TMA_LOADES26_EEENS5_IJS1T_NSM_INS5_IJNS5_IJNS5_IJSP_SC_EEES1V_EEESB_S1X_EEENS5_IJS20_SW_NS5_IJSB_NSA_ILi1024EEEEEEEEEEEEEEvS25_EENS_8epilogue10collective18CollectiveEpilogueINS2H_23Sm100TmaWarpSpecializedILi4ELi2ELi64ELb1ELb0EEEJSH_NS5_IJNSM_ISF_SB_EENSM_INSA_ILi64EEESB_EEEEENS_10bfloat16_tESL_S2Q_SL_NS2H_6fusion15FusionCallbacksIS2L_NS2R_17LinearCombinationIS2Q_fS2Q_fLNS_15FloatRoundStyleE2EEESH_S2P_JEEENS4_5SM1004TMEM4LOAD26SM100_TMEM_LOAD_32dp32b64xES26_NS1K_IS1M_NS1N_ILi16EEENSM_INS5_IJS1P_S2N_EEENS5_IJS2N_SB_EEEEEEENS4_39AutoVectorizingCopyWithAssumedAlignmentILi128EEENS4_14SM90_TMA_STOREES35_S37_S37_EEEvvEEEEvNT_6ParamsE,@function
        .size           _ZN7cutlass13device_kernelINS_4gemm6kernel13GemmUniversalIN4cute5tupleIJiiiiEEENS1_10collective13CollectiveMmaINS1_46MainloopSm100TmaUmmaWarpSpecializedBlockScaledILi1ELi2ELi1ENS5_IJNS4_1CILi1EEENSA_ILi2EEESB_EEEEENS5_IJNSA_ILi128EEENSA_ILi256EEESG_EEENS5_IJNS_12float_e4m3_tENS_13float_ue8m0_tEEEENS5_IJNS5_IJlSB_lEEENS4_6LayoutINS5_IJNS5_IJNS5_IJNSA_ILi32EEENSA_ILi4EEEEEEiEEESQ_NS5_IJSB_iEEEEEENS5_IJNS5_IJNS5_IJNSA_ILi16EEESO_EEEiEEENS5_IJNS5_IJNSA_ILi0EEESB_EEENSA_ILi512EEEEEENS5_IJSW_iEEEEEEEEEEESK_S13_NS4_8TiledMMAINS4_8MMA_AtomIJNS4_21SM100_MMA_MXF8F6F4_SSISI_SI_fSJ_Li128ELi256ELNS4_4UMMA5MajorE0ELS18_0ELNS17_7ScaleInE0ELS19_0EEEEEENSM_INS5_IJSB_SB_SB_EEENS5_IJSW_SW_SW_EEEEENS5_IJNS4_10UnderscoreES1F_S1F_EEEEENS5_IJNS4_23SM90_TMA_LOAD_MULTICASTES1I_EEENS5_IJNS4_14ComposedLayoutINS4_7SwizzleILi3ELi4ELi3EEENS4_18smem_ptr_flag_bitsILi8EEENSM_INS5_IJNSA_ILi8EEESF_EEENS5_IJSF_SB_EEEEEEENSM_INS5_IJNS5_IJNS5_IJSP_SB_EEENS5_IJSN_SB_EEEEEESB_NS5_IJSO_SC_EEEEEENS5_IJNS5_IJNS5_IJSU_SY_EEESX_EEESW_NS5_IJSB_SY_EEEEEEEEEEEvNS4_8identityENS5_IJNS4_13SM90_TMA_LOADES26_EEENS5_IJS1T_NSM_INS5_IJNS5_IJNS5_IJSP_SC_EEES1V_EEESB_S1X_EEENS5_IJS20_SW_NS5_IJSB_NSA_ILi1024EEEEEEEEEEEEEEvS25_EENS_8epilogue10collective18CollectiveEpilogueINS2H_23Sm100TmaWarpSpecializedILi4ELi2ELi64ELb1ELb0EEEJSH_NS5_IJNSM_ISF_SB_EENSM_INSA_ILi64EEESB_EEEEENS_10bfloat16_tESL_S2Q_SL_NS2H_6fusion15FusionCallbacksIS2L_NS2R_17LinearCombinationIS2Q_fS2Q_fLNS_15FloatRoundStyleE2EEESH_S2P_JEEENS4_5SM1004TMEM4LOAD26SM100_TMEM_LOAD_32dp32b64xES26_NS1K_IS1M_NS1N_ILi16EEENSM_INS5_IJS1P_S2N_EEENS5_IJS2N_SB_EEEEEEENS4_39AutoVectorizingCopyWithAssumedAlignmentILi128EEENS4_14SM90_TMA_STOREES35_S37_S37_EEEvvEEEEvNT_6ParamsE,(.L_x_172 - _ZN7cutlass13device_kernelINS_4gemm6kernel13GemmUniversalIN4cute5tupleIJiiiiEEENS1_10collective13CollectiveMmaINS1_46MainloopSm100TmaUmmaWarpSpecializedBlockScaledILi1ELi2ELi1ENS5_IJNS4_1CILi1EEENSA_ILi2EEESB_EEEEENS5_IJNSA_ILi128EEENSA_ILi256EEESG_EEENS5_IJNS_12float_e4m3_tENS_13float_ue8m0_tEEEENS5_IJNS5_IJlSB_lEEENS4_6LayoutINS5_IJNS5_IJNS5_IJNSA_ILi32EEENSA_ILi4EEEEEEiEEESQ_NS5_IJSB_iEEEEEENS5_IJNS5_IJNS5_IJNSA_ILi16EEESO_EEEiEEENS5_IJNS5_IJNSA_ILi0EEESB_EEENSA_ILi512EEEEEENS5_IJSW_iEEEEEEEEEEESK_S13_NS4_8TiledMMAINS4_8MMA_AtomIJNS4_21SM100_MMA_MXF8F6F4_SSISI_SI_fSJ_Li128ELi256ELNS4_4UMMA5MajorE0ELS18_0ELNS17_7ScaleInE0ELS19_0EEEEEENSM_INS5_IJSB_SB_SB_EEENS5_IJSW_SW_SW_EEEEENS5_IJNS4_10UnderscoreES1F_S1F_EEEEENS5_IJNS4_23SM90_TMA_LOAD_MULTICASTES1I_EEENS5_IJNS4_14ComposedLayoutINS4_7SwizzleILi3ELi4ELi3EEENS4_18smem_ptr_flag_bitsILi8EEENSM_INS5_IJNSA_ILi8EEESF_EEENS5_IJSF_SB_EEEEEEENSM_INS5_IJNS5_IJNS5_IJSP_SB_EEENS5_IJSN_SB_EEEEEESB_NS5_IJSO_SC_EEEEEENS5_IJNS5_IJNS5_IJSU_SY_EEESX_EEESW_NS5_IJSB_SY_EEEEEEEEEEEvNS4_8identityENS5_IJNS4_13SM90_TMA_LOADES26_EEENS5_IJS1T_NSM_INS5_IJNS5_IJNS5_IJSP_SC_EEES1V_EEESB_S1X_EEENS5_IJS20_SW_NS5_IJSB_NSA_ILi1024EEEEEEEEEEEEEEvS25_EENS_8epilogue10collective18CollectiveEpilogueINS2H_23Sm100TmaWarpSpecializedILi4ELi2ELi64ELb1ELb0EEEJSH_NS5_IJNSM_ISF_SB_EENSM_INSA_ILi64EEESB_EEEEENS_10bfloat16_tESL_S2Q_SL_NS2H_6fusion15FusionCallbacksIS2L_NS2R_17LinearCombinationIS2Q_fS2Q_fLNS_15FloatRoundStyleE2EEESH_S2P_JEEENS4_5SM1004TMEM4LOAD26SM100_TMEM_LOAD_32dp32b64xES26_NS1K_IS1M_NS1N_ILi16EEENSM_INS5_IJS1P_S2N_EEENS5_IJS2N_SB_EEEEEEENS4_39AutoVectorizingCopyWithAssumedAlignmentILi128EEENS4_14SM90_TMA_STOREES35_S37_S37_EEEvvEEEEvNT_6ParamsE)
        .other          _ZN7cutlass13device_kernelINS_4gemm6kernel13GemmUniversalIN4cute5tupleIJiiiiEEENS1_10collective13CollectiveMmaINS1_46MainloopSm100TmaUmmaWarpSpecializedBlockScaledILi1ELi2ELi1ENS5_IJNS4_1CILi1EEENSA_ILi2EEESB_EEEEENS5_IJNSA_ILi128EEENSA_ILi256EEESG_EEENS5_IJNS_12float_e4m3_tENS_13float_ue8m0_tEEEENS5_IJNS5_IJlSB_lEEENS4_6LayoutINS5_IJNS5_IJNS5_IJNSA_ILi32EEENSA_ILi4EEEEEEiEEESQ_NS5_IJSB_iEEEEEENS5_IJNS5_IJNS5_IJNSA_ILi16EEESO_EEEiEEENS5_IJNS5_IJNSA_ILi0EEESB_EEENSA_ILi512EEEEEENS5_IJSW_iEEEEEEEEEEESK_S13_NS4_8TiledMMAINS4_8MMA_AtomIJNS4_21SM100_MMA_MXF8F6F4_SSISI_SI_fSJ_Li128ELi256ELNS4_4UMMA5MajorE0ELS18_0ELNS17_7ScaleInE0ELS19_0EEEEEENSM_INS5_IJSB_SB_SB_EEENS5_IJSW_SW_SW_EEEEENS5_IJNS4_10UnderscoreES1F_S1F_EEEEENS5_IJNS4_23SM90_TMA_LOAD_MULTICASTES1I_EEENS5_IJNS4_14ComposedLayoutINS4_7SwizzleILi3ELi4ELi3EEENS4_18smem_ptr_flag_bitsILi8EEENSM_INS5_IJNSA_ILi8EEESF_EEENS5_IJSF_SB_EEEEEEENSM_INS5_IJNS5_IJNS5_IJSP_SB_EEENS5_IJSN_SB_EEEEEESB_NS5_IJSO_SC_EEEEEENS5_IJNS5_IJNS5_IJSU_SY_EEESX_EEESW_NS5_IJSB_SY_EEEEEEEEEEEvNS4_8identityENS5_IJNS4_13SM90_TMA_LOADES26_EEENS5_IJS1T_NSM_INS5_IJNS5_IJNS5_IJSP_SC_EEES1V_EEESB_S1X_EEENS5_IJS20_SW_NS5_IJSB_NSA_ILi1024EEEEEEEEEEEEEEvS25_EENS_8epilogue10collective18CollectiveEpilogueINS2H_23Sm100TmaWarpSpecializedILi4ELi2ELi64ELb1ELb0EEEJSH_NS5_IJNSM_ISF_SB_EENSM_INSA_ILi64EEESB_EEEEENS_10bfloat16_tESL_S2Q_SL_NS2H_6fusion15FusionCallbacksIS2L_NS2R_17LinearCombinationIS2Q_fS2Q_fLNS_15FloatRoundStyleE2EEESH_S2P_JEEENS4_5SM1004TMEM4LOAD26SM100_TMEM_LOAD_32dp32b64xES26_NS1K_IS1M_NS1N_ILi16EEENSM_INS5_IJS1P_S2N_EEENS5_IJS2N_SB_EEEEEEENS4_39AutoVectorizingCopyWithAssumedAlignmentILi128EEENS4_14SM90_TMA_STOREES35_S37_S37_EEEvvEEEEvNT_6ParamsE,@"STO_CUDA_ENTRY STV_DEFAULT"
_ZN7cutlass13device_kernelINS_4gemm6kernel13GemmUniversalIN4cute5tupleIJiiiiEEENS1_10collective13CollectiveMmaINS1_46MainloopSm100TmaUmmaWarpSpecializedBlockScaledILi1ELi2ELi1ENS5_IJNS4_1CILi1EEENSA_ILi2EEESB_EEEEENS5_IJNSA_ILi128EEENSA_ILi256EEESG_EEENS5_IJNS_12float_e4m3_tENS_13float_ue8m0_tEEEENS5_IJNS5_IJlSB_lEEENS4_6LayoutINS5_IJNS5_IJNS5_IJNSA_ILi32EEENSA_ILi4EEEEEEiEEESQ_NS5_IJSB_iEEEEEENS5_IJNS5_IJNS5_IJNSA_ILi16EEESO_EEEiEEENS5_IJNS5_IJNSA_ILi0EEESB_EEENSA_ILi512EEEEEENS5_IJSW_iEEEEEEEEEEESK_S13_NS4_8TiledMMAINS4_8MMA_AtomIJNS4_21SM100_MMA_MXF8F6F4_SSISI_SI_fSJ_Li128ELi256ELNS4_4UMMA5MajorE0ELS18_0ELNS17_7ScaleInE0ELS19_0EEEEEENSM_INS5_IJSB_SB_SB_EEENS5_IJSW_SW_SW_EEEEENS5_IJNS4_10UnderscoreES1F_S1F_EEEEENS5_IJNS4_23SM90_TMA_LOAD_MULTICASTES1I_EEENS5_IJNS4_14ComposedLayoutINS4_7SwizzleILi3ELi4ELi3EEENS4_18smem_ptr_flag_bitsILi8EEENSM_INS5_IJNSA_ILi8EEESF_EEENS5_IJSF_SB_EEEEEEENSM_INS5_IJNS5_IJNS5_IJSP_SB_EEENS5_IJSN_SB_EEEEEESB_NS5_IJSO_SC_EEEEEENS5_IJNS5_IJNS5_IJSU_SY_EEESX_EEESW_NS5_IJSB_SY_EEEEEEEEEEEvNS4_8identityENS5_IJNS4_13SM90_TMA_LOADES26_EEENS5_IJS1T_NSM_INS5_IJNS5_IJNS5_IJSP_SC_EEES1V_EEESB_S1X_EEENS5_IJS20_SW_NS5_IJSB_NSA_ILi1024EEEEEEEEEEEEEEvS25_EENS_8epilogue10collective18CollectiveEpilogueINS2H_23Sm100TmaWarpSpecializedILi4ELi2ELi64ELb1ELb0EEEJSH_NS5_IJNSM_ISF_SB_EENSM_INSA_ILi64EEESB_EEEEENS_10bfloat16_tESL_S2Q_SL_NS2H_6fusion15FusionCallbacksIS2L_NS2R_17LinearCombinationIS2Q_fS2Q_fLNS_15FloatRoundStyleE2EEESH_S2P_JEEENS4_5SM1004TMEM4LOAD26SM100_TMEM_LOAD_32dp32b64xES26_NS1K_IS1M_NS1N_ILi16EEENSM_INS5_IJS1P_S2N_EEENS5_IJS2N_SB_EEEEEEENS4_39AutoVectorizingCopyWithAssumedAlignmentILi128EEENS4_14SM90_TMA_STOREES35_S37_S37_EEEvvEEEEvNT_6ParamsE:
[----:B------:R-:W1:Y:S01]  /*0000*/  LDC R1, c[0x0][0x37c] ;  /* 0x0000df00ff017b82 */ /* 0x000e620000000800 */
[----:B------:R-:W2:Y:S01]  /*0010*/  S2R R165, SR_TID.X ;  /* 0x0000000000a57919 */ /* 0x000ea20000002100 */
[----:B------:R-:W3:Y:S01]  /*0020*/  LDCU.64 UR12, c[0x0][0xc90] ;  /* 0x00019200ff0c77ac */ /* 0x000ee20008000a00 */
[----:B------:R-:W-:Y:S02]  /*0030*/  PRMT R151, RZ, 0x7610, R151 ;  /* 0x00007610ff977816 */ /* 0x000fe40000000097 */
[----:B------:R-:W-:Y:S01]  /*0040*/  ELECT P5, URZ, PT ;  /* 0x0000000000ff782f */ /* 0x000fe200038a0000 */
[----:B------:R-:W4:Y:S01]  /*0050*/  LDCU.64 UR54, c[0x0][0x358] ;  /* 0x00006b00ff3677ac */ /* 0x000f220008000a00 */
[----:B---3--:R-:W-:-:S04]  /*0060*/  UISETP.NE.U32.AND UP0, UPT, UR12, URZ, UPT ;  /* 0x000000ff0c00728c */ /* 0x008fc8000bf05070 */
[----:B------:R-:W-:Y:S01]  /*0070*/  UISETP.NE.AND.EX UP0, UPT, UR13, URZ, UPT, UP0 ;  /* 0x000000ff0d00728c */ /* 0x000fe2000bf05300 */
[----:B--2---:R-:W-:-:S05]  /*0080*/  SHF.R.U32.HI R158, RZ, 0x5, R165 ;  /* 0x00000005ff9e7819 */ /* 0x004fca00000116a5 */
[----:B------:R-:W2:Y:S02]  /*0090*/  SHFL.IDX PT, R0, R158, RZ, 0x1f ;  /* 0x00001fff9e007589 */ /* 0x000ea400000e0000 */
[----:B--2---:R-:W-:Y:S01]  /*00a0*/  R2UR UR14, R0 ;  /* 0x00000000000e72ca */ /* 0x004fe200000e0000 */
[----:B-1--4-:R-:W-:-:S14]  /*00b0*/  BRA.U UP0, `(.L_x_0) ;  /* 0x00000001002c7547 */ /* 0x012fdc000b800000 */
[----:B------:R-:W1:Y:S02]  /*00c0*/  LDCU.64 UR4, c[0x0][0xc88] ;  /* 0x00019100ff0477ac */ /* 0x000e640008000a00 */
[----:B-1----:R-:W-:-:S04]  /*00d0*/  UISETP.NE.U32.AND UP0, UPT, UR4, URZ, UPT ;  /* 0x000000ff0400728c */ /* 0x002fc8000bf05070 */
[----:B------:R-:W-:-:S09]  /*00e0*/  UISETP.NE.AND.EX UP0, UPT, UR5, URZ, UPT, UP0 ;  /* 0x000000ff0500728c */ /* 0x000fd2000bf05300 */
[----:B------:R-:W-:Y:S05]  /*00f0*/  BRA.U !UP0, `(.L_x_1) ;  /* 0x0000000108107547 */ /* 0x000fea000b800000 */
[----:B------:R-:W1:Y:S02]  /*0100*/  LDC.64 R2, c[0x0][0xc88] ;  /* 0x00032200ff027b82 */ /* 0x000e640000000a00 */
[----:B-1----:R1:W5:Y:S01]  /*0110*/  LDG.E R83, desc[UR54][R2.64] ;  /* 0x0000003602537981 */ /* 0x002362000c1e1900 */
[----:B------:R-:W-:Y:S01]  /*0120*/  HFMA2 R151, -RZ, RZ, 0, 5.9604644775390625e-08 ;  /* 0x00000001ff977431 */ /* 0x000fe200000001ff */
[----:B------:R-:W-:Y:S05]  /*0130*/  BRA `(.L_x_0) ;  /* 0x00000000000c7947 */ /* 0x000fea0003800000 */
.L_x_1:
[----:B------:R-:W1:Y:S01]  /*0140*/  LDCU UR4, c[0x0][0xc80] ;  /* 0x00019000ff0477ac */ /* 0x000e620008000800 */
[----:B------:R-:W-:Y:S01]  /*0150*/  HFMA2 R151, -RZ, RZ, 0, 5.9604644775390625e-08 ;  /* 0x00000001ff977431 */ /* 0x000fe200000001ff */
[----:B-1----:R-:W-:-:S07]  /*0160*/  MOV R83, UR4 ;  /* 0x0000000400537c02 */ /* 0x002fce0008000f00 */
.L_x_0:
[----:B------:R-:W2:Y:S02]  /*0170*/  LDCU.64 UR4, c[0x0][0xcb0] ;  /* 0x00019600ff0477ac */ /* 0x000ea40008000a00 */
[----:B--2---:R-:W-:-:S04]  /*0180*/  UISETP.NE.U32.AND UP0, UPT, UR4, URZ, UPT ;  /* 0x000000ff0400728c */ /* 0x004fc8000bf05070 */
[----:B------:R-:W-:-:S09]  /*0190*/  UISETP.NE.AND.EX UP0, UPT, UR5, URZ, UPT, UP0 ;  /* 0x000000ff0500728c */ /* 0x000fd2000bf05300 */
[----:B------:R-:W-:Y:S05]  /*01a0*/  BRA.U UP0, `(.L_x_2) ;  /* 0x0000000100247547 */ /* 0x000fea000b800000 */
[----:B------:R-:W2:Y:S02]  /*01b0*/  LDCU.64 UR4, c[0x0][0xca8] ;  /* 0x00019500ff0477ac */ /* 0x000ea40008000a00 */
[----:B--2---:R-:W-:-:S04]  /*01c0*/  UISETP.NE.U32.AND UP0, UPT, UR4, URZ, UPT ;  /* 0x000000ff0400728c */ /* 0x004fc8000bf05070 */
[----:B------:R-:W-:-:S09]  /*01d0*/  UISETP.NE.AND.EX UP0, UPT, UR5, URZ, UPT, UP0 ;  /* 0x000000ff0500728c */ /* 0x000fd2000bf05300 */
[----:B------:R-:W-:Y:S05]  /*01e0*/  BRA.U !UP0, `(.L_x_3) ;  /* 0x00000001080c7547 */ /* 0x000fea000b800000 */
[----:B------:R-:W2:Y:S02]  /*01f0*/  LDC.64 R76, c[0x0][0xca8] ;  /* 0x00032a00ff4c7b82 */ /* 0x000ea40000000a00 */
[----:B--2---:R2:W5:Y:S01]  /*0200*/  LDG.E R76, desc[UR54][R76.64] ;  /* 0x000000364c4c7981 */ /* 0x004562000c1e1900 */
[----:B------:R-:W-:Y:S05]  /*0210*/  BRA `(.L_x_2) ;  /* 0x0000000000087947 */ /* 0x000fea0003800000 */
.L_x_3:
[----:B------:R-:W2:Y:S02]  /*0220*/  LDCU UR4, c[0x0][0xca0] ;  /* 0x00019400ff0477ac */ /* 0x000ea40008000800 */
[----:B--2---:R-:W-:Y:S02]  /*0230*/  MOV R76, UR4 ;  /* 0x00000004004c7c02 */ /* 0x004fe40008000f00 */
.L_x_2:
[----:B------:R-:W-:Y:S01]  /*0240*/  IMAD.U32 R0, RZ, RZ, UR14 ;  /* 0x0000000eff007e24 */ /* 0x000fe2000f8e00ff */
[----:B------:R-:W-:Y:S04]  /*0250*/  BSSY.RECONVERGENT B0, `(.L_x_4) ;  /* 0x0000012000007945 */ /* 0x000fe80003800200 */
[C---:B------:R-:W-:Y:S02]  /*0260*/  ISETP.NE.OR P1, PT, R0.reuse, 0x1, !P5 ;  /* 0x000000010000780c */ /* 0x040fe40006f25670 */
[----:B------:R-:W-:-:S11]  /*0270*/  ISETP.NE.OR P0, PT, R0, 0x3, !P5 ;  /* 0x000000030000780c */ /* 0x000fd60006f05670 */
[----:B------:R-:W-:Y:S05]  /*0280*/  @P1 BRA `(.L_x_5) ;  /* 0x0000000000381947 */ /* 0x000fea0003800000 */
[----:B------:R-:W3:Y:S02]  /*0290*/  LDCU.64 UR4, c[0x0][0x348] ;  /* 0x00006900ff0477ac */ /* 0x000ee40008000a00 */
[----:B---3--:R-:W-:Y:S02]  /*02a0*/  UIADD3 UR10, UP3, UPT, UR4, 0x80, URZ ;  /* 0x00000080040a7890 */ /* 0x008fe4000ff7e0ff */
[----:B------:R-:W-:Y:S02]  /*02b0*/  UIADD3 UR8, UP2, UPT, UR4, 0x180, URZ ;  /* 0x0000018004087890 */ /* 0x000fe4000ff5e0ff */
[----:B------:R-:W-:Y:S02]  /*02c0*/  UIADD3 UR6, UP1, UPT, UR4, 0x280, URZ ;  /* 0x0000028004067890 */ /* 0x000fe4000ff3e0ff */
[----:B------:R-:W-:Y:S02]  /*02d0*/  UIADD3 UR4, UP0, UPT, UR4, 0x380, URZ ;  /* 0x0000038004047890 */ /* 0x000fe4000ff1e0ff */
[----:B------:R-:W-:-:S02]  /*02e0*/  UIADD3.X UR11, UPT, UPT, URZ, UR5, URZ, UP3, !UPT ;  /* 0x00000005ff0b7290 */ /* 0x000fc40009ffe4ff */
[----:B------:R-:W-:Y:S02]  /*02f0*/  UIADD3.X UR9, UPT, UPT, URZ, UR5, URZ, UP2, !UPT ;  /* 0x00000005ff097290 */ /* 0x000fe400097fe4ff */
[----:B------:R-:W-:Y:S02]  /*0300*/  UIADD3.X UR7, UPT, UPT, URZ, UR5, URZ, UP1, !UPT ;  /* 0x00000005ff077290 */ /* 0x000fe40008ffe4ff */
[----:B------:R-:W-:-:S03]  /*0310*/  UIADD3.X UR5, UPT, UPT, URZ, UR5, URZ, UP0, !UPT ;  /* 0x00000005ff057290 */ /* 0x000fc600087fe4ff */
[----:B------:R3:W-:Y:S02]  /*0320*/  UTMACCTL.PF [UR10] ;  /* 0x000000000a0079b9 */ /* 0x0007e40008040000 */
[----:B------:R3:W-:Y:S02]  /*0330*/  UTMACCTL.PF [UR8] ;  /* 0x00000000080079b9 */ /* 0x0007e40008040000 */
[----:B------:R3:W-:Y:S02]  /*0340*/  UTMACCTL.PF [UR6] ;  /* 0x00000000060079b9 */ /* 0x0007e40008040000 */
[----:B------:R3:W-:Y:S02]  /*0350*/  UTMACCTL.PF [UR4] ;  /* 0x00000000040079b9 */ /* 0x0007e40008040000 */
[----:B---3--:R-:W-:Y:S01]  /*0360*/  NOP ;  /* 0x0000000000007918 */ /* 0x008fe20000000000 */
.L_x_5:
[----:B------:R-:W-:Y:S05]  /*0370*/  BSYNC.RECONVERGENT B0 ;  /* 0x0000000000007941 */ /* 0x000fea0003800200 */
.L_x_4:
[----:B------:R-:W-:Y:S04]  /*0380*/  BSSY.RECONVERGENT B0, `(.L_x_6) ;  /* 0x000000a000007945 */ /* 0x000fe80003800200 */
[----:B------:R-:W-:Y:S05]  /*0390*/  @P0 BRA `(.L_x_7) ;  /* 0x0000000000200947 */ /* 0x000fea0003800000 */
[----:B------:R-:W3:Y:S02]  /*03a0*/  LDCU.64 UR4, c[0x0][0x348] ;  /* 0x00006900ff0477ac */ /* 0x000ee40008000a00 */
[----:B---3--:R-:W-:Y:S02]  /*03b0*/  UIADD3 UR6, UP1, UPT, UR4, 0x980, URZ ;  /* 0x0000098004067890 */ /* 0x008fe4000ff3e0ff */
[----:B------:R-:W-:Y:S02]  /*03c0*/  UIADD3 UR4, UP0, UPT, UR4, 0xa80, URZ ;  /* 0x00000a8004047890 */ /* 0x000fe4000ff1e0ff */
[----:B------:R-:W-:Y:S02]  /*03d0*/  UIADD3.X UR7, UPT, UPT, URZ, UR5, URZ, UP1, !UPT ;  /* 0x00000005ff077290 */ /* 0x000fe40008ffe4ff */
[----:B------:R-:W-:-:S07]  /*03e0*/  UIADD3.X UR5, UPT, UPT, URZ, UR5, URZ, UP0, !UPT ;  /* 0x00000005ff057290 */ /* 0x000fce00087fe4ff */
[----:B------:R3:W-:Y:S02]  /*03f0*/  UTMACCTL.PF [UR6] ;  /* 0x00000000060079b9 */ /* 0x0007e40008040000 */
[----:B------:R3:W-:Y:S02]  /*0400*/  UTMACCTL.PF [UR4] ;  /* 0x00000000040079b9 */ /* 0x0007e40008040000 */
[----:B---3--:R-:W-:Y:S01]  /*0410*/  NOP ;  /* 0x0000000000007918 */ /* 0x008fe20000000000 */
.L_x_7:
[----:B------:R-:W-:Y:S05]  /*0420*/  BSYNC.RECONVERGENT B0 ;  /* 0x0000000000007941 */ /* 0x000fea0003800200 */
.L_x_6:
[----:B------:R-:W3:Y:S01]  /*0430*/  LDCU.64 UR4, c[0x0][0xc88] ;  /* 0x00019100ff0477ac */ /* 0x000ee20008000a00 */
[----:B------:R-:W-:Y:S02]  /*0440*/  UISETP.EQ.U32.AND UP1, UPT, UR12, URZ, UPT ;  /* 0x000000ff0c00728c */ /* 0x000fe4000bf22070 */
[----:B------:R-:W-:Y:S02]  /*0450*/  UPLOP3.LUT UP4, UPT, UPT, UPT, UPT, 0x80, 0x8 ;  /* 0x000000000008789c */ /* 0x000fe40003f8f070 */
[----:B---3--:R-:W-:-:S04]  /*0460*/  UISETP.NE.U32.AND UP0, UPT, UR4, URZ, UPT ;  /* 0x000000ff0400728c */ /* 0x008fc8000bf05070 */
[----:B------:R-:W-:-:S04]  /*0470*/  UISETP.NE.AND.EX UP0, UPT, UR5, URZ, UPT, UP0 ;  /* 0x000000ff0500728c */ /* 0x000fc8000bf05300 */
[----:B------:R-:W-:-:S04]  /*0480*/  UISETP.EQ.OR.EX UP2, UPT, UR13, URZ, !UP0, UP1 ;  /* 0x000000ff0d00728c */ /* 0x000fc8000c742710 */
[----:B------:R-:W-:-:S05]  /*0490*/  UP2UR UR50, UPR, URZ, 0x4 ;  /* 0x00000004ff327883 */ /* 0x000fca0008000000 */
[----:B------:R-:W-:Y:S07]  /*04a0*/  BRA.U !UP2, `(.L_x_8) ;  /* 0x000000010a207547 */ /* 0x000fee000b800000 */
[----:B------:R-:W-:Y:S01]  /*04b0*/  UISETP.NE.U32.AND UP1, UPT, UR12, URZ, UPT ;  /* 0x000000ff0c00728c */ /* 0x000fe2000bf25070 */
[----:B-----5:R-:W-:Y:S01]  /*04c0*/  FSETP.NEU.AND P0, PT, R83, RZ, PT ;  /* 0x000000ff5300720b */ /* 0x020fe20003f0d000 */
[----:B------:R-:W-:Y:S02]  /*04d0*/  USEL UR4, URZ, 0xffffffff, UP0 ;  /* 0xffffffffff047887 */ /* 0x000fe40008000000 */
[----:B------:R-:W-:-:S10]  /*04e0*/  UISETP.NE.AND.EX UP1, UPT, UR13, URZ, UPT, UP1 ;  /* 0x000000ff0d00728c */ /* 0x000fd4000bf25310 */
[----:B------:R-:W-:Y:S01]  /*04f0*/  VOTEU.ANY UP0, P0 ;  /* 0x0000000000ff7886 */ /* 0x000fe20000000100 */
[----:B------:R-:W-:-:S04]  /*0500*/  @!UP1 USEL UR4, URZ, 0xffffffff, UP0 ;  /* 0xffffffffff049887 */ /* 0x000fc80008000000 */
[----:B------:R-:W-:-:S04]  /*0510*/  ULOP3.LUT UR4, UR4, 0x1, URZ, 0xc0, !UPT ;  /* 0x0000000104047892 */ /* 0x000fc8000f8ec0ff */
[----:B------:R-:W-:-:S11]  /*0520*/  UISETP.NE.U32.AND UP4, UPT, UR4, 0x1, UPT ;  /* 0x000000010400788c */ /* 0x000fd6000bf85070 */
.L_x_8:
[----:B-1----:R-:W1:Y:S01]  /*0530*/  SHFL.IDX PT, R2, R158, RZ, 0x1f ;  /* 0x00001fff9e027589 */ /* 0x002e6200000e0000 */
[----:B------:R-:W-:-:S04]  /*0540*/  UISETP.NE.AND UP0, UPT, UR14, 0x2, UPT ;  /* 0x000000020e00788c */ /* 0x000fc8000bf05270 */
[----:B------:R-:W-:Y:S01]  /*0550*/  USEL UR37, URZ, 0x1, UP0 ;  /* 0x00000001ff257887 */ /* 0x000fe20008000000 */
[----:B-1----:R-:W-:-:S13]  /*0560*/  ISETP.NE.AND P0, PT, R2, RZ, PT ;  /* 0x000000ff0200720c */ /* 0x002fda0003f05270 */
[----:B------:R-:W-:Y:S05]  /*0570*/  @P0 BRA `(.L_x_9) ;  /* 0x0000000000400947 */ /* 0x000fea0003800000 */
[----:B------:R-:W1:Y:S01]  /*0580*/  S2UR UR4, SR_CgaCtaId ;  /* 0x00000000000479c3 */ /* 0x000e620000008800 */
[----:B------:R-:W-:Y:S01]  /*0590*/  UMOV UR5, 0x400 ;  /* 0x0000040000057882 */ /* 0x000fe20000000000 */
[----:B------:R-:W-:Y:S01]  /*05a0*/  UMOV UR8, 0x1 ;  /* 0x0000000100087882 */ /* 0x000fe20000000000 */
[----:B------:R-:W-:Y:S01]  /*05b0*/  UMOV UR6, 0x2 ;  /* 0x0000000200067882 */ /* 0x000fe20000000000 */
[----:B------:R-:W-:-:S04]  /*05c0*/  UIADD3 UR8, UPT, UPT, -UR8, 0x100000, URZ ;  /* 0x0010000008087890 */ /* 0x000fc8000fffe1ff */
[----:B------:R-:W-:Y:S02]  /*05d0*/  USHF.L.U32 UR9, UR8, 0xb, URZ ;  /* 0x0000000b08097899 */ /* 0x000fe400080006ff */
[----:B------:R-:W-:Y:S02]  /*05e0*/  USHF.L.U32 UR8, UR8, 0x1, URZ ;  /* 0x0000000108087899 */ /* 0x000fe400080006ff */
[----:B------:R-:W-:-:S04]  /*05f0*/  UIADD3 UR6, UPT, UPT, -UR6, 0x100000, URZ ;  /* 0x0010000006067890 */ /* 0x000fc8000fffe1ff */
[----:B------:R-:W-:Y:S02]  /*0600*/  USHF.L.U32 UR7, UR6, 0xb, URZ ;  /* 0x0000000b06077899 */ /* 0x000fe400080006ff */
[----:B------:R-:W-:Y:S01]  /*0610*/  USHF.L.U32 UR6, UR6, 0x1, URZ ;  /* 0x0000000106067899 */ /* 0x000fe200080006ff */
[----:B------:R-:W-:Y:S01]  /*0620*/  ELECT P0, URZ, PT ;  /* 0x0000000000ff782f */ /* 0x000fe20003800000 */
[----:B-1----:R-:W-:Y:S01]  /*0630*/  ULEA UR4, UR4, UR5, 0x18 ;  /* 0x0000000504047291 */ /* 0x002fe2000f8ec0ff */
[----:B------:R-:W1:Y:S11]  /*0640*/  FENCE.VIEW.ASYNC.S ;  /* 0x00000000000073c6 */ /* 0x000e760000000000 */
[----:B-1----:R1:W3:Y:S01]  /*0650*/  SYNCS.EXCH.64 URZ, [UR4], UR8 ;  /* 0x0000000804ff75b2 */ /* 0x0022e20008000100 */
[----:B------:R1:W4:Y:S01]  /*0660*/  SYNCS.EXCH.64 URZ, [UR4+0x8], UR6 ;  /* 0x0000080604ff75b2 */ /* 0x0003220008000100 */
[----:B------:R-:W-:Y:S01]  /*0670*/  NOP ;  /* 0x0000000000007918 */ /* 0x000fe20000000000 */
.L_x_9:
[----:B------:R-:W2:Y:S01]  /*0680*/  SHFL.IDX PT, R2, R158, RZ, 0x1f ;  /* 0x00001fff9e027589 */ /* 0x000ea200000e0000 */
[----:B------:R-:W-:Y:S01]  /*0690*/  NOP ;  /* 0x0000000000007918 */ /* 0x000fe20000000000 */
[----:B--2---:R-:W-:-:S13]  /*06a0*/  ISETP.NE.AND P0, PT, R2, 0x1, PT ;  /* 0x000000010200780c */ /* 0x004fda0003f05270 */
[----:B------:R-:W-:Y:S05]  /*06b0*/  @P0 BRA `(.L_x_10) ;  /* 0x0000000000580947 */ /* 0x000fea0003800000 */
[----:B-1----:R-:W1:Y:S01]  /*06c0*/  S2UR UR4, SR_CgaCtaId ;  /* 0x00000000000479c3 */ /* 0x002e620000008800 */
        /* <DEDUP_REMOVED lines=12> */
[----:B-1----:R2:W1:Y:S01]  /*0790*/  SYNCS.EXCH.64 URZ, [UR4+0x10], UR8 ;  /* 0x0000100804ff75b2 */ /* 0x0024620008000100 */
[----:B------:R2:W1:Y:S01]  /*07a0*/  SYNCS.EXCH.64 URZ, [UR4+0x30], UR6 ;  /* 0x0000300604ff75b2 */ /* 0x0004620008000100 */
[----:B------:R2:W1:Y:S01]  /*07b0*/  SYNCS.EXCH.64 URZ, [UR4+0x18], UR8 ;  /* 0x0000180804ff75b2 */ /* 0x0004620008000100 */
[----:B------:R2:W1:Y:S01]  /*07c0*/  SYNCS.EXCH.64 URZ, [UR4+0x38], UR6 ;  /* 0x0000380604ff75b2 */ /* 0x0004620008000100 */
[----:B------:R2:W1:Y:S01]  /*07d0*/  SYNCS.EXCH.64 URZ, [UR4+0x20], UR8 ;  /* 0x0000200804ff75b2 */ /* 0x0004620008000100 */
[----:B------:R2:W1:Y:S01]  /*07e0*/  SYNCS.EXCH.64 URZ, [UR4+0x40], UR6 ;  /* 0x0000400604ff75b2 */ /* 0x0004620008000100 */
[----:B------:R2:W1:Y:S01]  /*07f0*/  SYNCS.EXCH.64 URZ, [UR4+0x28], UR8 ;  /* 0x0000280804ff75b2 */ /* 0x0004620008000100 */
[----:B------:R2:W1:Y:S02]  /*0800*/  SYNCS.EXCH.64 URZ, [UR4+0x48], UR6 ;  /* 0x0000480604ff75b2 */ /* 0x0004640008000100 */
[----:B--2---:R-:W-:Y:S01]  /*0810*/  NOP ;  /* 0x0000000000007918 */ /* 0x004fe20000000000 */
.L_x_10:
[----:B------:R-:W2:Y:S01]  /*0820*/  SHFL.IDX PT, R2, R158, RZ, 0x1f ;  /* 0x00001fff9e027589 */ /* 0x000ea200000e0000 */
[----:B------:R-:W-:Y:S01]  /*0830*/  NOP ;  /* 0x0000000000007918 */ /* 0x000fe20000000000 */
[----:B--2---:R-:W-:-:S13]  /*0840*/  ISETP.NE.AND P0, PT, R2, 0x3, PT ;  /* 0x000000030200780c */ /* 0x004fda0003f05270 */
[----:B------:R-:W-:Y:S05]  /*0850*/  @P0 BRA `(.L_x_11) ;  /* 0x0000000000300947 */ /* 0x000fea0003800000 */
[----:B-1----:R-:W1:Y:S01]  /*0860*/  S2UR UR6, SR_CgaCtaId ;  /* 0x00000000000679c3 */ /* 0x002e620000008800 */
[----:B------:R-:W-:Y:S01]  /*0870*/  UMOV UR4, 0x400 ;  /* 0x0000040000047882 */ /* 0x000fe20000000000 */
[----:B------:R-:W-:Y:S01]  /*0880*/  UMOV UR5, 0x20 ;  /* 0x0000002000057882 */ /* 0x000fe20000000000 */
[----:B------:R-:W-:Y:S01]  /*0890*/  ELECT P0, URZ, PT ;  /* 0x0000000000ff782f */ /* 0x000fe20003800000 */
[----:B-1----:R-:W-:Y:S02]  /*08a0*/  ULEA UR6, UR6, UR4, 0x18 ;  /* 0x0000000406067291 */ /* 0x002fe4000f8ec0ff */
[----:B------:R-:W-:-:S04]  /*08b0*/  UIADD3 UR4, UPT, UPT, -UR5, 0x100000, URZ ;  /* 0x0010000005047890 */ /* 0x000fc8000fffe1ff */
[----:B------:R-:W-:Y:S02]  /*08c0*/  USHF.L.U32 UR5, UR4, 0xb, URZ ;  /* 0x0000000b04057899 */ /* 0x000fe400080006ff */
[----:B------:R-:W-:Y:S01]  /*08d0*/  USHF.L.U32 UR4, UR4, 0x1, URZ ;  /* 0x0000000104047899 */ /* 0x000fe200080006ff */
[----:B------:R-:W1:Y:S11]  /*08e0*/  FENCE.VIEW.ASYNC.S ;  /* 0x00000000000073c6 */ /* 0x000e760000000000 */
[----:B-1----:R2:W1:Y:S01]  /*08f0*/  SYNCS.EXCH.64 URZ, [UR6+0x50], UR4 ;  /* 0x0000500406ff75b2 */ /* 0x0024620008000100 */
[----:B------:R2:W1:Y:S02]  /*0900*/  SYNCS.EXCH.64 URZ, [UR6+0x58], UR4 ;  /* 0x0000580406ff75b2 */ /* 0x0004640008000100 */
[----:B--2---:R-:W-:Y:S01]  /*0910*/  NOP ;  /* 0x0000000000007918 */ /* 0x004fe20000000000 */
.L_x_11:
[----:B------:R-:W2:Y:S01]  /*0920*/  SHFL.IDX PT, R2, R158, RZ, 0x1f ;  /* 0x00001fff9e027589 */ /* 0x000ea200000e0000 */
[----:B------:R-:W-:Y:S01]  /*0930*/  NOP ;  /* 0x0000000000007918 */ /* 0x000fe20000000000 */
[----:B--2---:R-:W-:-:S13]  /*0940*/  ISETP.NE.AND P0, PT, R2, 0x4, PT ;  /* 0x000000040200780c */ /* 0x004fda0003f05270 */
[----:B------:R-:W-:Y:S05]  /*0950*/  @P0 BRA `(.L_x_12) ;  /* 0x00000000004c0947 */ /* 0x000fea0003800000 */
[----:B-1----:R-:W1:Y:S01]  /*0960*/  S2UR UR6, SR_CgaCtaId ;  /* 0x00000000000679c3 */ /* 0x002e620000008800 */
[----:B------:R-:W-:Y:S01]  /*0970*/  UMOV UR4, 0x1e0 ;  /* 0x000001e000047882 */ /* 0x000fe20000000000 */
[----:B------:R-:W-:Y:S01]  /*0980*/  UMOV UR5, 0x400 ;  /* 0x0000040000057882 */ /* 0x000fe20000000000 */
[----:B------:R-:W-:Y:S01]  /*0990*/  USEL UR4, UR4, 0x1a0, UP4 ;  /* 0x000001a004047887 */ /* 0x000fe2000a000000 */
[----:B------:R-:W-:Y:S01]  /*09a0*/  UMOV UR8, 0x1 ;  /* 0x0000000100087882 */ /* 0x000fe20000000000 */
[----:B------:R-:W-:Y:S01]  /*09b0*/  ELECT P0, URZ, PT ;  /* 0x0000000000ff782f */ /* 0x000fe20003800000 */
[----:B------:R-:W-:-:S04]  /*09c0*/  UIADD3 UR8, UPT, UPT, -UR8, 0x100000, URZ ;  /* 0x0010000008087890 */ /* 0x000fc8000fffe1ff */
[----:B------:R-:W-:Y:S02]  /*09d0*/  USHF.L.U32 UR9, UR8, 0xb, URZ ;  /* 0x0000000b08097899 */ /* 0x000fe400080006ff */
[----:B------:R-:W-:Y:S02]  /*09e0*/  USHF.L.U32 UR8, UR8, 0x1, URZ ;  /* 0x0000000108087899 */ /* 0x000fe400080006ff */
[----:B-1----:R-:W-:Y:S02]  /*09f0*/  ULEA UR6, UR6, UR5, 0x18 ;  /* 0x0000000506067291 */ /* 0x002fe4000f8ec0ff */
[----:B------:R-:W-:-:S04]  /*0a00*/  UIADD3 UR4, UPT, UPT, -UR4, 0x100000, URZ ;  /* 0x0010000004047890 */ /* 0x000fc8000fffe1ff */
[----:B------:R-:W-:Y:S02]  /*0a10*/  USHF.L.U32 UR5, UR4, 0xb, URZ ;  /* 0x0000000b04057899 */ /* 0x000fe400080006ff */
[----:B------:R-:W-:Y:S01]  /*0a20*/  USHF.L.U32 UR4, UR4, 0x1, URZ ;  /* 0x0000000104047899 */ /* 0x000fe200080006ff */
[----:B------:R-:W1:Y:S03]  /*0a30*/  FENCE.VIEW.ASYNC.S ;  /* 0x00000000000073c6 */ /* 0x000e660000000000 */
[----:B-1----:R2:W1:Y:S08]  /*0a40*/  SYNCS.EXCH.64 URZ, [UR6+0x60], UR8 ;  /* 0x0000600806ff75b2 */ /* 0x0024700008000100 */
[----:B------:R2:W1:Y:S01]  /*0a50*/  SYNCS.EXCH.64 URZ, [UR6+0x70], UR4 ;  /* 0x0000700406ff75b2 */ /* 0x0004620008000100 */
[----:B------:R2:W1:Y:S01]  /*0a60*/  SYNCS.EXCH.64 URZ, [UR6+0x68], UR8 ;  /* 0x0000680806ff75b2 */ /* 0x0004620008000100 */
[----:B------:R2:W1:Y:S02]  /*0a70*/  SYNCS.EXCH.64 URZ, [UR6+0x78], UR4 ;  /* 0x0000780406ff75b2 */ /* 0x0004640008000100 */
[----:B--2---:R-:W-:Y:S01]  /*0a80*/  NOP ;  /* 0x0000000000007918 */ /* 0x004fe20000000000 */
.L_x_12:
        /* <DEDUP_REMOVED lines=18> */
[----:B------:R2:W1:Y:S02]  /*0bb0*/  SYNCS.EXCH.64 URZ, [UR4+0x88], UR6 ;  /* 0x0000880604ff75b2 */ /* 0x0004640008000100 */
[----:B--2---:R-:W-:Y:S01]  /*0bc0*/  NOP ;  /* 0x0000000000007918 */ /* 0x004fe20000000000 */
.L_x_13:
[----:B------:R-:W2:Y:S01]  /*0bd0*/  SHFL.IDX PT, R2, R158, RZ, 0x1f ;  /* 0x00001fff9e027589 */ /* 0x000ea200000e0000 */
[----:B------:R-:W1:Y:S01]  /*0be0*/  S2UR UR53, SR_CgaCtaId ;  /* 0x00000000003579c3 */ /* 0x000e620000008800 */
[----:B------:R-:W-:Y:S01]  /*0bf0*/  ISETP.NE.OR P1, PT, RZ, UR14, !P5 ;  /* 0x0000000eff007c0c */ /* 0x000fe2000ef25670 */
[----:B------:R-:W-:Y:S01]  /*0c00*/  NOP ;  /* 0x0000000000007918 */ /* 0x000fe20000000000 */
[----:B--2---:R-:W-:-:S13]  /*0c10*/  ISETP.NE.AND P0, PT, R2, 0x3, PT ;  /* 0x000000030200780c */ /* 0x004fda0003f05270 */
[----:B-1----:R-:W-:Y:S05]  /*0c20*/  @P0 BRA `(.L_x_14) ;  /* 0x0000000000380947 */ /* 0x002fea0003800000 */
[----:B------:R-:W1:Y:S01]  /*0c30*/  S2UR UR4, SR_CgaCtaId ;  /* 0x00000000000479c3 */ /* 0x000e620000008800 */
[----:B------:R-:W-:Y:S01]  /*0c40*/  UMOV UR5, 0x400 ;  /* 0x0000040000057882 */ /* 0x000fe20000000000 */
[----:B------:R-:W-:Y:S01]  /*0c50*/  UMOV UR6, 0x20 ;  /* 0x0000002000067882 */ /* 0x000fe20000000000 */
[----:B------:R-:W-:Y:S01]  /*0c60*/  ELECT P0, URZ, PT ;  /* 0x0000000000ff782f */ /* 0x000fe20003800000 */
[----:B------:R-:W-:-:S04]  /*0c70*/  UIADD3 UR6, UPT, UPT, -UR6, 0x100000, URZ ;  /* 0x0010000006067890 */ /* 0x000fc8000fffe1ff */
[----:B------:R-:W-:Y:S02]  /*0c80*/  USHF.L.U32 UR7, UR6, 0xb, URZ ;  /* 0x0000000b06077899 */ /* 0x000fe400080006ff */
[----:B------:R-:W-:Y:S02]  /*0c90*/  USHF.L.U32 UR6, UR6, 0x1, URZ ;  /* 0x0000000106067899 */ /* 0x000fe400080006ff */
[----:B-1----:R-:W-:Y:S01]  /*0ca0*/  ULEA UR4, UR4, UR5, 0x18 ;  /* 0x0000000504047291 */ /* 0x002fe2000f8ec0ff */
[----:B------:R-:W1:Y:S11]  /*0cb0*/  FENCE.VIEW.ASYNC.S ;  /* 0x00000000000073c6 */ /* 0x000e760000000000 */
[----:B-1----:R1:W2:Y:S01]  /*0cc0*/  SYNCS.EXCH.64 URZ, [UR4+0x90], UR6 ;  /* 0x0000900604ff75b2 */ /* 0x0022a20008000100 */
[----:B------:R1:W1:Y:S01]  /*0cd0*/  SYNCS.EXCH.64 URZ, [UR4+0xa0], UR6 ;  /* 0x0000a00604ff75b2 */ /* 0x0002620008000100 */
[----:B------:R1:W1:Y:S01]  /*0ce0*/  SYNCS.EXCH.64 URZ, [UR4+0x98], UR6 ;  /* 0x0000980604ff75b2 */ /* 0x0002620008000100 */
[----:B------:R1:W1:Y:S01]  /*0cf0*/  SYNCS.EXCH.64 URZ, [UR4+0xa8], UR6 ;  /* 0x0000a80604ff75b2 */ /* 0x0002620008000100 */
[----:B------:R-:W-:Y:S01]  /*0d00*/  NOP ;  /* 0x0000000000007918 */ /* 0x000fe20000000000 */
.L_x_14:
[----:B------:R-:W-:Y:S01]  /*0d10*/  VOTEU.ALL UP0, P1 ;  /* 0x0000000000ff7886 */ /* 0x000fe20000800000 */
[----:B-1----:R-:W1:Y:S01]  /*0d20*/  LDCU UR7, c[0x0][0x36c] ;  /* 0x00006d80ff0777ac */ /* 0x002e620008000800 */
[----:B------:R-:W-:Y:S01]  /*0d30*/  NOP ;  /* 0x0000000000007918 */ /* 0x000fe20000000000 */
[----:B------:R-:W-:Y:S01]  /*0d40*/  ISETP.NE.OR P5, PT, R0, 0x2, !P5 ;  /* 0x000000020000780c */ /* 0x000fe20006fa5670 */
[----:B------:R-:W-:Y:S01]  /*0d50*/  UMOV UR4, 0x80 ;  /* 0x0000008000047882 */ /* 0x000fe20000000000 */
[----:B------:R-:W-:Y:S01]  /*0d60*/  @!UP0 UMOV UR6, 0x400 ;  /* 0x0000040000068882 */ /* 0x000fe20000000000 */
[----:B------:R-:W-:-:S04]  /*0d70*/  @!UP0 UIADD3 UR4, UPT, UPT, -UR4, 0x100000, URZ ;  /* 0x0010000004048890 */ /* 0x000fc8000fffe1ff */
[----:B------:R-:W-:Y:S02]  /*0d80*/  @!UP0 USHF.L.U32 UR5, UR4, 0xb, URZ ;  /* 0x0000000b04058899 */ /* 0x000fe400080006ff */
[----:B------:R-:W-:Y:S01]  /*0d90*/  @!UP0 USHF.L.U32 UR4, UR4, 0x1, URZ ;  /* 0x0000000104048899 */ /* 0x000fe200080006ff */
[----:B------:R-:W-:Y:S01]  /*0da0*/  LOP3.LUT R8, R165, 0x1f, RZ, 0xc0, !PT ;  /* 0x0000001fa5087812 */ /* 0x000fe200078ec0ff */
[----:B------:R-:W-:Y:S01]  /*0db0*/  @!UP0 ULEA UR6, UR53, UR6, 0x18 ;  /* 0x0000000635068291 */ /* 0x000fe2000f8ec0ff */
[----:B------:R-:W-:Y:S01]  /*0dc0*/  VOTEU.ALL UP0, P1 ;  /* 0x0000000000ff7886 */ /* 0x000fe20000800000 */
[----:B------:R-:W-:Y:S01]  /*0dd0*/  UISETP.NE.AND UP3, UPT, UR14, URZ, UPT ;  /* 0x000000ff0e00728c */ /* 0x000fe2000bf65270 */
[----:B------:R-:W3:Y:S09]  /*0de0*/  FENCE.VIEW.ASYNC.S ;  /* 0x00000000000073c6 */ /* 0x000ef20000000000 */
[----:B---3--:R3:W2:Y:S01]  /*0df0*/  @!UP0 SYNCS.EXCH.64 URZ, [UR6+0xb0], UR4 ;  /* 0x0000b00406ff85b2 */ /* 0x0086a20008000100 */
[----:B-1----:R-:W-:-:S09]  /*0e00*/  UISETP.EQ.U32.AND UP0, UPT, UR7, 0x1, UPT ;  /* 0x000000010700788c */ /* 0x002fd2000bf02070 */
[----:B------:R-:W-:Y:S05]  /*0e10*/  BRA.U !UP0, `(.L_x_15) ;  /* 0x0000000108087547 */ /* 0x000fea000b800000 */
[----:B--2-4-:R-:W-:Y:S01]  /*0e20*/  UCGABAR_ARV ;  /* 0x00000000000079c7 */ /* 0x014fe20008000000 */
[----:B------:R-:W-:Y:S05]  /*0e30*/  BRA `(.L_x_16) ;  /* 0x0000000000047947 */ /* 0x000fea0003800000 */
.L_x_15:
[----:B--2-4-:R-:W-:Y:S01]  /*0e40*/  NOP ;  /* 0x0000000000007918 */ /* 0x014fe20000000000 */
.L_x_16:
[----:B------:R-:W1:Y:S01]  /*0e50*/  S2UR UR28, SR_CTAID.X ;  /* 0x00000000001c79c3 */ /* 0x000e620000002500 */
[----:B------:R-:W-:-:S05]  /*0e60*/  CS2R.32 R152, SR_CgaSize ;  /* 0x0000000000987805 */ /* 0x000fca0000008a00 */
[----:B------:R-:W-:-:S05]  /*0e70*/  IMAD R152, R152, -0xa0, RZ ;  /* 0xffffff6098987824 */ /* 0x000fca00078e02ff */
[----:B---3--:R-:W-:-:S14]  /*0e80*/  R2UR UR6, R152 ;  /* 0x00000000980672ca */ /* 0x008fdc00000e0000 */
[----:B------:R-:W2:Y:S01]  /*0e90*/  LDCU UR6, c[0x0][UR6+0x2b0] ;  /* 0x00005600060677ac */ /* 0x000ea20008000800 */
[----:B------:R-:W-:-:S05]  /*0ea0*/  CS2R.32 R152, SR_CgaSize ;  /* 0x0000000000987805 */ /* 0x000fca0000008a00 */
[----:B------:R-:W-:-:S05]  /*0eb0*/  IMAD R152, R152, -0xa0, RZ ;  /* 0xffffff6098987824 */ /* 0x000fca00078e02ff */
[----:B------:R-:W-:-:S14]  /*0ec0*/  R2UR UR5, R152 ;  /* 0x00000000980572ca */ /* 0x000fdc00000e0000 */
[----:B------:R-:W3:Y:S01]  /*0ed0*/  LDCU UR5, c[0x0][UR5+0x2b4] ;  /* 0x00005680050577ac */ /* 0x000ee20008000800 */
[----:B------:R-:W4:Y:S01]  /*0ee0*/  S2UR UR4, SR_CTAID.Y ;  /* 0x00000000000479c3 */ /* 0x000f220000002600 */
[----:B------:R-:W-:Y:S02]  /*0ef0*/  UISETP.NE.AND UP1, UPT, UR14, 0x2, UPT ;  /* 0x000000020e00788c */ /* 0x000fe4000bf25270 */
[----:B------:R-:W-:-:S05]  /*0f00*/  ULOP3.LUT UR27, UR53, 0x1, URZ, 0xc0, !UPT ;  /* 0x00000001351b7892 */ /* 0x000fca000f8ec0ff */
[----:B------:R-:W3:Y:S01]  /*0f10*/  LDC R11, c[0x0][0xf24] ;  /* 0x0003c900ff0b7b82 */ /* 0x000ee20000000800 */
[----:B-1----:R-:W-:Y:S02]  /*0f20*/  I2FP.F32.U32 R2, UR28 ;  /* 0x0000001c00027c45 */ /* 0x002fe40008201000 */
[----:B------:R-:W-:-:S05]  /*0f30*/  CS2R.32 R5, SR_CgaSize ;  /* 0x0000000000057805 */ /* 0x000fca0000008a00 */
[----:B------:R-:W-:-:S06]  /*0f40*/  IMAD R5, R5, -0xa0, RZ ;  /* 0xffffff6005057824 */ /* 0x000fcc00078e02ff */
[----:B------:R-:W1:Y:S01]  /*0f50*/  LDC R5, c[0x0][R5+0x2a0] ;  /* 0x0000a80005057b82 */ /* 0x000e620000000800 */
[----:B--2---:R-:W-:Y:S01]  /*0f60*/  FMUL R2, R2, UR6 ;  /* 0x0000000602027c20 */ /* 0x004fe20008400000 */
[----:B----4-:R-:W-:Y:S02]  /*0f70*/  I2FP.F32.U32 R0, UR4 ;  /* 0x0000000400007c45 */ /* 0x010fe40008201000 */
[----:B------:R-:W-:-:S05]  /*0f80*/  CS2R.32 R3, SR_CgaSize ;  /* 0x0000000000037805 */ /* 0x000fca0000008a00 */
[----:B------:R-:W-:-:S06]  /*0f90*/  IMAD R3, R3, -0xa0, RZ ;  /* 0xffffff6003037824 */ /* 0x000fcc00078e02ff */
[----:B------:R-:W2:Y:S01]  /*0fa0*/  LDC R3, c[0x0][R3+0x2a4] ;  /* 0x0000a90003037b82 */ /* 0x000ea20000000800 */
[----:B------:R-:W4:Y:S01]  /*0fb0*/  F2I.U32.TRUNC.NTZ R152, R2 ;  /* 0x0000000200987305 */ /* 0x000f22000020f000 */
[----:B------:R-:W-:Y:S01]  /*0fc0*/  MOV R20, UR4 ;  /* 0x0000000400147c02 */ /* 0x000fe20008000f00 */
[----:B---3--:R-:W-:Y:S01]  /*0fd0*/  FMUL R0, R0, UR5 ;  /* 0x0000000500007c20 */ /* 0x008fe20008400000 */
[----:B------:R-:W3:Y:S01]  /*0fe0*/  LDCU UR5, c[0x0][0xf30] ;  /* 0x0001e600ff0577ac */ /* 0x000ee20008000800 */
[----:B------:R-:W-:-:S03]  /*0ff0*/  ISETP.GE.AND P0, PT, R11, 0x1, PT ;  /* 0x000000010b00780c */ /* 0x000fc60003f06270 */
[----:B------:R-:W2:Y:S01]  /*1000*/  LDC R72, c[0x0][0xf24] ;  /* 0x0003c900ff487b82 */ /* 0x000ea20000000800 */
[----:B------:R-:W3:Y:S07]  /*1010*/  F2I.U32.TRUNC.NTZ R150, R0 ;  /* 0x0000000000967305 */ /* 0x000eee000020f000 */
[----:B------:R-:W2:Y:S01]  /*1020*/  S2UR UR52, SR_CTAID.Z ;  /* 0x00000000003479c3 */ /* 0x000ea20000002700 */
[----:B----4-:R-:W-:-:S05]  /*1030*/  IADD3 R152, PT, PT, -R152, RZ, RZ ;  /* 0x000000ff98987210 */ /* 0x010fca0007ffe1ff */
[----:B-1----:R-:W-:Y:S01]  /*1040*/  IMAD R152, R5, R152, UR28 ;  /* 0x0000001c05987e24 */ /* 0x002fe2000f8e0298 */
[----:B---3--:R-:W-:Y:S01]  /*1050*/  UISETP.NE.AND UP2, UPT, UR5, 0x1, UPT ;  /* 0x000000010500788c */ /* 0x008fe2000bf45270 */
[----:B------:R-:W-:Y:S02]  /*1060*/  IADD3 R150, PT, PT, -R150, RZ, RZ ;  /* 0x000000ff96967210 */ /* 0x000fe40007ffe1ff */
[----:B------:R-:W-:-:S03]  /*1070*/  PRMT R0, RZ, 0x7610, R0 ;  /* 0x00007610ff007816 */ /* 0x000fc60000000000 */
[----:B--2---:R-:W-:Y:S01]  /*1080*/  IMAD R150, R3, R150, UR4 ;  /* 0x0000000403967e24 */ /* 0x004fe2000f8e0296 */
[----:B------:R-:W-:Y:S06]  /*1090*/  BRA.U UP3, `(.L_x_17) ;  /* 0x0000000103207547 */ /* 0x000fec000b800000 */
[C---:B------:R-:W-:Y:S02]  /*10a0*/  ISETP.NE.AND P2, PT, R150.reuse, 0x1, PT ;  /* 0x000000019600780c */ /* 0x040fe40003f45270 */
[----:B------:R-:W-:Y:S02]  /*10b0*/  ISETP.NE.AND P1, PT, R150, RZ, PT ;  /* 0x000000ff9600720c */ /* 0x000fe40003f25270 */
[C---:B------:R-:W-:Y:S02]  /*10c0*/  ISETP.NE.AND P3, PT, R152.reuse, RZ, PT ;  /* 0x000000ff9800720c */ /* 0x040fe40003f65270 */
[----:B------:R-:W-:Y:S02]  /*10d0*/  SEL R0, RZ, 0x2, P2 ;  /* 0x00000002ff007807 */ /* 0x000fe40001000000 */
[----:B------:R-:W-:Y:S02]  /*10e0*/  ISETP.EQ.OR P1, PT, R152, RZ, !P1 ;  /* 0x000000ff9800720c */ /* 0x000fe40004f22670 */
[----:B------:R-:W-:-:S02]  /*10f0*/  SEL R0, R0, 0x2, P3 ;  /* 0x0000000200007807 */ /* 0x000fc40001800000 */
[----:B------:R-:W-:-:S05]  /*1100*/  SEL R3, RZ, 0x1, !P1 ;  /* 0x00000001ff037807 */ /* 0x000fca0004800000 */
[----:B------:R-:W-:Y:S02]  /*1110*/  IMAD.IADD R0, R3, 0x1, R0 ;  /* 0x0000000103007824 */ /* 0x000fe400078e0200 */
.L_x_17:
[----:B------:R-:W-:Y:S05]  /*1120*/  @!P0 BRA `(.L_x_18) ;  /* 0x0000000000c08947 */ /* 0x000fea0003800000 */
[----:B------:R-:W1:Y:S01]  /*1130*/  LDC.64 R4, c[0x0][0xf18] ;  /* 0x0003c600ff047b82 */ /* 0x000e620000000a00 */
[----:B------:R-:W-:-:S07]  /*1140*/  ISETP.NE.AND P0, PT, R11, 0x1, PT ;  /* 0x000000010b00780c */ /* 0x000fce0003f05270 */
[----:B------:R-:W2:Y:S08]  /*1150*/  LDC R10, c[0x0][0xf0c] ;  /* 0x0003c300ff0a7b82 */ /* 0x000eb00000000800 */
[----:B------:R-:W3:Y:S08]  /*1160*/  LDC R13, c[0x0][0x370] ;  /* 0x0000dc00ff0d7b82 */ /* 0x000ef00000000800 */
[----:B------:R-:W4:Y:S01]  /*1170*/  LDC R12, c[0x0][0x374] ;  /* 0x0000dd00ff0c7b82 */ /* 0x000f220000000800 */
[----:B-1----:R-:W-:Y:S01]  /*1180*/  ISETP.NE.AND P1, PT, R4, 0x1, PT ;  /* 0x000000010400780c */ /* 0x002fe20003f25270 */
[----:B------:R-:W-:-:S06]  /*1190*/  IMAD.HI.U32 R18, R20, R5, RZ ;  /* 0x0000000514127227 */ /* 0x000fcc00078e00ff */
[----:B------:R-:W3:Y:S01]  /*11a0*/  LDC.64 R6, c[0x0][0xf10] ;  /* 0x0003c400ff067b82 */ /* 0x000ee20000000a00 */
[----:B--2---:R-:W-:-:S07]  /*11b0*/  ISETP.NE.AND P2, PT, R10, 0x1, PT ;  /* 0x000000010a00780c */ /* 0x004fce0003f45270 */
[----:B------:R-:W1:Y:S08]  /*11c0*/  LDC R9, c[0x0][0xf20] ;  /* 0x0003c800ff097b82 */ /* 0x000e700000000800 */
[----:B------:R-:W2:Y:S01]  /*11d0*/  LDC.64 R2, c[0x0][0xf28] ;  /* 0x0003ca00ff027b82 */ /* 0x000ea20000000a00 */
[----:B----4-:R-:W-:-:S04]  /*11e0*/  IMAD.HI.U32 R14, R12, R5, RZ ;  /* 0x000000050c0e7227 */ /* 0x010fc800078e00ff */
[----:B------:R-:W-:Y:S02]  /*11f0*/  IMAD.U32 R5, RZ, RZ, UR28 ;  /* 0x0000001cff057e24 */ /* 0x000fe4000f8e00ff */
[----:B---3--:R-:W-:-:S04]  /*1200*/  IMAD.HI.U32 R16, R13, R6, RZ ;  /* 0x000000060d107227 */ /* 0x008fc800078e00ff */
[----:B------:R-:W-:Y:S01]  /*1210*/  IMAD.HI.U32 R6, R6, UR28, RZ ;  /* 0x0000001c06067c27 */ /* 0x000fe2000f8e00ff */
[----:B------:R-:W-:Y:S02]  /*1220*/  @P2 SHF.R.U32.HI R13, RZ, R7, R16 ;  /* 0x00000007ff0d2219 */ /* 0x000fe40000011610 */
[-C--:B-1----:R-:W-:Y:S02]  /*1230*/  @P1 SHF.R.U32.HI R12, RZ, R9.reuse, R14 ;  /* 0x00000009ff0c1219 */ /* 0x082fe4000001160e */
[----:B------:R-:W-:Y:S02]  /*1240*/  SHF.R.U32.HI R9, RZ, R9, R18 ;  /* 0x00000009ff097219 */ /* 0x000fe40000011612 */
[----:B------:R-:W-:Y:S02]  /*1250*/  SHF.R.U32.HI R6, RZ, R7, R6 ;  /* 0x00000007ff067219 */ /* 0x000fe40000011606 */
[----:B------:R-:W-:Y:S01]  /*1260*/  SEL R9, R20, R9, !P1 ;  /* 0x0000000914097207 */ /* 0x000fe20004800000 */
[----:B--2---:R-:W-:Y:S01]  /*1270*/  IMAD.HI.U32 R14, R12, R2, RZ ;  /* 0x000000020c0e7227 */ /* 0x004fe200078e00ff */
[----:B------:R-:W-:-:S03]  /*1280*/  SEL R5, R5, R6, !P2 ;  /* 0x0000000605057207 */ /* 0x000fc60005000000 */
[----:B------:R-:W-:Y:S01]  /*1290*/  IMAD.HI.U32 R16, R13, R2, RZ ;  /* 0x000000020d107227 */ /* 0x000fe200078e00ff */
[----:B------:R-:W-:-:S03]  /*12a0*/  @P0 SHF.R.U32.HI R12, RZ, R3, R14 ;  /* 0x00000003ff0c0219 */ /* 0x000fc6000001160e */
[----:B------:R-:W-:Y:S01]  /*12b0*/  IMAD.MOV R7, RZ, RZ, -R5 ;  /* 0x000000ffff077224 */ /* 0x000fe200078e0a05 */
[----:B------:R-:W-:Y:S01]  /*12c0*/  @P0 SHF.R.U32.HI R13, RZ, R3, R16 ;  /* 0x00000003ff0d0219 */ /* 0x000fe20000011610 */
[----:B------:R-:W-:Y:S02]  /*12d0*/  IMAD R12, R12, R11, RZ ;  /* 0x0000000b0c0c7224 */ /* 0x000fe400078e02ff */
[----:B------:R-:W-:Y:S02]  /*12e0*/  IMAD R7, R10, R7, UR28 ;  /* 0x0000001c0a077e24 */ /* 0x000fe4000f8e0207 */
[----:B------:R-:W-:Y:S01]  /*12f0*/  IMAD R6, R13, R11, RZ ;  /* 0x0000000b0d067224 */ /* 0x000fe200078e02ff */
[----:B------:R-:W-:-:S04]  /*1300*/  ISETP.GE.AND P1, PT, R9, R12, PT ;  /* 0x0000000c0900720c */ /* 0x000fc80003f26270 */
[----:B------:R-:W-:Y:S01]  /*1310*/  ISETP.GE.OR P1, PT, R5, R6, P1 ;  /* 0x000000060500720c */ /* 0x000fe20000f26670 */
[----:B------:R-:W-:-:S05]  /*1320*/  IMAD.HI.U32 R6, R9, R2, RZ ;  /* 0x0000000209067227 */ /* 0x000fca00078e00ff */
[----:B------:R-:W-:-:S04]  /*1330*/  SHF.R.U32.HI R6, RZ, R3, R6 ;  /* 0x00000003ff067219 */ /* 0x000fc80000011606 */
[----:B------:R-:W-:-:S03]  /*1340*/  SEL R6, R9, R6, !P0 ;  /* 0x0000000609067207 */ /* 0x000fc60004000000 */
[----:B------:R-:W-:-:S04]  /*1350*/  @!P1 IMAD.HI.U32 R12, R5, R2, RZ ;  /* 0x00000002050c9227 */ /* 0x000fc800078e00ff */
[----:B------:R-:W-:Y:S01]  /*1360*/  IMAD.MOV R2, RZ, RZ, -R6 ;  /* 0x000000ffff027224 */ /* 0x000fe200078e0a06 */
[----:B------:R-:W-:-:S03]  /*1370*/  @!P1 SHF.R.U32.HI R12, RZ, R3, R12 ;  /* 0x00000003ff0c9219 */ /* 0x000fc6000001160c */
[----:B------:R-:W-:Y:S01]  /*1380*/  IMAD R2, R11, R2, R9 ;  /* 0x000000020b027224 */ /* 0x000fe200078e0209 */
[----:B------:R-:W-:-:S04]  /*1390*/  @!P1 SEL R3, R5, R12, !P0 ;  /* 0x0000000c05039207 */ /* 0x000fc80004000000 */
[----:B------:R-:W-:Y:S01]  /*13a0*/  @!P1 IADD3 R6, PT, PT, R6, -R3, RZ ;  /* 0x8000000306069210 */ /* 0x000fe20007ffe0ff */
[----:B------:R-:W-:Y:S01]  /*13b0*/  @!P1 IMAD R2, R2, R13, R3 ;  /* 0x0000000d02029224 */ /* 0x000fe200078e0203 */
[----:B------:R-:W-:-:S03]  /*13c0*/  IADD3 R3, PT, PT, -R9, RZ, RZ ;  /* 0x000000ff09037210 */ /* 0x000fc60007ffe1ff */
[----:B------:R-:W-:Y:S01]  /*13d0*/  @!P1 IMAD R9, R6, R11, R5 ;  /* 0x0000000b06099224 */ /* 0x000fe200078e0205 */
[----:B------:R-:W-:Y:S01]  /*13e0*/  @!P1 MOV R5, R2 ;  /* 0x0000000200059202 */ /* 0x000fe20000000f00 */
[----:B------:R-:W-:-:S04]  /*13f0*/  IMAD R3, R4, R3, R20 ;  /* 0x0000000304037224 */ /* 0x000fc800078e0214 */
[----:B------:R-:W-:Y:S02]  /*1400*/  IMAD R7, R5, R10, R7 ;  /* 0x0000000a05077224 */ /* 0x000fe400078e0207 */
[----:B------:R-:W-:-:S03]  /*1410*/  IMAD R20, R9, R4, R3 ;  /* 0x0000000409147224 */ /* 0x000fc600078e0203 */
[----:B------:R-:W-:-:S15]  /*1420*/  R2UR UR28, R7 ;  /* 0x00000000071c72ca */ /* 0x000fde00000e0000 */
.L_x_18:
[----:B------:R-:W-:Y:S05]  /*1430*/  BRA.U UP2, `(.L_x_19) ;  /* 0x0000000102487547 */ /* 0x000fea000b800000 */
[----:B------:R-:W1:Y:S08]  /*1440*/  LDC.64 R4, c[0x0][0xf10] ;  /* 0x0003c400ff047b82 */ /* 0x000e700000000a00 */
[----:B------:R-:W2:Y:S08]  /*1450*/  LDC.64 R2, c[0x0][0xf18] ;  /* 0x0003c600ff027b82 */ /* 0x000eb00000000a00 */
[----:B------:R-:W3:Y:S08]  /*1460*/  LDC R6, c[0x0][0xf20] ;  /* 0x0003c800ff067b82 */ /* 0x000ef00000000800 */
[----:B------:R-:W4:Y:S01]  /*1470*/  LDC R7, c[0x0][0xf0c] ;  /* 0x0003c300ff077b82 */ /* 0x000f220000000800 */
[----:B-1----:R-:W-:-:S05]  /*1480*/  IMAD.HI.U32 R4, R4, UR28, RZ ;  /* 0x0000001c04047c27 */ /* 0x002fca000f8e00ff */
[----:B------:R-:W-:Y:S01]  /*1490*/  SHF.R.U32.HI R4, RZ, R5, R4 ;  /* 0x00000005ff047219 */ /* 0x000fe20000011604 */
[----:B--2---:R-:W-:Y:S01]  /*14a0*/  IMAD.HI.U32 R3, R20, R3, RZ ;  /* 0x0000000314037227 */ /* 0x004fe200078e00ff */
[----:B------:R-:W-:-:S04]  /*14b0*/  ISETP.NE.AND P0, PT, R2, 0x1, PT ;  /* 0x000000010200780c */ /* 0x000fc80003f05270 */
[----:B---3--:R-:W-:Y:S01]  /*14c0*/  SHF.R.U32.HI R5, RZ, R6, R3 ;  /* 0x00000006ff057219 */ /* 0x008fe20000011603 */
[----:B------:R-:W-:Y:S01]  /*14d0*/  IMAD.U32 R3, RZ, RZ, UR28 ;  /* 0x0000001cff037e24 */ /* 0x000fe2000f8e00ff */
[----:B----4-:R-:W-:-:S04]  /*14e0*/  ISETP.NE.AND P1, PT, R7, 0x1, PT ;  /* 0x000000010700780c */ /* 0x010fc80003f25270 */
[----:B------:R-:W-:Y:S02]  /*14f0*/  SEL R3, R3, R4, !P1 ;  /* 0x0000000403037207 */ /* 0x000fe40004800000 */
[----:B------:R-:W-:-:S05]  /*1500*/  SEL R4, R20, R5, !P0 ;  /* 0x0000000514047207 */ /* 0x000fca0004000000 */
[----:B------:R-:W-:Y:S02]  /*1510*/  IMAD.IADD R6, R4, 0x1, -R3 ;  /* 0x0000000104067824 */ /* 0x000fe400078e0a03 */
[----:B------:R-:W-:Y:S02]  /*1520*/  IMAD.IADD R3, R3, 0x1, -R4 ;  /* 0x0000000103037824 */ /* 0x000fe400078e0a04 */
[----:B------:R-:W-:Y:S02]  /*1530*/  IMAD R6, R6, R7, UR28 ;  /* 0x0000001c06067e24 */ /* 0x000fe4000f8e0207 */
[----:B------:R-:W-:-:S03]  /*1540*/  IMAD R20, R3, R2, R20 ;  /* 0x0000000203147224 */ /* 0x000fc600078e0214 */
[----:B------:R-:W-:-:S15]  /*1550*/  R2UR UR28, R6 ;  /* 0x00000000061c72ca */ /* 0x000fde00000e0000 */
.L_x_19:
[----:B------:R-:W-:Y:S05]  /*1560*/  BRA.U !UP0, `(.L_x_20) ;  /* 0x00000001080c7547 */ /* 0x000fea000b800000 */
[----:B------:R-:W-:Y:S01]  /*1570*/  UCGABAR_WAIT ;  /* 0x0000000000007dc7 */ /* 0x000fe20008000000 */
[----:B------:R-:W-:Y:S01]  /*1580*/  CCTL.IVALL ;  /* 0x00000000ff00798f */ /* 0x000fe20002000000 */
[----:B------:R-:W-:Y:S05]  /*1590*/  BRA `(.L_x_21) ;  /* 0x0000000000047947 */ /* 0x000fea0003800000 */
.L_x_20:
[----:B------:R-:W-:Y:S06]  /*15a0*/  BAR.SYNC.DEFER_BLOCKING 0x0 ;  /* 0x0000000000007b1d */ /* 0x000fec0000010000 */
.L_x_21:
[----:B------:R-:W-:Y:S05]  /*15b0*/  BRA.U UP1, `(.L_x_22) ;  /* 0x00000011019c7547 */ /* 0x000fea000b800000 */
[----:B------:R-:W1:Y:S01]  /*15c0*/  LDCU UR62, c[0x0][0x38c] ;  /* 0x00007180ff3e77ac */ /* 0x000e620008000800 */
[----:B------:R-:W2:Y:S01]  /*15d0*/  LDC R9, c[0x0][0x370] ;  /* 0x0000dc00ff097b82 */ /* 0x000ea20000000800 */
[----:B------:R-:W-:Y:S01]  /*15e0*/  PLOP3.LUT P1, PT, PT, PT, UP4, 0x80, 0x8 ;  /* 0x000000000008781c */ /* 0x000fe20003f2f048 */
[----:B------:R-:W-:Y:S01]  /*15f0*/  HFMA2 R12, -RZ, RZ, 0, 0 ;  /* 0x00000000ff0c7431 */ /* 0x000fe200000001ff */
[----:B------:R-:W-:Y:S01]  /*1600*/  UISETP.NE.AND UP0, UPT, UR14, URZ, UPT ;  /* 0x000000ff0e00728c */ /* 0x000fe2000bf05270 */
[----:B------:R-:W-:Y:S01]  /*1610*/  ISETP.EQ.OR P4, PT, R8, RZ, P5 ;  /* 0x000000ff0800720c */ /* 0x000fe20002f82670 */
[----:B------:R-:W-:Y:S01]  /*1620*/  UMOV UR49, 0x400 ;  /* 0x0000040000317882 */ /* 0x000fe20000000000 */
[----:B------:R-:W-:Y:S01]  /*1630*/  PLOP3.LUT P1, PT, P1, PT, PT, 0x8, 0x80 ;  /* 0x000000000080781c */ /* 0x000fe20000f2e170 */
[----:B------:R-:W-:Y:S01]  /*1640*/  USEL UR37, UR37, 0x2, UP0 ;  /* 0x0000000225257887 */ /* 0x000fe20008000000 */
[----:B------:R-:W3:Y:S01]  /*1650*/  LDC R0, c[0x0][0x374] ;  /* 0x0000dd00ff007b82 */ /* 0x000ee20000000800 */
[----:B------:R-:W-:Y:S01]  /*1660*/  ULEA UR49, UR53, UR49, 0x18 ;  /* 0x0000003135317291 */ /* 0x000fe2000f8ec0ff */
[----:B------:R-:W-:Y:S01]  /*1670*/  IMAD.MOV.U32 R15, RZ, RZ, 0x1 ;  /* 0x00000001ff0f7424 */ /* 0x000fe200078e00ff */
[----:B------:R-:W-:Y:S01]  /*1680*/  MOV R8, 0x1 ;  /* 0x0000000100087802 */ /* 0x000fe20000000f00 */
[----:B------:R-:W-:Y:S01]  /*1690*/  IMAD.MOV.U32 R14, RZ, RZ, RZ ;  /* 0x000000ffff0e7224 */ /* 0x000fe200078e00ff */
[----:B------:R-:W4:Y:S01]  /*16a0*/  LDCU.64 UR38, c[0x0][0x348] ;  /* 0x00006900ff2677ac */ /* 0x000f220008000a00 */
[----:B------:R-:W-:Y:S01]  /*16b0*/  IMAD.MOV.U32 R10, RZ, RZ, RZ ;  /* 0x000000ffff0a7224 */ /* 0x000fe200078e00ff */
[----:B-1----:R-:W-:-:S02]  /*16c0*/  UIADD3 UR5, UPT, UPT, UR62, 0xff, URZ ;  /* 0x000000ff3e057890 */ /* 0x002fc4000fffe0ff */
[----:B------:R-:W-:Y:S02]  /*16d0*/  UIADD3 UR62, UPT, UPT, UR62, -0x1, URZ ;  /* 0xffffffff3e3e7890 */ /* 0x000fe4000fffe0ff */
[----:B------:R-:W-:Y:S02]  /*16e0*/  USHF.R.S32.HI UR4, URZ, 0x1f, UR5 ;  /* 0x0000001fff047899 */ /* 0x000fe40008011405 */
[----:B------:R-:W-:Y:S02]  /*16f0*/  UISETP.GE.U32.AND UP0, UPT, UR62, -0x1ff, UPT ;  /* 0xfffffe013e00788c */ /* 0x000fe4000bf06070 */
[----:B------:R-:W-:Y:S02]  /*1700*/  ULEA.HI UR4, UR4, UR5, URZ, 0x8 ;  /* 0x0000000504047291 */ /* 0x000fe4000f8f40ff */
[----:B------:R-:W-:Y:S02]  /*1710*/  ULEA UR45, UR27, UR49, 0x9 ;  /* 0x000000311b2d7291 */ /* 0x000fe4000f8e48ff */
[----:B------:R-:W-:-:S02]  /*1720*/  USHF.R.S32.HI UR54, URZ, 0x8, UR4 ;  /* 0x00000008ff367899 */ /* 0x000fc40008011404 */
[----:B------:R-:W-:Y:S02]  /*1730*/  ULEA UR15, UR27, UR49, 0xd ;  /* 0x000000311b0f7291 */ /* 0x000fe4000f8e68ff */
[----:B------:R-:W-:Y:S02]  /*1740*/  UIADD3 UR55, UPT, UPT, UR54, -0x1, URZ ;  /* 0xffffffff36377890 */ /* 0x000fe4000fffe0ff */
[----:B------:R-:W-:Y:S02]  /*1750*/  USEL UR61, URZ, 0x1, UP0 ;  /* 0x00000001ff3d7887 */ /* 0x000fe40008000000 */
[----:B----4-:R-:W-:-:S12]  /*1760*/  @UP0 UIADD3 UR55, UPT, UPT, UR54, URZ, URZ ;  /* 0x000000ff36370290 */ /* 0x010fd8000fffe0ff */
.L_x_44:
[----:B------:R-:W-:Y:S01]  /*1770*/  UISETP.NE.AND UP0, UPT, UR53, URZ, UPT ;  /* 0x000000ff3500728c */ /* 0x000fe2000bf05270 */
[----:B------:R-:W-:-:S08]  /*1780*/  SHF.L.U32 R3, R15, 0x1f, RZ ;  /* 0x0000001f0f037819 */ /* 0x000fd000000006ff */
[----:B------:R-:W-:Y:S05]  /*1790*/  BRA.U UP0, `(.L_x_23) ;  /* 0x0000000100287547 */ /* 0x000fea000b800000 */
[----:B------:R-:W-:Y:S02]  /*17a0*/  LEA R2, R10, UR49, 0x3 ;  /* 0x000000310a027c11 */ /* 0x000fe4000f8e18ff */
[----:B------:R-:W-:-:S04]  /*17b0*/  SHF.L.U32 R5, R8, 0x1f, RZ ;  /* 0x0000001f08057819 */ /* 0x000fc800000006ff */
[----:B------:R-:W1:Y:S02]  /*17c0*/  SYNCS.PHASECHK.TRANS64.TRYWAIT P0, [R2+URZ+0xa0], R5 ;  /* 0x0000a005020075a7 */ /* 0x000e6400080011ff */
[----:B-1----:R-:W-:Y:S05]  /*17d0*/  @!P0 BRA `(.L_x_24) ;  /* 0x000000a400fc8947 */ /* 0x002fea0003800000 */
.L_x_138:
[----:B------:R4:W-:Y:S01]  /*17e0*/  SYNCS.ARRIVE.TRANS64.A1T0 RZ, [R2+URZ+0x90], RZ ;  /* 0x000090ff02ff79a7 */ /* 0x0009e200081000ff */
[----:B------:R-:W-:-:S05]  /*17f0*/  VIADD R10, R10, 0x1 ;  /* 0x000000010a0a7836 */ /* 0x000fca0000000000 */
[----:B------:R-:W-:-:S04]  /*1800*/  ISETP.NE.AND P0, PT, R10, 0x2, PT ;  /* 0x000000020a00780c */ /* 0x000fc80003f05270 */
[----:B-1----:R-:W-:Y:S02]  /*1810*/  SEL R5, RZ, 0x1, P0 ;  /* 0x00000001ff057807 */ /* 0x002fe40000000000 */
[----:B------:R-:W-:Y:S02]  /*1820*/  SEL R10, R10, RZ, P0 ;  /* 0x000000ff0a0a7207 */ /* 0x000fe40000000000 */
[----:B------:R-:W-:-:S07]  /*1830*/  LOP3.LUT R8, R8, R5, RZ, 0x3c, !PT ;  /* 0x0000000508087212 */ /* 0x000fce00078e3cff */
.L_x_23:
[----:B------:R1:W1:Y:S01]  /*1840*/  SYNCS.PHASECHK.TRANS64.TRYWAIT P0, [UR49+0x8], R3 ;  /* 0x00000803ff0075a7 */ /* 0x0002620008001131 */
[----:B------:R-:W-:Y:S01]  /*1850*/  R2UR UR11, R20 ;  /* 0x00000000140b72ca */ /* 0x000fe200000e0000 */
[----:B------:R-:W-:Y:S02]  /*1860*/  UISETP.GT.U32.AND UP0, UPT, UR62, -0x200, UPT ;  /* 0xfffffe003e00788c */ /* 0x000fe4000bf04070 */
[----:B------:R-:W-:Y:S01]  /*1870*/  ULEA UR51, UR28, UR27, 0x1 ;  /* 0x0000001b1c337291 */ /* 0x000fe2000f8e08ff */
[----:B------:R-:W-:-:S03]  /*1880*/  UMOV UR14, URZ ;  /* 0x000000ff000e7c82 */ /* 0x000fc60008000000 */
[----:B------:R-:W-:-:S06]  /*1890*/  USHF.L.U32 UR51, UR51, 0x6, URZ ;  /* 0x0000000633337899 */ /* 0x000fcc00080006ff */
[----:B------:R-:W-:Y:S02]  /*18a0*/  USHF.L.U32 UR35, UR11, 0x8, URZ ;  /* 0x000000080b237899 */ /* 0x000fe400080006ff */
[----:B------:R-:W-:Y:S01]  /*18b0*/  USHF.L.U32 UR11, UR11, 0x1, URZ ;  /* 0x000000010b0b7899 */ /* 0x000fe200080006ff */
[----:B------:R-:W-:Y:S11]  /*18c0*/  BRA.U UP0, `(.L_x_25) ;  /* 0x0000000500007547 */ /* 0x000ff6000b800000 */
[----:B------:R-:W-:Y:S01]  /*18d0*/  @!P5 MOV R4, 0x18c00 ;  /* 0x00018c000004d802 */ /* 0x000fe20000000f00 */
[----:B-1----:R-:W-:Y:S06]  /*18e0*/  @P0 BRA `(.L_x_26) ;  /* 0x0000000000080947 */ /* 0x002fec0003800000 */
[----:B------:R-:W1:Y:S02]  /*18f0*/  SYNCS.PHASECHK.TRANS64.TRYWAIT P0, [UR49+0x8], R3 ;  /* 0x00000803ff0075a7 */ /* 0x000e640008001131 */
[----:B-1----:R-:W-:Y:S05]  /*1900*/  @!P0 BRA `(.L_x_27) ;  /* 0x000000a400c48947 */ /* 0x002fea0003800000 */
.L_x_26:
[----:B------:R1:W-:Y:S01]  /*1910*/  @!P5 SYNCS.ARRIVE.TRANS64 RZ, [UR49], R4 ;  /* 0x00000004ffffd9a7 */ /* 0x0003e20008000031 */
[----:B------:R-:W-:Y:S01]  /*1920*/  ULOP3.LUT UR4, UR37, 0x2, URZ, 0xfc, !UPT ;  /* 0x0000000225047892 */ /* 0x000fe2000f8efcff */
[----:B------:R-:W-:-:S03]  /*1930*/  LOP3.LUT R15, R15, 0x1, RZ, 0x3c, !PT ;  /* 0x000000010f0f7812 */ /* 0x000fc600078e3cff */
[----:B------:R-:W-:-:S09]  /*1940*/  UISETP.NE.AND UP0, UPT, UR4, 0x2, UPT ;  /* 0x000000020400788c */ /* 0x000fd2000bf05270 */
[----:B------:R-:W-:Y:S05]  /*1950*/  BRA.U UP0, `(.L_x_28) ;  /* 0x0000000100047547 */ /* 0x000fea000b800000 */
[----:B------:R-:W-:Y:S05]  /*1960*/  BPT.TRAP 0x1 ;  /* 0x000000040000795c */ /* 0x000fea0000300000 */
.L_x_28:
[----:B------:R-:W-:Y:S04]  /*1970*/  BSSY.RECONVERGENT B0, `(.L_x_29) ;  /* 0x0000003000007945 */ /* 0x000fe80003800200 */
[----:B------:R-:W-:Y:S05]  /*1980*/  @P4 BRA `(.L_x_30) ;  /* 0x0000000000044947 */ /* 0x000fea0003800000 */
[----:B------:R-:W-:Y:S05]  /*1990*/  BPT.TRAP 0x1 ;  /* 0x000000040000795c */ /* 0x000fea0000300000 */
.L_x_30:
[----:B------:R-:W-:Y:S05]  /*19a0*/  BSYNC.RECONVERGENT B0 ;  /* 0x0000000000007941 */ /* 0x000fea0003800200 */
.L_x_29:
[----:B------:R-:W-:Y:S02]  /*19b0*/  ELECT P0, URZ, PT ;  /* 0x0000000000ff782f */ /* 0x000fe40003800000 */
[----:B-1--4-:R-:W-:Y:S01]  /*19c0*/  SHF.L.U32 R2, R15, 0x1f, RZ ;  /* 0x0000001f0f027819 */ /* 0x012fe200000006ff */
[----:B------:R-:W-:Y:S01]  /*19d0*/  UMOV UR14, 0x1 ;  /* 0x00000001000e7882 */ /* 0x000fe20000000000 */
[----:B------:R-:W-:Y:S02]  /*19e0*/  BSSY.RECONVERGENT B0, `(.L_x_25) ;  /* 0x000002e000007945 */ /* 0x000fe40003800200 */
[----:B------:R1:W-:Y:S07]  /*19f0*/  SYNCS.PHASECHK.TRANS64.TRYWAIT PT, [UR49+0x8], R2 ;  /* 0x00000802ff0075a7 */ /* 0x0003ee00080e1131 */
[----:B------:R-:W-:Y:S05]  /*1a00*/  @!P0 BRA `(.L_x_31) ;  /* 0x0000000000ac8947 */ /* 0x000fea0003800000 */
[----:B------:R-:W-:Y:S02]  /*1a10*/  UIADD3 UR4, UP3, UPT, UR38, 0x80, URZ ;  /* 0x0000008026047890 */ /* 0x000fe4000ff7e0ff */
[----:B------:R-:W-:Y:S02]  /*1a20*/  UIADD3 UR6, UP2, UPT, UR38, 0x180, URZ ;  /* 0x0000018026067890 */ /* 0x000fe4000ff5e0ff */
[----:B------:R-:W-:Y:S02]  /*1a30*/  UIADD3 UR30, UP1, UPT, UR38, 0x280, URZ ;  /* 0x00000280261e7890 */ /* 0x000fe4000ff3e0ff */
[----:B------:R-:W-:Y:S02]  /*1a40*/  UIADD3 UR48, UPT, UPT, UR15, 0x10800, URZ ;  /* 0x000108000f307890 */ /* 0x000fe4000fffe0ff */
[----:B------:R-:W-:Y:S02]  /*1a50*/  UIADD3.X UR5, UPT, UPT, URZ, UR39, URZ, UP3, !UPT ;  /* 0x00000027ff057290 */ /* 0x000fe40009ffe4ff */
[----:B------:R-:W-:-:S02]  /*1a60*/  UIADD3 UR22, UP0, UPT, UR38, 0x380, URZ ;  /* 0x0000038026167890 */ /* 0x000fc4000ff1e0ff */
[----:B------:R-:W-:Y:S02]  /*1a70*/  UIADD3 UR40, UPT, UPT, UR15, 0x14800, URZ ;  /* 0x000148000f287890 */ /* 0x000fe4000fffe0ff */
[----:B------:R-:W-:Y:S02]  /*1a80*/  UIADD3 UR32, UPT, UPT, UR49, 0x18800, URZ ;  /* 0x0001880031207890 */ /* 0x000fe4000fffe0ff */
[----:B------:R-:W-:Y:S02]  /*1a90*/  UIADD3.X UR7, UPT, UPT, URZ, UR39, URZ, UP2, !UPT ;  /* 0x00000027ff077290 */ /* 0x000fe400097fe4ff */
[----:B------:R-:W-:Y:S02]  /*1aa0*/  UIADD3 UR16, UPT, UPT, UR49, 0x20800, URZ ;  /* 0x0002080031107890 */ /* 0x000fe4000fffe0ff */
[----:B------:R-:W-:Y:S02]  /*1ab0*/  UIADD3 UR24, UPT, UPT, UR45, 0x28800, URZ ;  /* 0x000288002d187890 */ /* 0x000fe4000fffe0ff */
[----:B------:R-:W-:-:S02]  /*1ac0*/  UIADD3.X UR31, UPT, UPT, URZ, UR39, URZ, UP1, !UPT ;  /* 0x00000027ff1f7290 */ /* 0x000fc40008ffe4ff */
[----:B------:R-:W-:Y:S02]  /*1ad0*/  UIADD3 UR8, UPT, UPT, UR49, 0x28c00, URZ ;  /* 0x00028c0031087890 */ /* 0x000fe4000fffe0ff */
[----:B------:R-:W-:Y:S01]  /*1ae0*/  UIADD3.X UR23, UPT, UPT, URZ, UR39, URZ, UP0, !UPT ;  /* 0x00000027ff177290 */ /* 0x000fe200087fe4ff */
[----:B------:R-:W-:Y:S01]  /*1af0*/  UMOV UR21, 0x30000 ;  /* 0x0003000000157882 */ /* 0x000fe20000000000 */
[----:B------:R-:W-:Y:S01]  /*1b00*/  UMOV UR46, 0x0 ;  /* 0x00000000002e7882 */ /* 0x000fe20000000000 */
[----:B------:R-:W-:Y:S01]  /*1b10*/  UMOV UR47, 0x10000000 ;  /* 0x10000000002f7882 */ /* 0x000fe20000000000 */
[----:B------:R-:W-:Y:S01]  /*1b20*/  UMOV UR50, URZ ;  /* 0x000000ff00327c82 */ /* 0x000fe20008000000 */
[----:B------:R-:W-:Y:S01]  /*1b30*/  UMOV UR42, 0x80 ;  /* 0x00000080002a7882 */ /* 0x000fe20000000000 */
[----:B------:R-:W-:Y:S01]  /*1b40*/  UMOV UR41, UR49 ;  /* 0x0000003100297c82 */ /* 0x000fe20008000000 */
[----:B------:R-:W-:Y:S01]  /*1b50*/  UMOV UR43, UR51 ;  /* 0x00000033002b7c82 */ /* 0x000fe20008000000 */
[----:B------:R-:W-:Y:S01]  /*1b60*/  UMOV UR44, UR52 ;  /* 0x00000034002c7c82 */ /* 0x000fe20008000000 */
[----:B------:R-:W-:Y:S01]  /*1b70*/  UMOV UR33, UR49 ;  /* 0x0000003100217c82 */ /* 0x000fe20008000000 */
[----:B------:R-:W-:Y:S01]  /*1b80*/  UMOV UR36, UR52 ;  /* 0x0000003400247c82 */ /* 0x000fe20008000000 */
[----:B------:R4:W-:Y:S01]  /*1b90*/  UTMALDG.3D.MULTICAST [UR48], [UR4], UR21, desc[UR46] ;  /* 0x00002e30040073b4 */ /* 0x0009e20008011815 */
[----:B------:R-:W-:Y:S01]  /*1ba0*/  UMOV UR34, UR50 ;  /* 0x0000003200227c82 */ /* 0x000fe20008000000 */
[----:B------:R-:W-:Y:S01]  /*1bb0*/  UMOV UR17, UR49 ;  /* 0x0000003100117c82 */ /* 0x000fe20008000000 */
[----:B------:R-:W-:Y:S01]  /*1bc0*/  UMOV UR18, 0x80 ;  /* 0x0000008000127882 */ /* 0x000fe20000000000 */
[----:B------:R-:W-:Y:S01]  /*1bd0*/  UMOV UR19, UR35 ;  /* 0x0000002300137c82 */ /* 0x000fe20008000000 */
[----:B------:R-:W-:Y:S01]  /*1be0*/  UMOV UR20, UR52 ;  /* 0x0000003400147c82 */ /* 0x000fe20008000000 */
[----:B------:R-:W-:Y:S01]  /*1bf0*/  UMOV UR26, URZ ;  /* 0x000000ff001a7c82 */ /* 0x000fe20008000000 */
[----:B------:R-:W-:Y:S01]  /*1c00*/  UMOV UR25, UR49 ;  /* 0x0000003100197c82 */ /* 0x000fe20008000000 */
[----:B------:R4:W-:Y:S01]  /*1c10*/  UTMALDG.3D.MULTICAST [UR40], [UR4], UR21, desc[UR46] ;  /* 0x00002e28040073b4 */ /* 0x0009e20008011815 */
[----:B------:R-:W-:Y:S01]  /*1c20*/  UMOV UR29, UR52 ;  /* 0x00000034001d7c82 */ /* 0x000fe20008000000 */
[----:B------:R-:W-:Y:S01]  /*1c30*/  UMOV UR12, URZ ;  /* 0x000000ff000c7c82 */ /* 0x000fe20008000000 */
[----:B------:R-:W-:Y:S01]  /*1c40*/  UMOV UR9, UR49 ;  /* 0x0000003100097c82 */ /* 0x000fe20008000000 */
[----:B------:R-:W-:Y:S01]  /*1c50*/  UMOV UR13, UR52 ;  /* 0x00000034000d7c82 */ /* 0x000fe20008000000 */
[----:B------:R-:W-:Y:S01]  /*1c60*/  UMOV UR10, UR26 ;  /* 0x0000001a000a7c82 */ /* 0x000fe20008000000 */
[----:B------:R4:W-:Y:S01]  /*1c70*/  UTMALDG.3D [UR32], [UR6], desc[UR46] ;  /* 0x00002e20060075b4 */ /* 0x0009e20008011000 */
[----:B------:R4:W-:Y:S01]  /*1c80*/  UTMALDG.3D [UR16], [UR6], desc[UR46] ;  /* 0x00002e10060075b4 */ /* 0x0009e20008011000 */
[----:B------:R4:W-:Y:S01]  /*1c90*/  UTMALDG.4D.MULTICAST [UR24], [UR30], UR21, desc[UR46] ;  /* 0x00002e181e0073b4 */ /* 0x0009e20008019815 */
[----:B------:R4:W-:Y:S02]  /*1ca0*/  UTMALDG.4D [UR8], [UR22], desc[UR46] ;  /* 0x00002e08160075b4 */ /* 0x0009e40008019000 */
[----:B----4-:R-:W-:Y:S01]  /*1cb0*/  NOP ;  /* 0x0000000000007918 */ /* 0x010fe20000000000 */
.L_x_31:
[----:B------:R-:W-:Y:S05]  /*1cc0*/  BSYNC.RECONVERGENT B0 ;  /* 0x0000000000007941 */ /* 0x000fea0003800200 */
.L_x_25:
[----:B-1--4-:R-:W-:Y:S01]  /*1cd0*/  SHF.L.U32 R2, R15, 0x1f, RZ ;  /* 0x0000001f0f027819 */ /* 0x012fe200000006ff */
[----:B------:R-:W-:Y:S01]  /*1ce0*/  @!P1 SYNCS.ARRIVE.TRANS64.A1T0 RZ, [UR49+0x58], RZ ;  /* 0x000058ffffff99a7 */ /* 0x000fe20008100031 */
[----:B------:R-:W-:Y:S02]  /*1cf0*/  UISETP.GT.AND UP0, UPT, UR54, UR61, UPT ;  /* 0x0000003d3600728c */ /* 0x000fe4000bf04270 */
[----:B------:R1:W4:Y:S07]  /*1d00*/  SYNCS.PHASECHK.TRANS64.TRYWAIT P1, [UR49+0x8], R2 ;  /* 0x00000802ff0075a7 */ /* 0x00032e0008021131 */
[----:B------:R-:W-:Y:S05]  /*1d10*/  BRA.U !UP0, `(.L_x_32) ;  /* 0x0000000508187547 */ /* 0x000fea000b800000 */
[----:B------:R-:W-:-:S12]  /*1d20*/  UIADD3 UR26, UPT, UPT, UR55, UR14, URZ ;  /* 0x0000000e371a7290 */ /* 0x000fd8000fffe0ff */
.L_x_40:
[----:B----4-:R-:W-:Y:S01]  /*1d30*/  @!P5 MOV R3, 0x18c00 ;  /* 0x00018c000003d802 */ /* 0x010fe20000000f00 */
[----:B-1--4-:R-:W-:Y:S06]  /*1d40*/  @P1 BRA `(.L_x_33) ;  /* 0x00000000000c1947 */ /* 0x012fec0003800000 */
[----:B------:R-:W-:-:S04]  /*1d50*/  SHF.L.U32 R5, R15, 0x1f, RZ ;  /* 0x0000001f0f057819 */ /* 0x000fc800000006ff */
[----:B------:R-:W4:Y:S02]  /*1d60*/  SYNCS.PHASECHK.TRANS64.TRYWAIT P0, [UR49+0x8], R5 ;  /* 0x00000805ff0075a7 */ /* 0x000f240008001131 */
[----:B----4-:R-:W-:Y:S05]  /*1d70*/  @!P0 BRA `(.L_x_34) ;  /* 0x000000a000c08947 */ /* 0x010fea0003800000 */
.L_x_33:
[----:B------:R4:W-:Y:S01]  /*1d80*/  @!P5 SYNCS.ARRIVE.TRANS64 RZ, [UR49], R3 ;  /* 0x00000003ffffd9a7 */ /* 0x0009e20008000031 */
[----:B------:R-:W-:-:S04]  /*1d90*/  ULOP3.LUT UR4, UR37, 0x2, URZ, 0xfc, !UPT ;  /* 0x0000000225047892 */ /* 0x000fc8000f8efcff */
[----:B------:R-:W-:-:S09]  /*1da0*/  UISETP.NE.AND UP0, UPT, UR4, 0x2, UPT ;  /* 0x000000020400788c */ /* 0x000fd2000bf05270 */
[----:B------:R-:W-:Y:S05]  /*1db0*/  BRA.U UP0, `(.L_x_35) ;  /* 0x0000000100047547 */ /* 0x000fea000b800000 */
[----:B------:R-:W-:Y:S05]  /*1dc0*/  BPT.TRAP 0x1 ;  /* 0x000000040000795c */ /* 0x000fea0000300000 */
.L_x_35:
[----:B------:R-:W-:Y:S04]  /*1dd0*/  BSSY.RECONVERGENT B0, `(.L_x_36) ;  /* 0x0000003000007945 */ /* 0x000fe80003800200 */
[----:B------:R-:W-:Y:S05]  /*1de0*/  @P4 BRA `(.L_x_37) ;  /* 0x0000000000044947 */ /* 0x000fea0003800000 */
[----:B------:R-:W-:Y:S05]  /*1df0*/  BPT.TRAP 0x1 ;  /* 0x000000040000795c */ /* 0x000fea0000300000 */
.L_x_37:
[----:B------:R-:W-:Y:S05]  /*1e00*/  BSYNC.RECONVERGENT B0 ;  /* 0x0000000000007941 */ /* 0x000fea0003800200 */
.L_x_36:
[----:B------:R-:W-:Y:S02]  /*1e10*/  ELECT P0, URZ, PT ;  /* 0x0000000000ff782f */ /* 0x000fe40003800000 */
[----:B------:R-:W-:Y:S01]  /*1e20*/  LOP3.LUT R15, R15, 0x1, RZ, 0x3c, !PT ;  /* 0x000000010f0f7812 */ /* 0x000fe200078e3cff */
[----:B------:R-:W-:Y:S03]  /*1e30*/  BSSY.RECONVERGENT B0, `(.L_x_38) ;  /* 0x0000031000007945 */ /* 0x000fe60003800200 */
[----:B-1----:R-:W-:-:S04]  /*1e40*/  SHF.L.U32 R2, R15, 0x1f, RZ ;  /* 0x0000001f0f027819 */ /* 0x002fc800000006ff */
[----:B------:R1:W1:Y:S03]  /*1e50*/  SYNCS.PHASECHK.TRANS64.TRYWAIT P1, [UR49+0x8], R2 ;  /* 0x00000802ff0075a7 */ /* 0x0002660008021131 */
[----:B------:R-:W-:Y:S05]  /*1e60*/  @!P0 BRA `(.L_x_39) ;  /* 0x0000000000b48947 */ /* 0x000fea0003800000 */
[----:B------:R-:W-:Y:S02]  /*1e70*/  UIADD3 UR4, UP3, UPT, UR38, 0x80, URZ ;  /* 0x0000008026047890 */ /* 0x000fe4000ff7e0ff */
[----:B------:R-:W-:Y:S02]  /*1e80*/  USHF.L.U32 UR58, UR14, 0x8, URZ ;  /* 0x000000080e3a7899 */ /* 0x000fe400080006ff */
[----:B------:R-:W-:Y:S02]  /*1e90*/  UIADD3 UR6, UP2, UPT, UR38, 0x180, URZ ;  /* 0x0000018026067890 */ /* 0x000fe4000ff5e0ff */
[----:B------:R-:W-:Y:S02]  /*1ea0*/  UIADD3 UR22, UP1, UPT, UR38, 0x280, URZ ;  /* 0x0000028026167890 */ /* 0x000fe4000ff3e0ff */
[----:B------:R-:W-:Y:S02]  /*1eb0*/  UIADD3 UR56, UPT, UPT, UR15, 0x10800, URZ ;  /* 0x000108000f387890 */ /* 0x000fe4000fffe0ff */
[----:B------:R-:W-:-:S02]  /*1ec0*/  USHF.L.U32 UR12, UR14, 0x1, URZ ;  /* 0x000000010e0c7899 */ /* 0x000fc400080006ff */
[----:B------:R-:W-:Y:S02]  /*1ed0*/  UIADD3.X UR5, UPT, UPT, URZ, UR39, URZ, UP3, !UPT ;  /* 0x00000027ff057290 */ /* 0x000fe40009ffe4ff */
[----:B------:R-:W-:Y:S02]  /*1ee0*/  UIADD3 UR48, UPT, UPT, UR15, 0x14800, URZ ;  /* 0x000148000f307890 */ /* 0x000fe4000fffe0ff */
[----:B------:R-:W-:Y:S02]  /*1ef0*/  UIADD3 UR50, UPT, UPT, UR58, 0x80, URZ ;  /* 0x000000803a327890 */ /* 0x000fe4000fffe0ff */
[----:B------:R-:W-:Y:S02]  /*1f00*/  UIADD3 UR40, UPT, UPT, UR49, 0x18800, URZ ;  /* 0x0001880031287890 */ /* 0x000fe4000fffe0ff */
[----:B------:R-:W-:Y:S02]  /*1f10*/  UIADD3.X UR7, UPT, UPT, URZ, UR39, URZ, UP2, !UPT ;  /* 0x00000027ff077290 */ /* 0x000fe400097fe4ff */
[----:B------:R-:W-:-:S02]  /*1f20*/  UIADD3 UR24, UP0, UPT, UR38, 0x380, URZ ;  /* 0x0000038026187890 */ /* 0x000fc4000ff1e0ff */
[----:B------:R-:W-:Y:S02]  /*1f30*/  UIADD3 UR32, UPT, UPT, UR49, 0x20800, URZ ;  /* 0x0002080031207890 */ /* 0x000fe4000fffe0ff */
[----:B------:R-:W-:Y:S02]  /*1f40*/  UIADD3 UR16, UPT, UPT, UR45, 0x28800, URZ ;  /* 0x000288002d107890 */ /* 0x000fe4000fffe0ff */
[----:B------:R-:W-:Y:S02]  /*1f50*/  ULOP3.LUT UR19, UR12, 0x1, UR53, 0xf8, !UPT ;  /* 0x000000010c137892 */ /* 0x000fe4000f8ef835 */
[----:B------:R-:W-:Y:S01]  /*1f60*/  UIADD3.X UR23, UPT, UPT, URZ, UR39, URZ, UP1, !UPT ;  /* 0x00000027ff177290 */ /* 0x000fe20008ffe4ff */
[----:B------:R-:W-:Y:S01]  /*1f70*/  UMOV UR10, 0x30000 ;  /* 0x00030000000a7882 */ /* 0x000fe20000000000 */
[----:B------:R-:W-:Y:S01]  /*1f80*/  UMOV UR30, 0x0 ;  /* 0x00000000001e7882 */ /* 0x000fe20000000000 */
[----:B------:R-:W-:Y:S01]  /*1f90*/  UMOV UR31, 0x10000000 ;  /* 0x10000000001f7882 */ /* 0x000fe20000000000 */
[----:B------:R-:W-:Y:S01]  /*1fa0*/  UMOV UR57, UR49 ;  /* 0x0000003100397c82 */ /* 0x000fe20008000000 */
[----:B------:R-:W-:Y:S01]  /*1fb0*/  UMOV UR59, UR51 ;  /* 0x00000033003b7c82 */ /* 0x000fe20008000000 */
[----:B------:R-:W-:Y:S01]  /*1fc0*/  UMOV UR60, UR52 ;  /* 0x00000034003c7c82 */ /* 0x000fe20008000000 */
[----:B------:R-:W-:Y:S01]  /*1fd0*/  UIADD3 UR8, UPT, UPT, UR49, 0x28c00, URZ ;  /* 0x00028c0031087890 */ /* 0x000fe2000fffe0ff */
[----:B------:R-:W-:Y:S01]  /*1fe0*/  UTMALDG.3D.MULTICAST [UR56], [UR4], UR10, desc[UR30] ;  /* 0x00001e38040073b4 */ /* 0x000fe2000801180a */
[----:B------:R-:W-:Y:S01]  /*1ff0*/  UIADD3.X UR25, UPT, UPT, URZ, UR39, URZ, UP0, !UPT ;  /* 0x00000027ff197290 */ /* 0x000fe200087fe4ff */
[----:B------:R-:W-:Y:S01]  /*2000*/  UMOV UR41, UR49 ;  /* 0x0000003100297c82 */ /* 0x000fe20008000000 */
[----:B------:R-:W-:Y:S01]  /*2010*/  UMOV UR43, UR35 ;  /* 0x00000023002b7c82 */ /* 0x000fe20008000000 */
[----:B------:R-:W-:Y:S01]  /*2020*/  UMOV UR44, UR52 ;  /* 0x00000034002c7c82 */ /* 0x000fe20008000000 */
[----:B------:R-:W-:Y:S01]  /*2030*/  UMOV UR42, UR58 ;  /* 0x0000003a002a7c82 */ /* 0x000fe20008000000 */
[----:B------:R-:W-:Y:S01]  /*2040*/  UMOV UR33, UR49 ;  /* 0x0000003100217c82 */ /* 0x000fe20008000000 */
[----:B------:R-:W-:Y:S01]  /*2050*/  UMOV UR36, UR52 ;  /* 0x0000003400247c82 */ /* 0x000fe20008000000 */
[----:B------:R-:W-:Y:S01]  /*2060*/  UTMALDG.3D.MULTICAST [UR48], [UR4], UR10, desc[UR30] ;  /* 0x00001e30040073b4 */ /* 0x000fe2000801180a */
[----:B------:R-:W-:Y:S01]  /*2070*/  UMOV UR34, UR50 ;  /* 0x0000003200227c82 */ /* 0x000fe20008000000 */
[----:B------:R-:W-:Y:S01]  /*2080*/  UMOV UR18, URZ ;  /* 0x000000ff00127c82 */ /* 0x000fe20008000000 */
[----:B------:R-:W-:Y:S01]  /*2090*/  UMOV UR17, UR49 ;  /* 0x0000003100117c82 */ /* 0x000fe20008000000 */
[----:B------:R-:W-:Y:S01]  /*20a0*/  UMOV UR20, UR28 ;  /* 0x0000001c00147c82 */ /* 0x000fe20008000000 */
[----:B------:R-:W-:Y:S01]  /*20b0*/  UMOV UR21, UR52 ;  /* 0x0000003400157c82 */ /* 0x000fe20008000000 */
[----:B------:R-:W-:Y:S01]  /*20c0*/  UMOV UR9, UR49 ;  /* 0x0000003100097c82 */ /* 0x000fe20008000000 */
[----:B------:R-:W-:Y:S01]  /*20d0*/  UMOV UR13, UR52 ;  /* 0x00000034000d7c82 */ /* 0x000fe20008000000 */
[----:B------:R-:W-:Y:S01]  /*20e0*/  UTMALDG.3D [UR40], [UR6], desc[UR30] ;  /* 0x00001e28060075b4 */ /* 0x000fe20008011000 */
[----:B------:R-:W-:Y:S01]  /*20f0*/  UTMALDG.3D [UR32], [UR6], desc[UR30] ;  /* 0x00001e20060075b4 */ /* 0x000fe20008011000 */
[----:B------:R2:W-:Y:S02]  /*2100*/  UTMALDG.4D.MULTICAST [UR16], [UR22], UR10, desc[UR30] ;  /* 0x00001e10160073b4 */ /* 0x0005e4000801980a */
[----:B--2---:R-:W-:-:S02]  /*2110*/  UMOV UR10, UR18 ;  /* 0x00000012000a7c82 */ /* 0x004fc40008000000 */
[----:B------:R2:W-:Y:S02]  /*2120*/  UTMALDG.4D [UR8], [UR24], desc[UR30] ;  /* 0x00001e08180075b4 */ /* 0x0005e40008019000 */
[----:B--2---:R-:W-:Y:S01]  /*2130*/  NOP ;  /* 0x0000000000007918 */ /* 0x004fe20000000000 */
.L_x_39:
[----:B------:R-:W-:Y:S05]  /*2140*/  BSYNC.RECONVERGENT B0 ;  /* 0x0000000000007941 */ /* 0x000fea0003800200 */
.L_x_38:
[----:B------:R-:W-:-:S04]  /*2150*/  UIADD3 UR14, UPT, UPT, UR14, 0x1, URZ ;  /* 0x000000010e0e7890 */ /* 0x000fc8000fffe0ff */
[----:B------:R-:W-:-:S09]  /*2160*/  UISETP.NE.AND UP0, UPT, UR14, UR26, UPT ;  /* 0x0000001a0e00728c */ /* 0x000fd2000bf05270 */
[----:B------:R-:W-:Y:S05]  /*2170*/  BRA.U UP0, `(.L_x_40) ;  /* 0xfffffff900ec7547 */ /* 0x000fea000b83ffff */
.L_x_32:
[----:B-1----:R-:W-:Y:S01]  /*2180*/  LEA R2, R14, UR49, 0x3 ;  /* 0x000000310e027c11 */ /* 0x002fe2000f8e18ff */
[----:B------:R-:W-:Y:S01]  /*2190*/  NOP ;  /* 0x0000000000007918 */ /* 0x000fe20000000000 */
[----:B----4-:R-:W-:Y:S02]  /*21a0*/  SHF.L.U32 R3, R12, 0x1f, RZ ;  /* 0x0000001f0c037819 */ /* 0x010fe400000006ff */
[----:B------:R-:W-:Y:S02]  /*21b0*/  LEA R4, R14, UR49, 0x4 ;  /* 0x000000310e047c11 */ /* 0x000fe4000f8e20ff */
[----:B------:R-:W1:Y:S02]  /*21c0*/  SYNCS.PHASECHK.TRANS64.TRYWAIT P0, [R2+URZ+0x60], R3 ;  /* 0x00006003020075a7 */ /* 0x000e6400080011ff */
[----:B-1----:R-:W-:Y:S05]  /*21d0*/  @!P0 BRA `(.L_x_41) ;  /* 0x0000009c00c08947 */ /* 0x002fea0003800000 */
.L_x_141:
[----:B------:R-:W4:Y:S01]  /*21e0*/  LDS.128 R4, [R4+0xc0] ;  /* 0x0000c00004047984 */ /* 0x000f220000000c00 */
[----:B------:R-:W-:Y:S01]  /*21f0*/  ISETP.GE.AND P0, PT, R72, 0x1, PT ;  /* 0x000000014800780c */ /* 0x000fe20003f06270 */
[----:B-1----:R-:W-:Y:S01]  /*2200*/  VIADD R2, R2, 0x70 ;  /* 0x0000007002027836 */ /* 0x002fe20000000000 */
[----:B------:R-:W-:Y:S01]  /*2210*/  @!PT LDS RZ, [RZ] ;  /* 0x00000000fffff984 */ /* 0x000fe20000000800 */
[----:B------:R-:W-:Y:S01]  /*2220*/  @!PT LDS RZ, [RZ] ;  /* 0x00000000fffff984 */ /* 0x000fe20000000800 */
[----:B------:R-:W-:Y:S01]  /*2230*/  @!PT LDS RZ, [RZ] ;  /* 0x00000000fffff984 */ /* 0x000fe20000000800 */
[----:B------:R-:W-:Y:S01]  /*2240*/  @!PT LDS RZ, [RZ] ;  /* 0x00000000fffff984 */ /* 0x000fe20000000800 */
[----:B------:R1:W-:Y:S06]  /*2250*/  MEMBAR.ALL.CTA ;  /* 0x0000000000007992 */ /* 0x0003ec0000008000 */
[----:B-1----:R-:W1:Y:S01]  /*2260*/  FENCE.VIEW.ASYNC.S ;  /* 0x00000000000073c6 */ /* 0x002e620000000000 */
[----:B------:R-:W-:-:S04]  /*2270*/  PRMT R2, RZ, 0x654, R2 ;  /* 0x00000654ff027816 */ /* 0x000fc80000000002 */
[----:B-1----:R1:W-:Y:S01]  /*2280*/  SYNCS.ARRIVE.TRANS64.RED.A1T0 RZ, [R2+URZ], RZ ;  /* 0x000000ff02ff79a7 */ /* 0x0023e200081004ff */
[----:B----4-:R-:W-:-:S13]  /*2290*/  LOP3.LUT P2, RZ, R6, 0x1, RZ, 0xc0, !PT ;  /* 0x0000000106ff7812 */ /* 0x010fda000784c0ff */
[----:B------:R-:W-:Y:S01]  /*22a0*/  @P2 SHF.R.U32.HI R3, RZ, 0x10, R5 ;  /* 0x00000010ff032819 */ /* 0x000fe20000011605 */
[----:B------:R-:W-:Y:S01]  /*22b0*/  VOTEU.ANY UP0, P2 ;  /* 0x0000000000ff7886 */ /* 0x000fe20001000100 */
[----:B------:R-:W-:Y:S02]  /*22c0*/  @P2 MOV R13, R4 ;  /* 0x00000004000d2202 */ /* 0x000fe40000000f00 */
[----:B------:R-:W-:Y:S02]  /*22d0*/  @P2 R2UR.BROADCAST UR4, R3 ;  /* 0x00000000030422ca */ /* 0x000fe400008e0000 */
[----:B------:R-:W-:-:S11]  /*22e0*/  @P2 LOP3.LUT R11, R5, 0xffff, RZ, 0xc0, !PT ;  /* 0x0000ffff050b2812 */ /* 0x000fd600078ec0ff */
[----:B------:R-:W-:Y:S01]  /*22f0*/  @UP0 UMOV UR52, UR4 ;  /* 0x0000000400340c82 */ /* 0x000fe20008000000 */
[----:B-1----:R-:W-:Y:S05]  /*2300*/  @!P0 BRA `(.L_x_42) ;  /* 0x0000000000b88947 */ /* 0x002fea0003800000 */
[----:B------:R-:W3:Y:S01]  /*2310*/  LDC.64 R4, c[0x0][0xf18] ;  /* 0x0003c600ff047b82 */ /* 0x000ee20000000a00 */
[----:B------:R-:W-:-:S07]  /*2320*/  ISETP.NE.AND P3, PT, R72, 0x1, PT ;  /* 0x000000014800780c */ /* 0x000fce0003f65270 */
[----:B------:R-:W2:Y:S08]  /*2330*/  LDC.64 R6, c[0x0][0xf10] ;  /* 0x0003c400ff067b82 */ /* 0x000eb00000000a00 */
[----:B------:R-:W1:Y:S08]  /*2340*/  LDC R16, c[0x0][0xf20] ;  /* 0x0003c800ff107b82 */ /* 0x000e700000000800 */
[----:B------:R-:W4:Y:S01]  /*2350*/  LDC R18, c[0x0][0xf0c] ;  /* 0x0003c300ff127b82 */ /* 0x000f220000000800 */
[----:B---3--:R-:W-:Y:S01]  /*2360*/  IMAD.HI.U32 R17, R0, R5, RZ ;  /* 0x0000000500117227 */ /* 0x008fe200078e00ff */
[----:B------:R-:W-:-:S03]  /*2370*/  ISETP.NE.AND P0, PT, R4, 0x1, PT ;  /* 0x000000010400780c */ /* 0x000fc60003f05270 */
[----:B------:R-:W-:-:S03]  /*2380*/  IMAD.HI.U32 R5, R11, R5, RZ ;  /* 0x000000050b057227 */ /* 0x000fc600078e00ff */
[----:B------:R-:W3:Y:S01]  /*2390*/  LDC.64 R2, c[0x0][0xf28] ;  /* 0x0003ca00ff027b82 */ /* 0x000ee20000000a00 */
[----:B--2---:R-:W-:-:S04]  /*23a0*/  IMAD.HI.U32 R20, R9, R6, RZ ;  /* 0x0000000609147227 */ /* 0x004fc800078e00ff */
[----:B------:R-:W-:Y:S01]  /*23b0*/  IMAD.HI.U32 R22, R13, R6, RZ ;  /* 0x000000060d167227 */ /* 0x000fe200078e00ff */
[----:B------:R-:W-:Y:S02]  /*23c0*/  SHF.R.U32.HI R20, RZ, R7, R20 ;  /* 0x00000007ff147219 */ /* 0x000fe40000011614 */
[-C--:B-1----:R-:W-:Y:S02]  /*23d0*/  SHF.R.U32.HI R17, RZ, R16.reuse, R17 ;  /* 0x00000010ff117219 */ /* 0x082fe40000011611 */
[----:B------:R-:W-:Y:S02]  /*23e0*/  SHF.R.U32.HI R16, RZ, R16, R5 ;  /* 0x00000010ff107219 */ /* 0x000fe40000011605 */
[----:B------:R-:W-:Y:S02]  /*23f0*/  SEL R17, R0, R17, !P0 ;  /* 0x0000001100117207 */ /* 0x000fe40004000000 */
[----:B------:R-:W-:Y:S02]  /*2400*/  SHF.R.U32.HI R22, RZ, R7, R22 ;  /* 0x00000007ff167219 */ /* 0x000fe40000011616 */
[----:B----4-:R-:W-:-:S02]  /*2410*/  ISETP.NE.AND P1, PT, R18, 0x1, PT ;  /* 0x000000011200780c */ /* 0x010fc40003f25270 */
[----:B------:R-:W-:Y:S02]  /*2420*/  SEL R5, R11, R16, !P0 ;  /* 0x000000100b057207 */ /* 0x000fe40004000000 */
[----:B------:R-:W-:Y:S02]  /*2430*/  SEL R19, R9, R20, !P1 ;  /* 0x0000001409137207 */ /* 0x000fe40004800000 */
[----:B------:R-:W-:Y:S01]  /*2440*/  SEL R7, R13, R22, !P1 ;  /* 0x000000160d077207 */ /* 0x000fe20004800000 */
[----:B---3--:R-:W-:-:S04]  /*2450*/  IMAD.HI.U32 R20, R17, R2, RZ ;  /* 0x0000000211147227 */ /* 0x008fc800078e00ff */
[----:B------:R-:W-:Y:S01]  /*2460*/  IMAD.HI.U32 R6, R19, R2, RZ ;  /* 0x0000000213067227 */ /* 0x000fe200078e00ff */
[----:B------:R-:W-:-:S04]  /*2470*/  @P3 SHF.R.U32.HI R17, RZ, R3, R20 ;  /* 0x00000003ff113219 */ /* 0x000fc80000011614 */
[----:B------:R-:W-:Y:S01]  /*2480*/  @P3 SHF.R.U32.HI R19, RZ, R3, R6 ;  /* 0x00000003ff133219 */ /* 0x000fe20000011606 */
[----:B------:R-:W-:-:S04]  /*2490*/  IMAD R17, R72, R17, RZ ;  /* 0x0000001148117224 */ /* 0x000fc800078e02ff */
        /* <DEDUP_REMOVED lines=10> */
[----:B------:R-:W-:Y:S02]  /*2540*/  @!P0 SEL R3, R7, R16, !P3 ;  /* 0x0000001007038207 */ /* 0x000fe40005800000 */
[----:B------:R-:W-:-:S03]  /*2550*/  IADD3 R16, PT, PT, -R5, RZ, RZ ;  /* 0x000000ff05107210 */ /* 0x000fc60007ffe1ff */
[--C-:B------:R-:W-:Y:S02]  /*2560*/  @!P0 IMAD.IADD R6, R6, 0x1, -R3.reuse ;  /* 0x0000000106068824 */ /* 0x100fe400078e0a03 */
[----:B------:R-:W-:Y:S01]  /*2570*/  @!P0 IMAD R3, R2, R19, R3 ;  /* 0x0000001302038224 */ /* 0x000fe200078e0203 */
[----:B------:R-:W-:Y:S01]  /*2580*/  IADD3 R2, PT, PT, -R7, RZ, RZ ;  /* 0x000000ff07027210 */ /* 0x000fe20007ffe1ff */
[----:B------:R-:W-:Y:S02]  /*2590*/  @!P0 IMAD R5, R72, R6, R7 ;  /* 0x0000000648058224 */ /* 0x000fe400078e0207 */
[----:B------:R-:W-:Y:S02]  /*25a0*/  IMAD R11, R4, R16, R11 ;  /* 0x00000010040b7224 */ /* 0x000fe400078e020b */
[----:B------:R-:W-:Y:S02]  /*25b0*/  @!P0 IMAD.MOV.U32 R7, RZ, RZ, R3 ;  /* 0x000000ffff078224 */ /* 0x000fe400078e0003 */
[----:B------:R-:W-:-:S02]  /*25c0*/  IMAD R2, R18, R2, R13 ;  /* 0x0000000212027224 */ /* 0x000fc400078e020d */
[----:B------:R-:W-:Y:S02]  /*25d0*/  IMAD R11, R5, R4, R11 ;  /* 0x00000004050b7224 */ /* 0x000fe400078e020b */
[----:B------:R-:W-:Y:S02]  /*25e0*/  IMAD R13, R7, R18, R2 ;  /* 0x00000012070d7224 */ /* 0x000fe400078e0202 */
.L_x_42:
[----:B------:R-:W1:Y:S02]  /*25f0*/  LDCU UR4, c[0x0][0xf30] ;  /* 0x0001e600ff0477ac */ /* 0x000e640008000800 */
[----:B-1----:R-:W-:-:S09]  /*2600*/  UISETP.NE.AND UP0, UPT, UR4, 0x1, UPT ;  /* 0x000000010400788c */ /* 0x002fd2000bf05270 */
[----:B------:R-:W-:Y:S05]  /*2610*/  BRA.U UP0, `(.L_x_43) ;  /* 0x0000000100407547 */ /* 0x000fea000b800000 */
[----:B------:R-:W1:Y:S08]  /*2620*/  LDC.64 R4, c[0x0][0xf10] ;  /* 0x0003c400ff047b82 */ /* 0x000e700000000a00 */
[----:B------:R-:W4:Y:S08]  /*2630*/  LDC.64 R2, c[0x0][0xf18] ;  /* 0x0003c600ff027b82 */ /* 0x000f300000000a00 */
[----:B------:R-:W2:Y:S08]  /*2640*/  LDC R6, c[0x0][0xf20] ;  /* 0x0003c800ff067b82 */ /* 0x000eb00000000800 */
[----:B------:R-:W3:Y:S01]  /*2650*/  LDC R16, c[0x0][0xf0c] ;  /* 0x0003c300ff107b82 */ /* 0x000ee20000000800 */
[----:B-1----:R-:W-:-:S05]  /*2660*/  IMAD.HI.U32 R4, R13, R4, RZ ;  /* 0x000000040d047227 */ /* 0x002fca00078e00ff */
[----:B------:R-:W-:Y:S01]  /*2670*/  SHF.R.U32.HI R4, RZ, R5, R4 ;  /* 0x00000005ff047219 */ /* 0x000fe20000011604 */
[----:B----4-:R-:W-:Y:S01]  /*2680*/  IMAD.HI.U32 R3, R11, R3, RZ ;  /* 0x000000030b037227 */ /* 0x010fe200078e00ff */
[----:B------:R-:W-:-:S04]  /*2690*/  ISETP.NE.AND P0, PT, R2, 0x1, PT ;  /* 0x000000010200780c */ /* 0x000fc80003f05270 */
[----:B--2---:R-:W-:-:S04]  /*26a0*/  SHF.R.U32.HI R6, RZ, R6, R3 ;  /* 0x00000006ff067219 */ /* 0x004fc80000011603 */
[----:B------:R-:W-:Y:S02]  /*26b0*/  SEL R3, R11, R6, !P0 ;  /* 0x000000060b037207 */ /* 0x000fe40004000000 */
[----:B---3--:R-:W-:-:S04]  /*26c0*/  ISETP.NE.AND P1, PT, R16, 0x1, PT ;  /* 0x000000011000780c */ /* 0x008fc80003f25270 */
[----:B------:R-:W-:-:S05]  /*26d0*/  SEL R4, R13, R4, !P1 ;  /* 0x000000040d047207 */ /* 0x000fca0004800000 */
[----:B------:R-:W-:Y:S02]  /*26e0*/  IMAD.IADD R5, R3, 0x1, -R4 ;  /* 0x0000000103057824 */ /* 0x000fe400078e0a04 */
[----:B------:R-:W-:Y:S02]  /*26f0*/  IMAD.IADD R3, R4, 0x1, -R3 ;  /* 0x0000000104037824 */ /* 0x000fe400078e0a03 */
[----:B------:R-:W-:Y:S02]  /*2700*/  IMAD R13, R5, R16, R13 ;  /* 0x00000010050d7224 */ /* 0x000fe400078e020d */
[----:B------:R-:W-:-:S07]  /*2710*/  IMAD R11, R3, R2, R11 ;  /* 0x00000002030b7224 */ /* 0x000fce00078e020b */
.L_x_43:
[----:B------:R-:W-:Y:S01]  /*2720*/  VIADD R14, R14, 0x1 ;  /* 0x000000010e0e7836 */ /* 0x000fe20000000000 */
[----:B------:R-:W-:Y:S01]  /*2730*/  PLOP3.LUT P1, PT, PT, PT, PT, 0x80, 0x8 ;  /* 0x000000000008781c */ /* 0x000fe20003f2f070 */
[----:B------:R-:W-:Y:S02]  /*2740*/  IMAD.IADD R2, R13, 0x1, R152 ;  /* 0x000000010d027824 */ /* 0x000fe400078e0298 */
[----:B------:R-:W-:Y:S01]  /*2750*/  IMAD.IADD R20, R11, 0x1, R150 ;  /* 0x000000010b147824 */ /* 0x000fe200078e0296 */
[----:B------:R-:W-:Y:S02]  /*2760*/  ISETP.NE.AND P0, PT, R14, 0x2, PT ;  /* 0x000000020e00780c */ /* 0x000fe40003f05270 */
[----:B------:R-:W-:Y:S02]  /*2770*/  R2UR UR28, R2 ;  /* 0x00000000021c72ca */ /* 0x000fe400000e0000 */
[----:B------:R-:W-:Y:S02]  /*2780*/  SEL R3, RZ, 0x1, P0 ;  /* 0x00000001ff037807 */ /* 0x000fe40000000000 */
[----:B------:R-:W-:-:S02]  /*2790*/  SEL R14, R14, RZ, P0 ;  /* 0x000000ff0e0e7207 */ /* 0x000fc40000000000 */
[----:B------:R-:W-:Y:S01]  /*27a0*/  LOP3.LUT R12, R12, R3, RZ, 0x3c, !PT ;  /* 0x000000030c0c7212 */ /* 0x000fe200078e3cff */
[----:B------:R-:W-:Y:S08]  /*27b0*/  @P2 BRA `(.L_x_44) ;  /* 0xffffffec00ec2947 */ /* 0x000ff0000383ffff */
[----:B---3--:R-:W-:-:S07]  /*27c0*/  MOV R0, UR49 ;  /* 0x0000003100007c02 */ /* 0x008fce0008000f00 */
.L_x_45:
[----:B-1----:R-:W-:-:S04]  /*27d0*/  SHF.L.U32 R3, R15, 0x1f, RZ ;  /* 0x0000001f0f037819 */ /* 0x002fc800000006ff */
[----:B------:R1:W3:Y:S03]  /*27e0*/  SYNCS.PHASECHK.TRANS64.TRYWAIT P0, [R0+URZ+0x8], R3 ;  /* 0x00000803000075a7 */ /* 0x0002e600080011ff */
[----:B---3--:R-:W-:Y:S05]  /*27f0*/  @!P0 NANOSLEEP.SYNCS 0x989680 ;  /* 0x009896800000895d */ /* 0x008fea0003900000 */
[----:B------:R-:W3:Y:S02]  /*2800*/  @!P0 SYNCS.PHASECHK.TRANS64 P0, [R0+URZ+0x8], R3 ;  /* 0x00000803000085a7 */ /* 0x000ee400080010ff */
[----:B---3--:R-:W-:Y:S05]  /*2810*/  @P0 EXIT ;  /* 0x000000000000094d */ /* 0x008fea0003800000 */
[----:B------:R-:W-:Y:S05]  /*2820*/  BRA `(.L_x_45) ;  /* 0xfffffffc00e87947 */ /* 0x000fea000383ffff */
.L_x_22:
[----:B------:R-:W-:-:S04]  /*2830*/  UISETP.NE.AND UP0, UPT, UR53, URZ, UPT ;  /* 0x000000ff3500728c */ /* 0x000fc8000bf05270 */
[----:B------:R-:W-:-:S09]  /*2840*/  UISETP.NE.OR UP0, UPT, UR14, 0x1, UP0 ;  /* 0x000000010e00788c */ /* 0x000fd20008705670 */
[----:B------:R-:W-:Y:S05]  /*2850*/  BRA.U UP0, `(.L_x_46) ;  /* 0x00000005004c7547 */ /* 0x000fea000b800000 */
[----:B------:R-:W-:Y:S01]  /*2860*/  HFMA2 R3, -RZ, RZ, 0, 0 ;  /* 0x00000000ff037431 */ /* 0x000fe200000001ff */
[----:B------:R-:W-:Y:S01]  /*2870*/  ISETP.GE.U32.AND P2, PT, R8, 0x2, PT ;  /* 0x000000020800780c */ /* 0x000fe20003f46070 */
[----:B------:R-:W-:Y:S01]  /*2880*/  IMAD.MOV.U32 R12, RZ, RZ, 0x1 ;  /* 0x00000001ff0c7424 */ /* 0x000fe200078e00ff */
[----:B------:R-:W-:Y:S01]  /*2890*/  CS2R R10, SRZ ;  /* 0x00000000000a7805 */ /* 0x000fe2000001ff00 */
[----:B------:R-:W-:Y:S01]  /*28a0*/  IMAD.MOV.U32 R9, RZ, RZ, RZ ;  /* 0x000000ffff097224 */ /* 0x000fe200078e00ff */
[----:B------:R-:W-:Y:S01]  /*28b0*/  UMOV UR6, 0x400 ;  /* 0x0000040000067882 */ /* 0x000fe20000000000 */
[----:B------:R-:W-:Y:S01]  /*28c0*/  UMOV UR5, URZ ;  /* 0x000000ff00057c82 */ /* 0x000fe20008000000 */
[----:B------:R-:W-:-:S12]  /*28d0*/  ULEA UR6, UR53, UR6, 0x18 ;  /* 0x0000000635067291 */ /* 0x000fd8000f8ec0ff */
.L_x_50:
[----:B------:R-:W-:Y:S02]  /*28e0*/  LEA R0, R3, UR6, 0x3 ;  /* 0x0000000603007c11 */ /* 0x000fe4000f8e18ff */
[----:B------:R-:W-:-:S03]  /*28f0*/  SHF.L.U32 R5, R9, 0x1f, RZ ;  /* 0x0000001f09057819 */ /* 0x000fc600000006ff */
[----:B------:R-:W-:Y:S01]  /*2900*/  VIADD R4, R0, 0xa0 ;  /* 0x000000a000047836 */ /* 0x000fe20000000000 */
[----:B------:R-:W1:Y:S02]  /*2910*/  SYNCS.PHASECHK.TRANS64.TRYWAIT P0, [R0+URZ+0x90], R5 ;  /* 0x00009005000075a7 */ /* 0x000e6400080011ff */
[----:B-1----:R-:W-:Y:S05]  /*2920*/  @!P0 BRA `(.L_x_47) ;  /* 0x0000009800008947 */ /* 0x002fea0003800000 */
.L_x_142:
[----:B------:R-:W-:Y:S01]  /*2930*/  ULEA UR4, UR5, UR6, 0x3 ;  /* 0x0000000605047291 */ /* 0x000fe2000f8e18ff */
[----:B------:R-:W-:Y:S01]  /*2940*/  PRMT R4, RZ, 0x654, R4 ;  /* 0x00000654ff047816 */ /* 0x000fe20000000004 */
[----:B-1----:R-:W-:Y:S01]  /*2950*/  @!P2 IMAD.MOV.U32 R5, RZ, RZ, 0x10 ;  /* 0x00000010ff05a424 */ /* 0x002fe200078e00ff */
[----:B------:R-:W-:Y:S01]  /*2960*/  SHF.L.U32 R7, R12, 0x1f, RZ ;  /* 0x0000001f0c077819 */ /* 0x000fe200000006ff */
[----:B------:R-:W-:Y:S01]  /*2970*/  UIADD3 UR7, UPT, UPT, UR4, 0x60, URZ ;  /* 0x0000006004077890 */ /* 0x000fe2000fffe0ff */
[----:B------:R1:W-:Y:S05]  /*2980*/  SYNCS.ARRIVE.TRANS64.RED.A1T0 RZ, [R4+URZ], RZ ;  /* 0x000000ff04ff79a7 */ /* 0x0003ea00081004ff */
[----:B------:R-:W-:Y:S01]  /*2990*/  IMAD.U32 R13, RZ, RZ, UR7 ;  /* 0x00000007ff0d7e24 */ /* 0x000fe2000f8e00ff */
[----:B------:R-:W2:Y:S04]  /*29a0*/  SYNCS.PHASECHK.TRANS64.TRYWAIT P0, [UR4+0x70], R7 ;  /* 0x00007007ff0075a7 */ /* 0x000ea80008001104 */
[----:B------:R-:W-:Y:S01]  /*29b0*/  PRMT R13, R8, 0x654, R13 ;  /* 0x00000654080d7816 */ /* 0x000fe2000000000d */
[----:B-12---:R-:W-:Y:S06]  /*29c0*/  @!P0 BRA `(.L_x_48) ;  /* 0x0000009400ec8947 */ /* 0x006fec0003800000 */
.L_x_144:
[----:B------:R-:W-:Y:S01]  /*29d0*/  ULEA UR8, UR5, UR6, 0x4 ;  /* 0x0000000605087291 */ /* 0x000fe2000f8e20ff */
[----:B------:R-:W-:Y:S01]  /*29e0*/  SEL R2, R13, R2, !P2 ;  /* 0x000000020d027207 */ /* 0x000fe20005000000 */
[----:B------:R-:W-:Y:S01]  /*29f0*/  UIADD3 UR9, UPT, UPT, UR4, 0x60, URZ ;  /* 0x0000006004097890 */ /* 0x000fe2000fffe0ff */
[----:B-1----:R-:W-:Y:S01]  /*2a00*/  LEA R0, R11, UR6, 0x3 ;  /* 0x000000060b007c11 */ /* 0x002fe2000f8e18ff */
[----:B------:R-:W-:Y:S01]  /*2a10*/  UIADD3 UR8, UPT, UPT, UR8, 0xc0, URZ ;  /* 0x000000c008087890 */ /* 0x000fe2000fffe0ff */
[----:B------:R1:W-:Y:S01]  /*2a20*/  @!P2 SYNCS.ARRIVE.TRANS64.RED RZ, [R2+URZ], R5 ;  /* 0x0000000502ffa9a7 */ /* 0x0003e200080004ff */
[----:B------:R-:W-:Y:S01]  /*2a30*/  UIADD3 UR4, UPT, UPT, UR5, 0x1, URZ ;  /* 0x0000000105047890 */ /* 0x000fe2000fffe0ff */
[----:B------:R-:W-:-:S03]  /*2a40*/  VIADD R3, R3, 0x1 ;  /* 0x0000000103037836 */ /* 0x000fc60000000000 */
[----:B------:R-:W-:Y:S02]  /*2a50*/  UISETP.NE.AND UP0, UPT, UR4, 0x2, UPT ;  /* 0x000000020400788c */ /* 0x000fe4000bf05270 */
[----:B------:R-:W-:Y:S01]  /*2a60*/  ISETP.NE.AND P0, PT, R3, 0x2, PT ;  /* 0x000000020300780c */ /* 0x000fe20003f05270 */
[----:B------:R-:W-:Y:S06]  /*2a70*/  UGETNEXTWORKID.BROADCAST [UR8], [UR9] ;  /* 0x00000000080073ca */ /* 0x000fec0008000100 */
[----:B------:R-:W-:Y:S02]  /*2a80*/  USEL UR7, URZ, 0x1, UP0 ;  /* 0x00000001ff077887 */ /* 0x000fe40008000000 */
[----:B------:R-:W-:-:S04]  /*2a90*/  USEL UR5, UR4, URZ, UP0 ;  /* 0x000000ff04057287 */ /* 0x000fc80008000000 */
[----:B------:R-:W-:Y:S02]  /*2aa0*/  LOP3.LUT R12, R12, UR7, RZ, 0x3c, !PT ;  /* 0x000000070c0c7c12 */ /* 0x000fe4000f8e3cff */
[----:B-1----:R-:W-:-:S04]  /*2ab0*/  SHF.L.U32 R5, R10, 0x1f, RZ ;  /* 0x0000001f0a057819 */ /* 0x002fc800000006ff */
[----:B------:R-:W1:Y:S02]  /*2ac0*/  SYNCS.PHASECHK.TRANS64.TRYWAIT P1, [R0+URZ+0x60], R5 ;  /* 0x00006005000075a7 */ /* 0x000e6400080211ff */
[----:B-1----:R-:W-:Y:S05]  /*2ad0*/  @!P1 BRA `(.L_x_49) ;  /* 0x0000009400c09947 */ /* 0x002fea0003800000 */
.L_x_145:
[----:B------:R-:W-:Y:S01]  /*2ae0*/  LEA R4, R11, UR6, 0x4 ;  /* 0x000000060b047c11 */ /* 0x000fe2000f8e20ff */
[----:B-1----:R-:W-:Y:S01]  /*2af0*/  VIADD R0, R0, 0x70 ;  /* 0x0000007000007836 */ /* 0x002fe20000000000 */
[----:B------:R-:W-:Y:S01]  /*2b00*/  SEL R3, R3, RZ, P0 ;  /* 0x000000ff03037207 */ /* 0x000fe20000000000 */
[----:B------:R-:W-:-:S03]  /*2b10*/  VIADD R11, R11, 0x1 ;  /* 0x000000010b0b7836 */ /* 0x000fc60000000000 */
[----:B------:R-:W1:Y:S01]  /*2b20*/  LDS.128 R4, [R4+0xc0] ;  /* 0x0000c00004047984 */ /* 0x000e620000000c00 */
[----:B------:R-:W-:Y:S02]  /*2b30*/  PRMT R0, RZ, 0x654, R0 ;  /* 0x00000654ff007816 */ /* 0x000fe40000000000 */
[C---:B------:R-:W-:Y:S01]  /*2b40*/  ISETP.NE.AND P1, PT, R11.reuse, 0x2, PT ;  /* 0x000000020b00780c */ /* 0x040fe20003f25270 */
[----:B------:R-:W-:Y:S01]  /*2b50*/  @!PT LDS RZ, [RZ] ;  /* 0x00000000fffff984 */ /* 0x000fe20000000800 */
[----:B------:R-:W-:Y:S01]  /*2b60*/  @!PT LDS RZ, [RZ] ;  /* 0x00000000fffff984 */ /* 0x000fe20000000800 */
[----:B------:R-:W-:Y:S01]  /*2b70*/  @!PT LDS RZ, [RZ] ;  /* 0x00000000fffff984 */ /* 0x000fe20000000800 */
[----:B------:R-:W-:Y:S01]  /*2b80*/  @!PT LDS RZ, [RZ] ;  /* 0x00000000fffff984 */ /* 0x000fe20000000800 */
[----:B------:R2:W-:Y:S06]  /*2b90*/  MEMBAR.ALL.CTA ;  /* 0x0000000000007992 */ /* 0x0005ec0000008000 */
[----:B--2---:R-:W2:Y:S01]  /*2ba0*/  FENCE.VIEW.ASYNC.S ;  /* 0x00000000000073c6 */ /* 0x004ea20000000000 */
[----:B------:R-:W-:Y:S01]  /*2bb0*/  SEL R11, R11, RZ, P1 ;  /* 0x000000ff0b0b7207 */ /* 0x000fe20000800000 */
[----:B--2---:R2:W-:Y:S01]  /*2bc0*/  SYNCS.ARRIVE.TRANS64.RED.A1T0 RZ, [R0+URZ], RZ ;  /* 0x000000ff00ff79a7 */ /* 0x0045e200081004ff */
[----:B-1----:R-:W-:-:S02]  /*2bd0*/  LOP3.LUT P3, RZ, R6, 0x1, RZ, 0xc0, !PT ;  /* 0x0000000106ff7812 */ /* 0x002fc4000786c0ff */
[----:B------:R-:W-:-:S04]  /*2be0*/  SEL R5, RZ, 0x1, P1 ;  /* 0x00000001ff057807 */ /* 0x000fc80000800000 */
[----:B------:R-:W-:Y:S02]  /*2bf0*/  LOP3.LUT R10, R10, R5, RZ, 0x3c, !PT ;  /* 0x000000050a0a7212 */ /* 0x000fe400078e3cff */
[----:B--2---:R-:W-:-:S04]  /*2c00*/  SEL R0, RZ, 0x1, P0 ;  /* 0x00000001ff007807 */ /* 0x004fc80000000000 */
[----:B------:R-:W-:Y:S01]  /*2c10*/  LOP3.LUT R9, R9, R0, RZ, 0x3c, !PT ;  /* 0x0000000009097212 */ /* 0x000fe200078e3cff */
[----:B------:R-:W-:Y:S06]  /*2c20*/  @P3 BRA `(.L_x_50) ;  /* 0xfffffffc002c3947 */ /* 0x000fec000383ffff */
[----:B------:R-:W-:Y:S01]  /*2c30*/  ULEA UR4, UR5, UR6, 0x3 ;  /* 0x0000000605047291 */ /* 0x000fe2000f8e18ff */
[----:B------:R-:W-:-:S08]  /*2c40*/  SHF.L.U32 R3, R12, 0x1f, RZ ;  /* 0x0000001f0c037819 */ /* 0x000fd000000006ff */
[----:B------:R-:W1:Y:S02]  /*2c50*/  SYNCS.PHASECHK.TRANS64 P0, [UR4+0x70], R3 ;  /* 0x00007003ff0075a7 */ /* 0x000e640008001004 */
[----:B-1----:R-:W-:Y:S05]  /*2c60*/  @P0 BRA `(.L_x_51) ;  /* 0x0000000000080947 */ /* 0x002fea0003800000 */
[----:B------:R-:W1:Y:S02]  /*2c70*/  SYNCS.PHASECHK.TRANS64.TRYWAIT P0, [UR4+0x70], R3 ;  /* 0x00007003ff0075a7 */ /* 0x000e640008001104 */
[----:B-1----:R-:W-:Y:S05]  /*2c80*/  @!P0 BRA `(.L_x_52) ;  /* 0x0000009400688947 */ /* 0x002fea0003800000 */
.L_x_51:
[----:B------:R-:W-:-:S04]  /*2c90*/  UIADD3 UR7, UPT, UPT, UR5, 0x1, URZ ;  /* 0x0000000105077890 */ /* 0x000fc8000fffe0ff */
[----:B------:R-:W-:-:S04]  /*2ca0*/  UISETP.NE.AND UP0, UPT, UR7, 0x2, UPT ;  /* 0x000000020700788c */ /* 0x000fc8000bf05270 */
[----:B------:R-:W-:Y:S02]  /*2cb0*/  USEL UR8, URZ, 0x1, UP0 ;  /* 0x00000001ff087887 */ /* 0x000fe40008000000 */
[----:B------:R-:W-:-:S04]  /*2cc0*/  USEL UR7, UR7, URZ, UP0 ;  /* 0x000000ff07077287 */ /* 0x000fc80008000000 */
[----:B------:R-:W-:Y:S01]  /*2cd0*/  ULEA UR7, UR7, UR6, 0x3 ;  /* 0x0000000607077291 */ /* 0x000fe2000f8e18ff */
[----:B-1----:R-:W-:-:S04]  /*2ce0*/  LOP3.LUT R3, R12, UR8, RZ, 0x3c, !PT ;  /* 0x000000080c037c12 */ /* 0x002fc8000f8e3cff */
[----:B------:R-:W-:-:S04]  /*2cf0*/  SHF.L.U32 R0, R3, 0x1f, RZ ;  /* 0x0000001f03007819 */ /* 0x000fc800000006ff */
[----:B------:R-:W1:Y:S02]  /*2d00*/  SYNCS.PHASECHK.TRANS64 P0, [UR7+0x70], R0 ;  /* 0x00007000ff0075a7 */ /* 0x000e640008001007 */
[----:B-1----:R-:W-:Y:S05]  /*2d10*/  @P0 EXIT ;  /* 0x000000000000094d */ /* 0x002fea0003800000 */
[----:B------:R-:W-:Y:S02]  /*2d20*/  SHF.L.U32 R3, R3, 0x1f, RZ ;  /* 0x0000001f03037819 */ /* 0x000fe400000006ff */
[----:B------:R-:W-:-:S07]  /*2d30*/  MOV R0, UR7 ;  /* 0x0000000700007c02 */ /* 0x000fce0008000f00 */
.L_x_53:
[----:B-1----:R1:W2:Y:S02]  /*2d40*/  SYNCS.PHASECHK.TRANS64.TRYWAIT P0, [R0+URZ+0x70], R3 ;  /* 0x00007003000075a7 */ /* 0x0022a400080011ff */
[----:B--2---:R-:W-:Y:S05]  /*2d50*/  @!P0 NANOSLEEP.SYNCS 0x989680 ;  /* 0x009896800000895d */ /* 0x004fea0003900000 */
[----:B------:R-:W2:Y:S02]  /*2d60*/  @!P0 SYNCS.PHASECHK.TRANS64 P0, [R0+URZ+0x70], R3 ;  /* 0x00007003000085a7 */ /* 0x000ea400080010ff */
[----:B--2---:R-:W-:Y:S05]  /*2d70*/  @P0 EXIT ;  /* 0x000000000000094d */ /* 0x004fea0003800000 */
[----:B------:R-:W-:Y:S05]  /*2d80*/  BRA `(.L_x_53) ;  /* 0xfffffffc00ec7947 */ /* 0x000fea000383ffff */
.L_x_46:
[----:B------:R-:W-:Y:S05]  /*2d90*/  BRA.U UP3, `(.L_x_54) ;  /* 0x0000001d03207547 */ /* 0x000fea000b800000 */
[----:B------:R-:W-:Y:S01]  /*2da0*/  UMOV UR4, 0x40 ;  /* 0x0000004000047882 */ /* 0x000fe20000000000 */
[----:B------:R-:W-:Y:S01]  /*2db0*/  NOP ;  /* 0x0000000000007918 */ /* 0x000fe20000000000 */
[----:B------:R-:W-:Y:S01]  /*2dc0*/  ULEA UR5, UR53, UR4, 0x18 ;  /* 0x0000000435057291 */ /* 0x000fe2000f8ec0ff */
[----:B------:R-:W-:Y:S02]  /*2dd0*/  UMOV UR6, 0x400 ;  /* 0x0000040000067882 */ /* 0x000fe40000000000 */
[----:B------:R-:W-:-:S06]  /*2de0*/  ULEA UR6, UR53, UR6, 0x18 ;  /* 0x0000000635067291 */ /* 0x000fcc000f8ec0ff */
[----:B------:R-:W1:Y:S02]  /*2df0*/  LDS.U8 R2, [UR5+0x1c] ;  /* 0x00001c05ff027984 */ /* 0x000e640008000000 */
[----:B-1----:R-:W-:-:S13]  /*2e00*/  ISETP.NE.AND P0, PT, R2, RZ, PT ;  /* 0x000000ff0200720c */ /* 0x002fda0003f05270 */
[----:B------:R-:W-:Y:S05]  /*2e10*/  @P0 BRA `(.L_x_55) ;  /* 0x0000000000580947 */ /* 0x000fea0003800000 */
[----:B------:R-:W-:-:S13]  /*2e20*/  ELECT P0, URZ, PT ;  /* 0x0000000000ff782f */ /* 0x000fda0003800000 */
[----:B------:R-:W-:Y:S05]  /*2e30*/  @!P0 BRA `(.L_x_56) ;  /* 0x0000000000608947 */ /* 0x000fea0003800000 */
[----:B------:R-:W-:Y:S01]  /*2e40*/  UMOV UR4, 0x10 ;  /* 0x0000001000047882 */ /* 0x000fe20000000000 */
[----:B------:R-:W-:Y:S01]  /*2e50*/  HFMA2 R2, -RZ, RZ, 0, 5.9604644775390625e-08 ;  /* 0x00000001ff027431 */ /* 0x000fe200000001ff */
[----:B------:R-:W-:-:S03]  /*2e60*/  MOV R3, 0xffff ;  /* 0x0000ffff00037802 */ /* 0x000fc60000000f00 */
[----:B------:R-:W-:Y:S04]  /*2e70*/  DEPBAR.LE SB1, 0x36 ;  /* 0x00009d800000791a */ /* 0x000fe80000000000 */
[----:B------:R-:W1:Y:S02]  /*2e80*/  UTCATOMSWS.FIND_AND_SET.ALIGN UP0, UR4, UR4 ;  /* 0x00000004000475e3 */ /* 0x000e640008000800 */
[----:B-1----:R-:W-:Y:S01]  /*2e90*/  MOV R4, UR4 ;  /* 0x0000000400047c02 */ /* 0x002fe20008000f00 */
[----:B------:R-:W-:Y:S06]  /*2ea0*/  BRA.U UP0, `(.L_x_57) ;  /* 0x0000000100187547 */ /* 0x000fec000b800000 */
.L_x_58:
[----:B------:R-:W-:Y:S05]  /*2eb0*/  NANOSLEEP 0x64 ;  /* 0x000000640000795d */ /* 0x000fea0003800000 */
[----:B------:R-:W-:-:S05]  /*2ec0*/  UMOV UR4, 0x10 ;  /* 0x0000001000047882 */ /* 0x000fca0000000000 */
[----:B------:R-:W-:Y:S04]  /*2ed0*/  DEPBAR.LE SB1, 0x36 ;  /* 0x00009d800000791a */ /* 0x000fe80000000000 */
[----:B------:R-:W1:Y:S02]  /*2ee0*/  UTCATOMSWS.FIND_AND_SET.ALIGN UP0, UR4, UR4 ;  /* 0x00000004000475e3 */ /* 0x000e640008000800 */
[----:B-1----:R-:W-:Y:S01]  /*2ef0*/  MOV R4, UR4 ;  /* 0x0000000400047c02 */ /* 0x002fe20008000f00 */
[----:B------:R-:W-:Y:S05]  /*2f00*/  BRA.U !UP0, `(.L_x_58) ;  /* 0xfffffffd08e87547 */ /* 0x000fea000b83ffff */
.L_x_57:
[-C--:B------:R-:W-:Y:S02]  /*2f10*/  SHF.L.U32 R3, R3, R4.reuse, RZ ;  /* 0x0000000403037219 */ /* 0x080fe400000006ff */
[----:B------:R-:W-:Y:S01]  /*2f20*/  SHF.L.U32 R2, R2, R4, RZ ;  /* 0x0000000402027219 */ /* 0x000fe200000006ff */
[----:B------:R-:W-:Y:S02]  /*2f30*/  IMAD.SHL.U32 R4, R4, 0x20, RZ ;  /* 0x0000002004047824 */ /* 0x000fe400078e00ff */
[----:B------:R1:W-:Y:S04]  /*2f40*/  ATOMS.OR RZ, [UR5+0x14], R3 ;  /* 0x00001403ffff798c */ /* 0x0003e8000b000005 */
[----:B------:R1:W-:Y:S04]  /*2f50*/  ATOMS.OR RZ, [UR5+0x18], R2 ;  /* 0x00001802ffff798c */ /* 0x0003e8000b000005 */
[----:B------:R1:W-:Y:S01]  /*2f60*/  STS [UR6+0xe0], R4 ;  /* 0x0000e004ff007988 */ /* 0x0003e20008000806 */
[----:B------:R-:W-:Y:S05]  /*2f70*/  BRA `(.L_x_56) ;  /* 0x0000000000107947 */ /* 0x000fea0003800000 */
.L_x_55:
[----:B------:R-:W-:-:S05]  /*2f80*/  MOV R2, 0xffffffff ;  /* 0xffffffff00027802 */ /* 0x000fca0000000f00 */
[----:B------:R1:W-:Y:S02]  /*2f90*/  STS [UR6+0xe0], R2 ;  /* 0x0000e002ff007988 */ /* 0x0003e40008000806 */
[----:B-1----:R-:W-:Y:S02]  /*2fa0*/  MOV R2, 0x2fc0 ;  /* 0x00002fc000027802 */ /* 0x002fe40000000f00 */
[----:B-----5:R-:W-:Y:S05]  /*2fb0*/  CALL.REL.NOINC `($__internal_1_$__cuda_sm10x_tcgen05_guardrail_trap_phase_invalid_during_alloc) ;  /* 0x0000009800887944 */ /* 0x020fea0003c00000 */
.L_x_56:
[----:B------:R-:W-:Y:S05]  /*2fc0*/  WARPSYNC.ALL ;  /* 0x0000000000007948 */ /* 0x000fea0003800000 */
[----:B------:R-:W2:Y:S01]  /*2fd0*/  S2UR UR4, SR_CgaCtaId ;  /* 0x00000000000479c3 */ /* 0x000ea20000008800 */
[----:B------:R-:W-:Y:S01]  /*2fe0*/  UMOV UR6, 0x400 ;  /* 0x0000040000067882 */ /* 0x000fe20000000000 */
[----:B------:R-:W-:-:S06]  /*2ff0*/  NOP ;  /* 0x0000000000007918 */ /* 0x000fcc0000000000 */
[----:B------:R-:W-:Y:S06]  /*3000*/  BAR.ARV 0x6, 0xa0 ;  /* 0x0182800000007b1d */ /* 0x000fec0000002000 */
[----:B------:R-:W3:Y:S01]  /*3010*/  LDCU UR9, c[0x0][0x38c] ;  /* 0x00007180ff0977ac */ /* 0x000ee20008000800 */
[----:B------:R-:W-:Y:S02]  /*3020*/  HFMA2 R22, -RZ, RZ, 0, 0 ;  /* 0x00000000ff167431 */ /* 0x000fe400000001ff */
[----:B------:R-:W-:Y:S01]  /*3030*/  IMAD.MOV.U32 R21, RZ, RZ, 0x1 ;  /* 0x00000001ff157424 */ /* 0x000fe200078e00ff */
[----:B-1----:R-:W-:Y:S01]  /*3040*/  CS2R R4, SRZ ;  /* 0x0000000000047805 */ /* 0x002fe2000001ff00 */
[----:B------:R-:W-:Y:S01]  /*3050*/  UMOV UR66, URZ ;  /* 0x000000ff00427c82 */ /* 0x000fe20008000000 */
[----:B------:R-:W-:Y:S01]  /*3060*/  UMOV UR64, URZ ;  /* 0x000000ff00407c82 */ /* 0x000fe20008000000 */
[----:B------:R-:W-:Y:S01]  /*3070*/  UMOV UR62, URZ ;  /* 0x000000ff003e7c82 */ /* 0x000fe20008000000 */
[----:B------:R-:W-:Y:S01]  /*3080*/  UMOV UR60, URZ ;  /* 0x000000ff003c7c82 */ /* 0x000fe20008000000 */
[----:B------:R-:W-:Y:S01]  /*3090*/  MOV R46, UR66 ;  /* 0x00000042002e7c02 */ /* 0x000fe20008000f00 */
[----:B------:R-:W-:Y:S01]  /*30a0*/  IMAD.U32 R44, RZ, RZ, UR64 ;  /* 0x00000040ff2c7e24 */ /* 0x000fe2000f8e00ff */
[----:B--2---:R-:W-:Y:S01]  /*30b0*/  ULEA UR6, UR4, UR6, 0x18 ;  /* 0x0000000604067291 */ /* 0x004fe2000f8ec0ff */
[----:B------:R-:W-:Y:S01]  /*30c0*/  IMAD.U32 R42, RZ, RZ, UR62 ;  /* 0x0000003eff2a7e24 */ /* 0x000fe2000f8e00ff */
[----:B------:R-:W-:Y:S01]  /*30d0*/  UMOV UR53, 0x40004040 ;  /* 0x4000404000357882 */ /* 0x000fe20000000000 */
[----:B------:R-:W-:Y:S01]  /*30e0*/  IMAD.U32 R40, RZ, RZ, UR60 ;  /* 0x0000003cff287e24 */ /* 0x000fe2000f8e00ff */
[----:B------:R-:W-:-:S02]  /*30f0*/  UIADD3 UR10, UPT, UPT, UR6, 0x8, URZ ;  /* 0x00000008060a7890 */ /* 0x000fc4000fffe0ff */
[----:B------:R-:W-:Y:S02]  /*3100*/  UIADD3 UR12, UPT, UPT, UR6, 0x28c00, URZ ;  /* 0x00028c00060c7890 */ /* 0x000fe4000fffe0ff */
[----:B---3--:R-:W-:Y:S01]  /*3110*/  UIADD3 UR9, UPT, UPT, UR9, 0xff, URZ ;  /* 0x000000ff09097890 */ /* 0x008fe2000fffe0ff */
[----:B------:R-:W1:Y:S01]  /*3120*/  LDS R2, [UR6+0xe0] ;  /* 0x0000e006ff027984 */ /* 0x000e620008000800 */
[----:B------:R-:W-:Y:S02]  /*3130*/  UIADD3 UR14, UPT, UPT, UR6, 0x8, URZ ;  /* 0x00000008060e7890 */ /* 0x000fe4000fffe0ff */
[----:B------:R-:W-:Y:S02]  /*3140*/  USHF.R.S32.HI UR4, URZ, 0x1f, UR9 ;  /* 0x0000001fff047899 */ /* 0x000fe40008011409 */
[----:B------:R-:W-:Y:S02]  /*3150*/  UIADD3 UR13, UPT, UPT, UR6, 0x80, URZ ;  /* 0x00000080060d7890 */ /* 0x000fe4000fffe0ff */
[----:B------:R-:W-:-:S02]  /*3160*/  UIADD3 UR8, UPT, UPT, UR6, 0x10800, URZ ;  /* 0x0001080006087890 */ /* 0x000fc4000fffe0ff */
[----:B------:R-:W-:Y:S02]  /*3170*/  UIADD3 UR7, UPT, UPT, UR6, 0x18800, URZ ;  /* 0x0001880006077890 */ /* 0x000fe4000fffe0ff */
[----:B------:R-:W-:Y:S01]  /*3180*/  UIADD3 UR11, UPT, UPT, UR6, 0x28800, URZ ;  /* 0x00028800060b7890 */ /* 0x000fe2000fffe0ff */
[----:B------:R-:W-:Y:S01]  /*3190*/  UMOV UR51, 0x40004040 ;  /* 0x4000404000337882 */ /* 0x000fe20000000000 */
[----:B------:R-:W-:Y:S01]  /*31a0*/  UMOV UR49, 0x40004040 ;  /* 0x4000404000317882 */ /* 0x000fe20000000000 */
[----:B------:R-:W-:Y:S01]  /*31b0*/  UMOV UR47, 0x40004040 ;  /* 0x40004040002f7882 */ /* 0x000fe20000000000 */
[----:B------:R-:W-:Y:S01]  /*31c0*/  UMOV UR45, 0x40004040 ;  /* 0x40004040002d7882 */ /* 0x000fe20000000000 */
[----:B------:R-:W-:Y:S01]  /*31d0*/  UMOV UR43, 0x40004040 ;  /* 0x40004040002b7882 */ /* 0x000fe20000000000 */
[----:B------:R-:W-:Y:S01]  /*31e0*/  UMOV UR41, 0x40004040 ;  /* 0x4000404000297882 */ /* 0x000fe20000000000 */
[----:B------:R-:W-:Y:S01]  /*31f0*/  UMOV UR39, 0x40004040 ;  /* 0x4000404000277882 */ /* 0x000fe20000000000 */
[----:B------:R-:W-:Y:S01]  /*3200*/  UMOV UR37, 0x40004040 ;  /* 0x4000404000257882 */ /* 0x000fe20000000000 */
[----:B-1----:R-:W-:Y:S01]  /*3210*/  R2UR UR5, R2 ;  /* 0x00000000020572ca */ /* 0x002fe200000e0000 */
[----:B------:R-:W-:Y:S01]  /*3220*/  IMAD.U32 R2, RZ, RZ, UR10 ;  /* 0x0000000aff027e24 */ /* 0x000fe2000f8e00ff */
[----:B------:R-:W-:Y:S01]  /*3230*/  ULEA.HI UR10, UR4, UR9, URZ, 0x8 ;  /* 0x00000009040a7291 */ /* 0x000fe2000f8f40ff */
[----:B------:R-:W-:Y:S01]  /*3240*/  IMAD.U32 R2, RZ, RZ, UR14 ;  /* 0x0000000eff027e24 */ /* 0x000fe2000f8e00ff */
[----:B------:R-:W-:Y:S01]  /*3250*/  USHF.R.U32.HI UR4, URZ, 0x4, UR12 ;  /* 0x00000004ff047899 */ /* 0x000fe2000801160c */
[----:B------:R-:W-:Y:S01]  /*3260*/  MOV R2, UR13 ;  /* 0x0000000d00027c02 */ /* 0x000fe20008000f00 */
[----:B------:R-:W-:-:S02]  /*3270*/  USHF.R.S32.HI UR24, URZ, 0x8, UR10 ;  /* 0x00000008ff187899 */ /* 0x000fc4000801140a */
[----:B------:R-:W-:Y:S02]  /*3280*/  ULOP3.LUT UR4, UR4, 0x3fff, URZ, 0xc0, !UPT ;  /* 0x00003fff04047892 */ /* 0x000fe4000f8ec0ff */
[----:B------:R-:W-:Y:S02]  /*3290*/  USHF.R.U32.HI UR9, URZ, 0x4, UR8 ;  /* 0x00000004ff097899 */ /* 0x000fe40008011608 */
[----:B------:R-:W-:Y:S01]  /*32a0*/  USHF.R.U32.HI UR8, URZ, 0x4, UR7 ;  /* 0x00000004ff087899 */ /* 0x000fe20008011607 */
[----:B------:R-:W-:Y:S01]  /*32b0*/  IMAD.U32 R9, RZ, RZ, UR24 ;  /* 0x00000018ff097e24 */ /* 0x000fe2000f8e00ff */
[----:B------:R-:W-:Y:S02]  /*32c0*/  UIADD3 UR68, UPT, UPT, UR5, -0x3ffffe3c, URZ ;  /* 0xc00001c405447890 */ /* 0x000fe4000fffe0ff */
[----:B------:R-:W-:Y:S02]  /*32d0*/  UIADD3 UR69, UPT, UPT, UR5, -0x3ffffe30, URZ ;  /* 0xc00001d005457890 */ /* 0x000fe4000fffe0ff */
[----:B------:R-:W-:-:S02]  /*32e0*/  USHF.R.U32.HI UR7, URZ, 0x4, UR11 ;  /* 0x00000004ff077899 */ /* 0x000fc4000801160b */
[----:B------:R-:W-:Y:S01]  /*32f0*/  MOV R3, UR68 ;  /* 0x0000004400037c02 */ /* 0x000fe20008000f00 */
[----:B------:R-:W-:Y:S01]  /*3300*/  ULOP3.LUT UR14, UR4, 0x10000, URZ, 0xfc, !UPT ;  /* 0x00010000040e7892 */ /* 0x000fe2000f8efcff */
[----:B------:R-:W-:Y:S01]  /*3310*/  IMAD.U32 R2, RZ, RZ, UR69 ;  /* 0x00000045ff027e24 */ /* 0x000fe2000f8e00ff */
[----:B------:R-:W-:Y:S01]  /*3320*/  UIADD3 UR4, UPT, UPT, UR24, -0x1, URZ ;  /* 0xffffffff18047890 */ /* 0x000fe2000fffe0ff */
[----:B------:R-:W-:Y:S01]  /*3330*/  SHF.R.U32.HI R3, RZ, 0x11, R3 ;  /* 0x00000011ff037819 */ /* 0x000fe20000011603 */
[----:B------:R-:W-:Y:S02]  /*3340*/  ULOP3.LUT UR7, UR7, 0x3fff, URZ, 0xc0, !UPT ;  /* 0x00003fff07077892 */ /* 0x000fe4000f8ec0ff */
[----:B------:R-:W-:Y:S01]  /*3350*/  SHF.R.U32.HI R2, RZ, 0x1a, R2 ;  /* 0x0000001aff027819 */ /* 0x000fe20000011602 */
[----:B------:R-:W-:Y:S01]  /*3360*/  UIADD3 UR76, UPT, UPT, UR5, -0x7ffffe40, URZ ;  /* 0x800001c0054c7890 */ /* 0x000fe2000fffe0ff */
[----:B------:R-:W-:Y:S01]  /*3370*/  LOP3.LUT R3, R3, 0x6000, RZ, 0xc0, !PT ;  /* 0x0000600003037812 */ /* 0x000fe200078ec0ff */
[----:B------:R-:W-:Y:S01]  /*3380*/  UIADD3 UR19, UPT, UPT, UR5, 0x400001c8, URZ ;  /* 0x400001c805137890 */ /* 0x000fe2000fffe0ff */
[----:B------:R-:W-:Y:S01]  /*3390*/  IMAD.U32 R8, RZ, RZ, UR4 ;  /* 0x00000004ff087e24 */ /* 0x000fe2000f8e00ff */
[----:B------:R-:W-:Y:S01]  /*33a0*/  ULOP3.LUT UR8, UR8, 0x3fff, URZ, 0xc0, !UPT ;  /* 0x00003fff08087892 */ /* 0x000fe2000f8ec0ff */
[----:B------:R-:W-:Y:S01]  /*33b0*/  LOP3.LUT R2, R2, 0x30, RZ, 0xc0, !PT ;  /* 0x0000003002027812 */ /* 0x000fe200078ec0ff */
[----:B------:R-:W-:Y:S01]  /*33c0*/  UIADD3 UR21, UPT, UPT, UR5, 0x400001c0, URZ ;  /* 0x400001c005157890 */ /* 0x000fe2000fffe0ff */
[----:B------:R-:W-:Y:S01]  /*33d0*/  LOP3.LUT R3, R3, 0x8c0, RZ, 0xfc, !PT ;  /* 0x000008c003037812 */ /* 0x000fe200078efcff */
[----:B------:R-:W-:Y:S01]  /*33e0*/  ULOP3.LUT UR16, UR7, 0x10000, URZ, 0xfc, !UPT ;  /* 0x0001000007107892 */ /* 0x000fe2000f8efcff */
[----:B------:R-:W-:Y:S01]  /*33f0*/  IMAD.U32 R10, RZ, RZ, UR19 ;  /* 0x00000013ff0a7e24 */ /* 0x000fe2000f8e00ff */
[----:B------:R-:W-:Y:S01]  /*3400*/  USHF.R.U32.HI UR4, URZ, 0x11, UR76 ;  /* 0x00000011ff047899 */ /* 0x000fe2000801164c */
[----:B------:R-:W-:Y:S01]  /*3410*/  PRMT R2, R2, 0x5410, R3 ;  /* 0x0000541002027816 */ /* 0x000fe20000000003 */
[----:B------:R-:W-:Y:S01]  /*3420*/  USHF.R.U32.HI UR7, URZ, 0x1a, UR19 ;  /* 0x0000001aff077899 */ /* 0x000fe20008011613 */
[----:B------:R-:W-:Y:S01]  /*3430*/  IMAD.U32 R11, RZ, RZ, UR21 ;  /* 0x00000015ff0b7e24 */ /* 0x000fe2000f8e00ff */
[----:B------:R-:W-:-:S02]  /*3440*/  UIADD3 UR23, UPT, UPT, UR5, 0x1c0, URZ ;  /* 0x000001c005177890 */ /* 0x000fc4000fffe0ff */
[----:B------:R-:W-:Y:S02]  /*3450*/  ULOP3.LUT UR10, UR8, 0x10000, URZ, 0xfc, !UPT ;  /* 0x00010000080a7892 */ /* 0x000fe4000f8efcff */
[----:B------:R-:W-:Y:S02]  /*3460*/  USHF.R.U32.HI UR8, URZ, 0x11, UR21 ;  /* 0x00000011ff087899 */ /* 0x000fe40008011615 */
[----:B------:R-:W-:Y:S01]  /*3470*/  ULOP3.LUT UR54, UR7, 0x30, URZ, 0xc0, !UPT ;  /* 0x0000003007367892 */ /* 0x000fe2000f8ec0ff */
[----:B------:R-:W-:Y:S01]  /*3480*/  IMAD.U32 R15, RZ, RZ, UR23 ;  /* 0x00000017ff0f7e24 */ /* 0x000fe2000f8e00ff */
[----:B------:R-:W-:Y:S01]  /*3490*/  ULOP3.LUT UR7, UR4, 0x6000, URZ, 0xc0, !UPT ;  /* 0x0000600004077892 */ /* 0x000fe2000f8ec0ff */
[----:B------:R-:W-:Y:S01]  /*34a0*/  R2UR UR4, R2 ;  /* 0x00000000020472ca */ /* 0x000fe200000e0000 */
[----:B------:R-:W-:Y:S02]  /*34b0*/  USHF.R.U32.HI UR11, URZ, 0x11, UR23 ;  /* 0x00000011ff0b7899 */ /* 0x000fe40008011617 */
[----:B------:R-:W-:-:S02]  /*34c0*/  ULOP3.LUT UR9, UR9, 0x3fff, URZ, 0xc0, !UPT ;  /* 0x00003fff09097892 */ /* 0x000fc4000f8ec0ff */
[----:B------:R-:W-:Y:S01]  /*34d0*/  ULOP3.LUT UR23, UR8, 0x6000, URZ, 0xc0, !UPT ;  /* 0x0000600008177892 */ /* 0x000fe2000f8ec0ff */
[----:B------:R-:W-:Y:S01]  /*34e0*/  R2UR UR8, R2 ;  /* 0x00000000020872ca */ /* 0x000fe200000e0000 */
[----:B------:R-:W-:Y:S02]  /*34f0*/  UIADD3 UR22, UPT, UPT, UR5, 0x1c8, URZ ;  /* 0x000001c805167890 */ /* 0x000fe4000fffe0ff */
[----:B------:R-:W-:Y:S02]  /*3500*/  UIADD3 UR77, UPT, UPT, UR5, -0x7ffffe38, URZ ;  /* 0x800001c8054d7890 */ /* 0x000fe4000fffe0ff */
[----:B------:R-:W-:Y:S02]  /*3510*/  UIADD3 UR20, UPT, UPT, UR5, 0x1c4, URZ ;  /* 0x000001c405147890 */ /* 0x000fe4000fffe0ff */
[----:B------:R-:W-:Y:S01]  /*3520*/  UIADD3 UR74, UPT, UPT, UR5, -0x3ffffe40, URZ ;  /* 0xc00001c0054a7890 */ /* 0x000fe2000fffe0ff */
[----:B------:R-:W-:Y:S01]  /*3530*/  IMAD.U32 R6, RZ, RZ, UR4 ;  /* 0x00000004ff067e24 */ /* 0x000fe2000f8e00ff */
[----:B------:R-:W-:Y:S01]  /*3540*/  UIADD3 UR72, UPT, UPT, UR5, 0x400001c4, URZ ;  /* 0x400001c405487890 */ /* 0x000fe2000fffe0ff */
[----:B------:R-:W-:Y:S01]  /*3550*/  MOV R14, UR22 ;  /* 0x00000016000e7c02 */ /* 0x000fe20008000f00 */
[----:B------:R-:W-:Y:S01]  /*3560*/  UIADD3 UR70, UPT, UPT, UR5, -0x7ffffe3c, URZ ;  /* 0x800001c405467890 */ /* 0x000fe2000fffe0ff */
[----:B------:R-:W-:Y:S01]  /*3570*/  MOV R13, UR20 ;  /* 0x00000014000d7c02 */ /* 0x000fe20008000f00 */
[----:B------:R-:W-:Y:S01]  /*3580*/  ULOP3.LUT UR12, UR9, 0x10000, URZ, 0xfc, !UPT ;  /* 0x00010000090c7892 */ /* 0x000fe2000f8efcff */
[----:B------:R-:W-:Y:S01]  /*3590*/  IMAD.U32 R7, RZ, RZ, UR8 ;  /* 0x00000008ff077e24 */ /* 0x000fe2000f8e00ff */
[----:B------:R-:W-:-:S02]  /*35a0*/  USHF.R.U32.HI UR9, URZ, 0x1a, UR22 ;  /* 0x0000001aff097899 */ /* 0x000fc40008011616 */
[----:B------:R-:W-:Y:S02]  /*35b0*/  UIADD3 UR75, UPT, UPT, UR5, -0x3ffffe38, URZ ;  /* 0xc00001c8054b7890 */ /* 0x000fe4000fffe0ff */
[----:B------:R-:W-:Y:S02]  /*35c0*/  UIADD3 UR18, UPT, UPT, UR5, 0x1d0, URZ ;  /* 0x000001d005127890 */ /* 0x000fe4000fffe0ff */
[----:B------:R-:W-:Y:S02]  /*35d0*/  USHF.R.U32.HI UR15, URZ, 0x1a, UR77 ;  /* 0x0000001aff0f7899 */ /* 0x000fe4000801164d */
[----:B------:R-:W-:Y:S02]  /*35e0*/  USHF.R.U32.HI UR17, URZ, 0x11, UR20 ;  /* 0x00000011ff117899 */ /* 0x000fe40008011614 */
[----:B------:R-:W-:Y:S01]  /*35f0*/  UIADD3 UR73, UPT, UPT, UR5, 0x400001d0, URZ ;  /* 0x400001d005497890 */ /* 0x000fe2000fffe0ff */
[----:B------:R-:W-:Y:S01]  /*3600*/  IMAD.U32 R12, RZ, RZ, UR18 ;  /* 0x00000012ff0c7e24 */ /* 0x000fe2000f8e00ff */
[----:B------:R-:W-:-:S02]  /*3610*/  UIADD3 UR71, UPT, UPT, UR5, -0x7ffffe30, URZ ;  /* 0x800001d005477890 */ /* 0x000fc4000fffe0ff */
[----:B------:R-:W-:Y:S02]  /*3620*/  USHF.R.U32.HI UR13, URZ, 0x11, UR74 ;  /* 0x00000011ff0d7899 */ /* 0x000fe4000801164a */
[----:B------:R-:W-:Y:S02]  /*3630*/  USHF.R.U32.HI UR21, URZ, 0x11, UR72 ;  /* 0x00000011ff157899 */ /* 0x000fe40008011648 */
[----:B------:R-:W-:Y:S02]  /*3640*/  USHF.R.U32.HI UR27, URZ, 0x11, UR70 ;  /* 0x00000011ff1b7899 */ /* 0x000fe40008011646 */
[----:B------:R-:W-:Y:S02]  /*3650*/  ULOP3.LUT UR35, UR9, 0x30, URZ, 0xc0, !UPT ;  /* 0x0000003009237892 */ /* 0x000fe4000f8ec0ff */
[----:B------:R-:W-:Y:S02]  /*3660*/  USHF.R.U32.HI UR19, URZ, 0x1a, UR75 ;  /* 0x0000001aff137899 */ /* 0x000fe4000801164b */
[----:B------:R-:W-:-:S02]  /*3670*/  USHF.R.U32.HI UR25, URZ, 0x1a, UR18 ;  /* 0x0000001aff197899 */ /* 0x000fc40008011612 */
[----:B------:R-:W-:Y:S02]  /*3680*/  ULOP3.LUT UR55, UR15, 0x30, URZ, 0xc0, !UPT ;  /* 0x000000300f377892 */ /* 0x000fe4000f8ec0ff */
[----:B------:R-:W-:Y:S02]  /*3690*/  ULOP3.LUT UR9, UR17, 0x6000, URZ, 0xc0, !UPT ;  /* 0x0000600011097892 */ /* 0x000fe4000f8ec0ff */
[----:B------:R-:W-:Y:S02]  /*36a0*/  ULOP3.LUT UR7, UR7, 0x8c0, URZ, 0xfc, !UPT ;  /* 0x000008c007077892 */ /* 0x000fe4000f8efcff */
[----:B------:R-:W-:Y:S02]  /*36b0*/  USHF.R.U32.HI UR29, URZ, 0x1a, UR73 ;  /* 0x0000001aff1d7899 */ /* 0x000fe40008011649 */
[----:B------:R-:W-:Y:S02]  /*36c0*/  USHF.R.U32.HI UR33, URZ, 0x1a, UR71 ;  /* 0x0000001aff217899 */ /* 0x000fe40008011647 */
[----:B------:R-:W-:-:S02]  /*36d0*/  ULOP3.LUT UR31, UR11, 0x6000, URZ, 0xc0, !UPT ;  /* 0x000060000b1f7892 */ /* 0x000fc4000f8ec0ff */
[----:B------:R-:W-:Y:S02]  /*36e0*/  ULOP3.LUT UR4, UR13, 0x6000, URZ, 0xc0, !UPT ;  /* 0x000060000d047892 */ /* 0x000fe4000f8ec0ff */
[----:B------:R-:W-:Y:S02]  /*36f0*/  ULOP3.LUT UR21, UR21, 0x6000, URZ, 0xc0, !UPT ;  /* 0x0000600015157892 */ /* 0x000fe4000f8ec0ff */
[----:B------:R-:W-:Y:S02]  /*3700*/  ULOP3.LUT UR27, UR27, 0x6000, URZ, 0xc0, !UPT ;  /* 0x000060001b1b7892 */ /* 0x000fe4000f8ec0ff */
[----:B------:R-:W-:Y:S02]  /*3710*/  ULOP3.LUT UR58, UR19, 0x30, URZ, 0xc0, !UPT ;  /* 0x00000030133a7892 */ /* 0x000fe4000f8ec0ff */
[----:B------:R-:W-:Y:S02]  /*3720*/  ULOP3.LUT UR57, UR25, 0x30, URZ, 0xc0, !UPT ;  /* 0x0000003019397892 */ /* 0x000fe4000f8ec0ff */
[----:B------:R-:W-:-:S02]  /*3730*/  ULOP3.LUT UR9, UR9, 0x8c0, URZ, 0xfc, !UPT ;  /* 0x000008c009097892 */ /* 0x000fc4000f8efcff */
[----:B------:R-:W-:Y:S02]  /*3740*/  UPRMT UR63, UR55, 0x5410, UR7 ;  /* 0x00005410373f7896 */ /* 0x000fe40008000007 */
[----:B------:R-:W-:Y:S02]  /*3750*/  ULOP3.LUT UR25, UR29, 0x30, URZ, 0xc0, !UPT ;  /* 0x000000301d197892 */ /* 0x000fe4000f8ec0ff */
[----:B------:R-:W-:Y:S02]  /*3760*/  ULOP3.LUT UR56, UR33, 0x30, URZ, 0xc0, !UPT ;  /* 0x0000003021387892 */ /* 0x000fe4000f8ec0ff */
[----:B------:R-:W-:Y:S01]  /*3770*/  ULOP3.LUT UR8, UR31, 0x8c0, URZ, 0xfc, !UPT ;  /* 0x000008c01f087892 */ /* 0x000fe2000f8efcff */
[----:B------:R-:W-:Y:S01]  /*3780*/  MOV R43, UR63 ;  /* 0x0000003f002b7c02 */ /* 0x000fe20008000f00 */
[----:B------:R-:W-:Y:S02]  /*3790*/  ULOP3.LUT UR19, UR23, 0x8c0, URZ, 0xfc, !UPT ;  /* 0x000008c017137892 */ /* 0x000fe4000f8efcff */
[----:B------:R-:W-:-:S02]  /*37a0*/  ULOP3.LUT UR4, UR4, 0x8c0, URZ, 0xfc, !UPT ;  /* 0x000008c004047892 */ /* 0x000fc4000f8efcff */
[----:B------:R-:W-:Y:S02]  /*37b0*/  ULOP3.LUT UR21, UR21, 0x8c0, URZ, 0xfc, !UPT ;  /* 0x000008c015157892 */ /* 0x000fe4000f8efcff */
[----:B------:R-:W-:Y:S02]  /*37c0*/  ULOP3.LUT UR7, UR27, 0x8c0, URZ, 0xfc, !UPT ;  /* 0x000008c01b077892 */ /* 0x000fe4000f8efcff */
[----:B------:R-:W-:Y:S02]  /*37d0*/  UPRMT UR59, UR57, 0x5410, UR9 ;  /* 0x00005410393b7896 */ /* 0x000fe40008000009 */
[----:B------:R-:W-:Y:S02]  /*37e0*/  UPRMT UR67, UR35, 0x5410, UR8 ;  /* 0x0000541023437896 */ /* 0x000fe40008000008 */
[----:B------:R-:W-:Y:S02]  /*37f0*/  UPRMT UR65, UR54, 0x5410, UR19 ;  /* 0x0000541036417896 */ /* 0x000fe40008000013 */
[----:B------:R-:W-:Y:S01]  /*3800*/  UPRMT UR61, UR58, 0x5410, UR4 ;  /* 0x000054103a3d7896 */ /* 0x000fe20008000004 */
[----:B------:R-:W-:Y:S01]  /*3810*/  MOV R39, UR59 ;  /* 0x0000003b00277c02 */ /* 0x000fe20008000f00 */
[----:B------:R-:W-:Y:S01]  /*3820*/  UPRMT UR9, UR25, 0x5410, UR21 ;  /* 0x0000541019097896 */ /* 0x000fe20008000015 */
[----:B------:R-:W-:Y:S01]  /*3830*/  IMAD.U32 R47, RZ, RZ, UR67 ;  /* 0x00000043ff2f7e24 */ /* 0x000fe2000f8e00ff */
[----:B------:R-:W-:Y:S01]  /*3840*/  UPRMT UR55, UR56, 0x5410, UR7 ;  /* 0x0000541038377896 */ /* 0x000fe20008000007 */
[----:B------:R-:W-:Y:S01]  /*3850*/  MOV R45, UR65 ;  /* 0x00000041002d7c02 */ /* 0x000fe20008000f00 */
[----:B------:R-:W-:Y:S01]  /*3860*/  UMOV UR58, URZ ;  /* 0x000000ff003a7c82 */ /* 0x000fe20008000000 */
[----:B------:R-:W-:Y:S01]  /*3870*/  UMOV UR8, URZ ;  /* 0x000000ff00087c82 */ /* 0x000fe20008000000 */
[----:B------:R-:W-:Y:S01]  /*3880*/  UMOV UR54, URZ ;  /* 0x000000ff00367c82 */ /* 0x000fe20008000000 */
[----:B------:R-:W-:Y:S01]  /*3890*/  MOV R41, UR61 ;  /* 0x0000003d00297c02 */ /* 0x000fe20008000f00 */
[----:B------:R-:W-:Y:S01]  /*38a0*/  IMAD.U32 R38, RZ, RZ, UR58 ;  /* 0x0000003aff267e24 */ /* 0x000fe2000f8e00ff */
[----:B------:R-:W-:Y:S01]  /*38b0*/  MOV R37, UR9 ;  /* 0x0000000900257c02 */ /* 0x000fe20008000f00 */
[----:B------:R-:W-:Y:S01]  /*38c0*/  IMAD.U32 R36, RZ, RZ, UR8 ;  /* 0x00000008ff247e24 */ /* 0x000fe2000f8e00ff */
[----:B------:R-:W-:Y:S01]  /*38d0*/  MOV R35, UR55 ;  /* 0x0000003700237c02 */ /* 0x000fe20008000f00 */
[----:B------:R-:W-:Y:S01]  /*38e0*/  IMAD.U32 R34, RZ, RZ, UR54 ;  /* 0x00000036ff227e24 */ /* 0x000fe2000f8e00ff */
[----:B------:R-:W-:-:S02]  /*38f0*/  UIADD3 UR52, UPT, UPT, UR12, 0x2, URZ ;  /* 0x000000020c347890 */ /* 0x000fc4000fffe0ff */
[----:B------:R-:W-:Y:S02]  /*3900*/  UIADD3 UR50, UPT, UPT, UR12, 0x4, URZ ;  /* 0x000000040c327890 */ /* 0x000fe4000fffe0ff */
[----:B------:R-:W-:Y:S02]  /*3910*/  UIADD3 UR48, UPT, UPT, UR12, 0x6, URZ ;  /* 0x000000060c307890 */ /* 0x000fe4000fffe0ff */
[----:B------:R-:W-:Y:S02]  /*3920*/  UIADD3 UR46, UPT, UPT, UR12, 0x400, URZ ;  /* 0x000004000c2e7890 */ /* 0x000fe4000fffe0ff */
[----:B------:R-:W-:Y:S02]  /*3930*/  UIADD3 UR44, UPT, UPT, UR12, 0x402, URZ ;  /* 0x000004020c2c7890 */ /* 0x000fe4000fffe0ff */
[----:B------:R-:W-:Y:S02]  /*3940*/  UIADD3 UR42, UPT, UPT, UR12, 0x404, URZ ;  /* 0x000004040c2a7890 */ /* 0x000fe4000fffe0ff */
        /* <DEDUP_REMOVED lines=25> */
[----:B------:R-:W-:Y:S01]  /*3ae0*/  UMOV UR56, URZ ;  /* 0x000000ff00387c82 */ /* 0x000fe20008000000 */
[----:B------:R-:W-:-:S05]  /*3af0*/  UMOV UR57, UR9 ;  /* 0x0000000900397c82 */ /* 0x000fca0008000000 */
.L_x_68:
[C---:B------:R-:W-:Y:S02]  /*3b00*/  LEA R2, R22.reuse, UR6, 0x3 ;  /* 0x0000000616027c11 */ /* 0x040fe4000f8e18ff */
[----:B------:R-:W-:Y:S02]  /*3b10*/  SHF.L.U32 R3, R5, 0x1f, RZ ;  /* 0x0000001f05037819 */ /* 0x000fe400000006ff */
[----:B------:R-:W-:Y:S02]  /*3b20*/  LEA R16, R22, UR6, 0x4 ;  /* 0x0000000616107c11 */ /* 0x000fe4000f8e20ff */
[----:B-1----:R-:W1:Y:S02]  /*3b30*/  SYNCS.PHASECHK.TRANS64.TRYWAIT P0, [R2+URZ+0x60], R3 ;  /* 0x00006003020075a7 */ /* 0x002e6400080011ff */
[----:B-123--:R-:W-:Y:S05]  /*3b40*/  @!P0 BRA `(.L_x_59) ;  /* 0x0000008400d08947 */ /* 0x00efea0003800000 */
.L_x_147:
[----:B------:R-:W2:Y:S01]  /*3b50*/  LDS.128 R16, [R16+0xc0] ;  /* 0x0000c00010107984 */ /* 0x000ea20000000c00 */
[----:B------:R-:W3:Y:S01]  /*3b60*/  LDC R20, c[0x0][0x38c] ;  /* 0x0000e300ff147b82 */ /* 0x000ee20000000800 */
[----:B-1----:R-:W-:Y:S01]  /*3b70*/  VIADD R3, R2, 0x70 ;  /* 0x0000007002037836 */ /* 0x002fe20000000000 */
[----:B------:R-:W-:Y:S01]  /*3b80*/  LOP3.LUT R2, R21, 0x1, RZ, 0x3c, !PT ;  /* 0x0000000115027812 */ /* 0x000fe200078e3cff */
[----:B------:R-:W-:Y:S01]  /*3b90*/  @!PT LDS RZ, [RZ] ;  /* 0x00000000fffff984 */ /* 0x000fe20000000800 */
[----:B------:R-:W-:Y:S01]  /*3ba0*/  @!PT LDS RZ, [RZ] ;  /* 0x00000000fffff984 */ /* 0x000fe20000000800 */
[----:B------:R-:W-:Y:S01]  /*3bb0*/  @!PT LDS RZ, [RZ] ;  /* 0x00000000fffff984 */ /* 0x000fe20000000800 */
[----:B------:R-:W-:Y:S01]  /*3bc0*/  @!PT LDS RZ, [RZ] ;  /* 0x00000000fffff984 */ /* 0x000fe20000000800 */
[----:B------:R1:W-:Y:S06]  /*3bd0*/  MEMBAR.ALL.CTA ;  /* 0x0000000000007992 */ /* 0x0003ec0000008000 */
[----:B-1----:R-:W1:Y:S01]  /*3be0*/  FENCE.VIEW.ASYNC.S ;  /* 0x00000000000073c6 */ /* 0x002e620000000000 */
[----:B------:R-:W-:-:S02]  /*3bf0*/  R2UR UR7, R9 ;  /* 0x00000000090772ca */ /* 0x000fc400000e0000 */
[----:B------:R-:W-:Y:S02]  /*3c00*/  R2UR UR4, R2 ;  /* 0x00000000020472ca */ /* 0x000fe400000e0000 */
[----:B------:R-:W-:-:S11]  /*3c10*/  PRMT R3, RZ, 0x654, R3 ;  /* 0x00000654ff037816 */ /* 0x000fd60000000003 */
[----:B------:R-:W-:Y:S01]  /*3c20*/  UIMAD UR4, UR4, 0xc0, UR5 ;  /* 0x000000c0040478a4 */ /* 0x000fe2000f8e0205 */
[----:B---3--:R-:W-:Y:S01]  /*3c30*/  ISETP.GE.AND P0, PT, R20, 0x1, PT ;  /* 0x000000011400780c */ /* 0x008fe20003f06270 */
[----:B-1----:R1:W-:Y:S01]  /*3c40*/  SYNCS.ARRIVE.TRANS64.RED.A1T0 RZ, [R3+URZ], RZ ;  /* 0x000000ff03ff79a7 */ /* 0x0023e200081004ff */
[----:B--2---:R-:W-:Y:S01]  /*3c50*/  LOP3.LUT P1, RZ, R18, 0x1, RZ, 0xc0, !PT ;  /* 0x0000000112ff7812 */ /* 0x004fe2000782c0ff */
[----:B------:R-:W-:Y:S02]  /*3c60*/  IMAD.U32 R18, RZ, RZ, UR7 ;  /* 0x00000007ff127e24 */ /* 0x000fe4000f8e00ff */
[----:B------:R-:W-:Y:S02]  /*3c70*/  IMAD.MOV.U32 R16, RZ, RZ, RZ ;  /* 0x000000ffff107224 */ /* 0x000fe400078e00ff */
[----:B------:R-:W-:Y:S02]  /*3c80*/  IMAD.MOV.U32 R19, RZ, RZ, 0x1 ;  /* 0x00000001ff137424 */ /* 0x000fe400078e00ff */
[----:B-1----:R-:W-:-:S04]  /*3c90*/  VIADD R3, R22, 0x1 ;  /* 0x0000000116037836 */ /* 0x002fc80000000000 */
[----:B------:R-:W-:Y:S05]  /*3ca0*/  @!P0 BRA `(.L_x_60) ;  /* 0x0000000400888947 */ /* 0x000fea0003800000 */
[----:B------:R-:W-:Y:S02]  /*3cb0*/  SHF.L.U32 R16, R4, 0x1f, RZ ;  /* 0x0000001f04107819 */ /* 0x000fe400000006ff */
[----:B------:R-:W-:Y:S02]  /*3cc0*/  ISETP.GE.U32.AND P0, PT, R20, 0x101, PT ;  /* 0x000001011400780c */ /* 0x000fe40003f06070 */
[----:B------:R-:W1:Y:S01]  /*3cd0*/  SYNCS.PHASECHK.TRANS64.TRYWAIT P2, [UR6], R16 ;  /* 0x00000010ff0075a7 */ /* 0x000e620008041106 */
[----:B------:R-:W-:Y:S02]  /*3ce0*/  LOP3.LUT R4, R4, 0x1, RZ, 0x3c, !PT ;  /* 0x0000000104047812 */ /* 0x000fe400078e3cff */
[----:B------:R-:W-:-:S08]  /*3cf0*/  SHF.L.U32 R19, R21, 0x1f, RZ ;  /* 0x0000001f15137819 */ /* 0x000fd000000006ff */
[----:B------:R-:W-:Y:S01]  /*3d00*/  @P0 SHF.L.U32 R18, R4, 0x1f, RZ ;  /* 0x0000001f04120819 */ /* 0x000fe200000006ff */
[----:B-1----:R-:W-:Y:S06]  /*3d10*/  @P2 BRA `(.L_x_61) ;  /* 0x0000000000082947 */ /* 0x002fec0003800000 */
[----:B------:R-:W1:Y:S02]  /*3d20*/  SYNCS.PHASECHK.TRANS64.TRYWAIT P2, [UR6], R16 ;  /* 0x00000010ff0075a7 */ /* 0x000e640008041106 */
[----:B-1----:R-:W-:Y:S05]  /*3d30*/  @!P2 BRA `(.L_x_62) ;  /* 0x000000840068a947 */ /* 0x002fea0003800000 */
.L_x_61:
[----:B------:R2:W3:Y:S01]  /*3d40*/  @P0 SYNCS.PHASECHK.TRANS64.TRYWAIT P3, [UR6], R18 ;  /* 0x00000012ff0005a7 */ /* 0x0004e20008061106 */
[----:B------:R2:W-:Y:S01]  /*3d50*/  UTCCP.T.S.4x32dp128bit tmem[UR5+0x1c0], gdesc[UR16] ;  /* 0x0001c010050079e7 */ /* 0x0005e20009100000 */
[----:B------:R2:W-:Y:S01]  /*3d60*/  UTCCP.T.S.4x32dp128bit tmem[UR5+0x1c4], gdesc[UR24] ;  /* 0x0001c418050079e7 */ /* 0x0005e20009100000 */
[----:B------:R2:W-:Y:S01]  /*3d70*/  UTCCP.T.S.4x32dp128bit tmem[UR5+0x1c8], gdesc[UR14] ;  /* 0x0001c80e050079e7 */ /* 0x0005e20009100000 */
[----:B------:R2:W-:Y:S01]  /*3d80*/  UTCCP.T.S.4x32dp128bit tmem[UR5+0x1cc], gdesc[UR22] ;  /* 0x0001cc16050079e7 */ /* 0x0005e20009100000 */
[----:B------:R2:W-:Y:S01]  /*3d90*/  UTCCP.T.S.4x32dp128bit tmem[UR5+0x1d0], gdesc[UR20] ;  /* 0x0001d014050079e7 */ /* 0x0005e20009100000 */
[----:B------:R2:W-:Y:S01]  /*3da0*/  UTCCP.T.S.4x32dp128bit tmem[UR5+0x1d4], gdesc[UR18] ;  /* 0x0001d412050079e7 */ /* 0x0005e20009100000 */
[----:B------:R-:W4:Y:S02]  /*3db0*/  SYNCS.PHASECHK.TRANS64.TRYWAIT P2, [UR6+0x88], R19 ;  /* 0x00008813ff0075a7 */ /* 0x000f240008041106 */
[----:B--234-:R-:W-:Y:S05]  /*3dc0*/  @!P2 BRA `(.L_x_63) ;  /* 0x00000084005ca947 */ /* 0x01cfea0003800000 */
.L_x_150:
[----:B------:R-:W-:Y:S02]  /*3dd0*/  MOV.SPILL R33, UR59 ;  /* 0x0000003b00217c02 */ /* 0x000fe40009000f00 */
[----:B------:R-:W-:Y:S02]  /*3de0*/  ELECT P2, URZ, PT ;  /* 0x0000000000ff782f */ /* 0x000fe40003840000 */
[----:B------:R-:W-:Y:S02]  /*3df0*/  MOV.SPILL R32, UR58 ;  /* 0x0000003a00207c02 */ /* 0x000fe40009000f00 */
[----:B------:R-:W-:Y:S02]  /*3e00*/  MOV.SPILL R31, UR57 ;  /* 0x00000039001f7c02 */ /* 0x000fe40009000f00 */
[----:B------:R-:W-:Y:S02]  /*3e10*/  MOV.SPILL R30, UR56 ;  /* 0x00000038001e7c02 */ /* 0x000fe40009000f00 */
[----:B------:R-:W-:-:S02]  /*3e20*/  R2UR UR58, R15 ;  /* 0x000000000f3a72ca */ /* 0x000fc400000e0000 */
[----:B------:R-:W-:Y:S02]  /*3e30*/  R2UR UR59, R14 ;  /* 0x000000000e3b72ca */ /* 0x000fe400000e0000 */
[----:B------:R-:W-:Y:S02]  /*3e40*/  R2UR UR56, R46 ;  /* 0x000000002e3872ca */ /* 0x000fe400000e0000 */
[----:B------:R-:W-:Y:S01]  /*3e50*/  R2UR UR57, R47 ;  /* 0x000000002f3972ca */ /* 0x000fe200000e0000 */
[----:B------:R-:W-:Y:S01]  /*3e60*/  @P2 IMAD.MOV.U32 R48, RZ, RZ, RZ ;  /* 0x000000ffff302224 */ /* 0x000fe200078e00ff */
[----:B------:R-:W-:Y:S02]  /*3e70*/  MOV.SPILL R29, UR55 ;  /* 0x00000037001d7c02 */ /* 0x000fe40009000f00 */
[----:B------:R-:W-:Y:S02]  /*3e80*/  MOV.SPILL R28, UR54 ;  /* 0x00000036001c7c02 */ /* 0x000fe40009000f00 */
[----:B------:R-:W-:-:S02]  /*3e90*/  MOV.SPILL R27, UR25 ;  /* 0x00000019001b7c02 */ /* 0x000fc40009000f00 */
[----:B------:R-:W-:Y:S02]  /*3ea0*/  MOV.SPILL R26, UR24 ;  /* 0x00000018001a7c02 */ /* 0x000fe40009000f00 */
[----:B------:R-:W-:Y:S02]  /*3eb0*/  R2UR UR54, R11 ;  /* 0x000000000b3672ca */ /* 0x000fe400000e0000 */
[----:B------:R-:W-:Y:S01]  /*3ec0*/  R2UR UR55, R10 ;  /* 0x000000000a3772ca */ /* 0x000fe200000e0000 */
[----:B------:R2:W-:Y:S01]  /*3ed0*/  UTCQMMA gdesc[UR12], gdesc[UR10], tmem[UR4], tmem[UR56], idesc[UR57], tmem[UR58], !UPT ;  /* 0x003a380a0c007dea */ /* 0x0005e2000f800304 */
[----:B------:R-:W-:Y:S02]  /*3ee0*/  R2UR UR24, R44 ;  /* 0x000000002c1872ca */ /* 0x000fe400000e0000 */
[----:B------:R-:W-:Y:S02]  /*3ef0*/  R2UR UR25, R45 ;  /* 0x000000002d1972ca */ /* 0x000fe400000e0000 */
[----:B------:R-:W-:-:S02]  /*3f00*/  MOV.SPILL R25, UR23 ;  /* 0x0000001700197c02 */ /* 0x000fc40009000f00 */
[----:B------:R-:W-:Y:S02]  /*3f10*/  MOV.SPILL R24, UR22 ;  /* 0x0000001600187c02 */ /* 0x000fe40009000f00 */
[----:B------:R-:W-:Y:S02]  /*3f20*/  R2UR UR7, R7 ;  /* 0x00000000070772ca */ /* 0x000fe400000e0000 */
[----:B------:R-:W-:Y:S02]  /*3f30*/  R2UR UR22, R42 ;  /* 0x000000002a1672ca */ /* 0x000fe400000e0000 */
[----:B------:R-:W-:Y:S02]  /*3f40*/  R2UR UR23, R43 ;  /* 0x000000002b1772ca */ /* 0x000fe400000e0000 */
[----:B------:R-:W-:Y:S01]  /*3f50*/  MOV.SPILL R23, UR21 ;  /* 0x0000001500177c02 */ /* 0x000fe20009000f00 */
[----:B------:R3:W-:Y:S01]  /*3f60*/  UTCQMMA gdesc[UR52], gdesc[UR38], tmem[UR4], tmem[UR24], idesc[UR25], tmem[UR54], UPT ;  /* 0x0036182634007dea */ /* 0x0007e2000b800304 */
[----:B------:R-:W-:-:S02]  /*3f70*/  MOV.SPILL R22, UR20 ;  /* 0x0000001400167c02 */ /* 0x000fc40009000f00 */
[----:B------:R-:W-:Y:S02]  /*3f80*/  R2UR UR20, R40 ;  /* 0x00000000281472ca */ /* 0x000fe400000e0000 */
[----:B------:R-:W-:Y:S01]  /*3f90*/  R2UR UR21, R41 ;  /* 0x00000000291572ca */ /* 0x000fe200000e0000 */
[----:B------:R-:W-:Y:S01]  /*3fa0*/  IMAD.U32 R49, RZ, RZ, UR7 ;  /* 0x00000007ff317e24 */ /* 0x000fe2000f8e00ff */
[----:B------:R-:W-:Y:S02]  /*3fb0*/  MOV.SPILL R21, UR19 ;  /* 0x0000001300157c02 */ /* 0x000fe40009000f00 */
[----:B------:R-:W-:Y:S01]  /*3fc0*/  MOV.SPILL R20, UR18 ;  /* 0x0000001200147c02 */ /* 0x000fe20009000f00 */
[----:B------:R4:W-:Y:S01]  /*3fd0*/  UTCQMMA gdesc[UR50], gdesc[UR36], tmem[UR4], tmem[UR22], idesc[UR23], tmem[UR76], UPT ;  /* 0x004c162432007dea */ /* 0x0009e2000b800304 */
[----:B-1----:R-:W-:Y:S02]  /*3fe0*/  MOV.SPILL R19, UR17 ;  /* 0x0000001100137c02 */ /* 0x002fe40009000f00 */
[----:B------:R-:W-:-:S02]  /*3ff0*/  MOV.SPILL R18, UR16 ;  /* 0x0000001000127c02 */ /* 0x000fc40009000f00 */
[----:B------:R-:W-:Y:S02]  /*4000*/  R2UR UR18, R13 ;  /* 0x000000000d1272ca */ /* 0x000fe400000e0000 */
[----:B------:R-:W-:Y:S01]  /*4010*/  R2UR UR19, R12 ;  /* 0x000000000c1372ca */ /* 0x000fe200000e0000 */
[----:B------:R1:W-:Y:S01]  /*4020*/  UTCQMMA gdesc[UR48], gdesc[UR34], tmem[UR4], tmem[UR20], idesc[UR21], tmem[UR74], UPT ;  /* 0x004a142230007dea */ /* 0x0003e2000b800304 */
[----:B------:R-:W-:Y:S02]  /*4030*/  R2UR UR16, R38 ;  /* 0x00000000261072ca */ /* 0x000fe400000e0000 */
[----:B------:R-:W-:Y:S02]  /*4040*/  R2UR UR17, R39 ;  /* 0x00000000271172ca */ /* 0x000fe400000e0000 */
[----:B------:R-:W-:Y:S02]  /*4050*/  MOV.SPILL R17, UR15 ;  /* 0x0000000f00117c02 */ /* 0x000fe40009000f00 */
[----:B------:R-:W-:-:S02]  /*4060*/  MOV.SPILL R16, UR14 ;  /* 0x0000000e00107c02 */ /* 0x000fc40009000f00 */
[----:B------:R-:W-:Y:S02]  /*4070*/  R2UR UR14, R36 ;  /* 0x00000000240e72ca */ /* 0x000fe400000e0000 */
[----:B------:R-:W-:Y:S02]  /*4080*/  R2UR UR15, R37 ;  /* 0x00000000250f72ca */ /* 0x000fe400000e0000 */
[----:B------:R-:W-:Y:S02]  /*4090*/  R2UR UR8, R34 ;  /* 0x00000000220872ca */ /* 0x000fe400000e0000 */
[----:B------:R-:W-:Y:S01]  /*40a0*/  R2UR UR9, R35 ;  /* 0x00000000230972ca */ /* 0x000fe200000e0000 */
[----:B------:R1:W-:Y:S01]  /*40b0*/  UTCQMMA gdesc[UR46], gdesc[UR32], tmem[UR4], tmem[UR16], idesc[UR17], tmem[UR18], UPT ;  /* 0x001210202e007dea */ /* 0x0003e2000b800304 */
[----:B--2---:R-:W-:Y:S02]  /*40c0*/  R2UR.FILL UR59, R33 ;  /* 0x00000000213b72ca */ /* 0x004fe400004e0000 */
[----:B------:R-:W-:-:S02]  /*40d0*/  R2UR.FILL UR58, R32 ;  /* 0x00000000203a72ca */ /* 0x000fc400004e0000 */
[----:B------:R-:W-:Y:S02]  /*40e0*/  R2UR.FILL UR57, R31 ;  /* 0x000000001f3972ca */ /* 0x000fe400004e0000 */
[----:B------:R-:W-:Y:S01]  /*40f0*/  R2UR.FILL UR56, R30 ;  /* 0x000000001e3872ca */ /* 0x000fe200004e0000 */
[----:B------:R2:W-:Y:S01]  /*4100*/  UTCQMMA gdesc[UR44], gdesc[UR30], tmem[UR4], tmem[UR14], idesc[UR15], tmem[UR72], UPT ;  /* 0x00480e1e2c007dea */ /* 0x0005e2000b800304 */
[----:B---3--:R-:W-:Y:S02]  /*4110*/  R2UR.FILL UR55, R29 ;  /* 0x000000001d3772ca */ /* 0x008fe400004e0000 */
[----:B------:R-:W-:Y:S01]  /*4120*/  R2UR.FILL UR54, R28 ;  /* 0x000000001c3672ca */ /* 0x000fe200004e0000 */
[----:B------:R3:W-:Y:S01]  /*4130*/  UTCQMMA gdesc[UR42], gdesc[UR28], tmem[UR4], tmem[UR8], idesc[UR9], tmem[UR70], UPT ;  /* 0x0046081c2a007dea */ /* 0x0007e2000b800304 */
[----:B------:R-:W-:Y:S02]  /*4140*/  R2UR.FILL UR25, R27 ;  /* 0x000000001b1972ca */ /* 0x000fe400004e0000 */
[----:B------:R-:W-:-:S02]  /*4150*/  R2UR.FILL UR24, R26 ;  /* 0x000000001a1872ca */ /* 0x000fc400004e0000 */
[----:B----4-:R-:W-:Y:S02]  /*4160*/  R2UR.FILL UR23, R25 ;  /* 0x00000000191772ca */ /* 0x010fe400004e0000 */
[----:B------:R-:W-:Y:S02]  /*4170*/  R2UR.FILL UR22, R24 ;  /* 0x00000000181672ca */ /* 0x000fe400004e0000 */
[----:B-1----:R-:W-:Y:S02]  /*4180*/  R2UR.FILL UR21, R23 ;  /* 0x00000000171572ca */ /* 0x002fe400004e0000 */
[----:B------:R-:W-:Y:S02]  /*4190*/  R2UR.FILL UR20, R22 ;  /* 0x00000000161472ca */ /* 0x000fe400004e0000 */
[----:B------:R-:W-:Y:S02]  /*41a0*/  R2UR.FILL UR19, R21 ;  /* 0x00000000151372ca */ /* 0x000fe400004e0000 */
[----:B------:R-:W-:-:S02]  /*41b0*/  R2UR.FILL UR18, R20 ;  /* 0x00000000141272ca */ /* 0x000fc400004e0000 */
[----:B------:R-:W-:Y:S01]  /*41c0*/  R2UR.FILL UR17, R19 ;  /* 0x00000000131172ca */ /* 0x000fe200004e0000 */
[----:B------:R-:W-:Y:S01]  /*41d0*/  IMAD.MOV.U32 R19, RZ, RZ, 0x1 ;  /* 0x00000001ff137424 */ /* 0x000fe200078e00ff */
[----:B------:R-:W-:Y:S02]  /*41e0*/  R2UR.FILL UR16, R18 ;  /* 0x00000000121072ca */ /* 0x000fe400004e0000 */
[----:B--2---:R-:W-:Y:S02]  /*41f0*/  R2UR.FILL UR14, R16 ;  /* 0x00000000100e72ca */ /* 0x004fe400004e0000 */
[----:B------:R-:W-:Y:S02]  /*4200*/  R2UR.FILL UR15, R17 ;  /* 0x00000000110f72ca */ /* 0x000fe400004e0000 */
[----:B---3--:R-:W-:Y:S02]  /*4210*/  @P2 R2UR UR8, R48 ;  /* 0x00000000300822ca */ /* 0x008fe400000e0000 */
[----:B------:R-:W-:-:S02]  /*4220*/  @P2 R2UR UR9, R49 ;  /* 0x00000000310922ca */ /* 0x000fc400000e0000 */
[----:B------:R-:W-:Y:S02]  /*4230*/  ELECT P2, URZ, PT ;  /* 0x0000000000ff782f */ /* 0x000fe40003840000 */
[----:B------:R-:W-:-:S09]  /*4240*/  @P0 SEL R19, RZ, 0x1, !P3 ;  /* 0x00000001ff130807 */ /* 0x000fd20005800000 */
[----:B------:R1:W-:Y:S02]  /*4250*/  UTCQMMA gdesc[UR40], gdesc[UR26], tmem[UR4], tmem[UR8], idesc[UR9], tmem[UR68], UPT ;  /* 0x0044081a28007dea */ /* 0x0003e4000b800304 */
[----:B------:R-:W-:-:S04]  /*4260*/  @P2 LOP3.LUT R16, R0, 0xffff, RZ, 0xc0, !PT ;  /* 0x0000ffff00102812 */ /* 0x000fc800078ec0ff */
[----:B------:R-:W-:Y:S01]  /*4270*/  @P2 R2UR UR7, R16 ;  /* 0x00000000100722ca */ /* 0x000fe200000e0000 */
[----:B------:R-:W-:Y:S01]  /*4280*/  IMAD.MOV.U32 R16, RZ, RZ, 0x1 ;  /* 0x00000001ff107424 */ /* 0x000fe200078e00ff */
[----:B-1----:R-:W-:Y:S01]  /*4290*/  UIADD3 UR8, UPT, UPT, UR6, 0x8, URZ ;  /* 0x0000000806087890 */ /* 0x002fe2000fffe0ff */
[----:B------:R-:W-:-:S10]  /*42a0*/  R2UR UR9, R8 ;  /* 0x00000000080972ca */ /* 0x000fd400000e0000 */
[----:B------:R1:W-:Y:S03]  /*42b0*/  UTCBAR.MULTICAST [UR8], URZ, UR7 ;  /* 0x000000ff080073e9 */ /* 0x0003e60008000807 */
[----:B------:R-:W-:-:S07]  /*42c0*/  IMAD.U32 R18, RZ, RZ, UR9 ;  /* 0x00000009ff127e24 */ /* 0x000fce000f8e00ff */
.L_x_60:
[----:B------:R-:W-:-:S13]  /*42d0*/  ISETP.GE.AND P0, PT, R18, 0x1, PT ;  /* 0x000000011200780c */ /* 0x000fda0003f06270 */
[----:B------:R-:W-:Y:S05]  /*42e0*/  @!P0 BRA `(.L_x_64) ;  /* 0x0000000000f08947 */ /* 0x000fea0003800000 */
[----:B------:R-:W-:-:S07]  /*42f0*/  IADD3 R18, PT, PT, R18, -0x1, RZ ;  /* 0xffffffff12127810 */ /* 0x000fce0007ffe0ff */
.L_x_67:
[----:B------:R-:W-:Y:S02]  /*4300*/  ISETP.NE.AND P0, PT, R19, RZ, PT ;  /* 0x000000ff1300720c */ /* 0x000fe40003f05270 */
[----:B------:R-:W-:Y:S11]  /*4310*/  ISETP.NE.AND P2, PT, R18, RZ, PT ;  /* 0x000000ff1200720c */ /* 0x000ff60003f45270 */
[----:B--2---:R-:W-:Y:S05]  /*4320*/  @P0 BRA `(.L_x_65) ;  /* 0x00000000000c0947 */ /* 0x004fea0003800000 */
[----:B------:R-:W-:Y:S04]  /*4330*/  SHF.L.U32 R20, R4, 0x1f, RZ ;  /* 0x0000001f04147819 */ /* 0x000fe800000006ff */
[----:B------:R-:W2:Y:S02]  /*4340*/  SYNCS.PHASECHK.TRANS64.TRYWAIT P0, [UR6], R20 ;  /* 0x00000014ff0075a7 */ /* 0x000ea40008001106 */
[----:B--2---:R-:W-:Y:S05]  /*4350*/  @!P0 BRA `(.L_x_66) ;  /* 0x0000008000108947 */ /* 0x004fea0003800000 */
.L_x_65:
[----:B------:R-:W-:Y:S02]  /*4360*/  LOP3.LUT R4, R4, 0x1, RZ, 0x3c, !PT ;  /* 0x0000000104047812 */ /* 0x000fe400078e3cff */
[----:B------:R-:W-:Y:S02]  /*4370*/  ELECT P4, URZ, PT ;  /* 0x0000000000ff782f */ /* 0x000fe40003880000 */
[----:B------:R-:W-:Y:S02]  /*4380*/  MOV.SPILL R22, UR27 ;  /* 0x0000001b00167c02 */ /* 0x000fe40009000f00 */
[----:B------:R-:W-:Y:S02]  /*4390*/  ELECT P3, URZ, PT ;  /* 0x0000000000ff782f */ /* 0x000fe40003860000 */
[----:B--2---:R-:W-:Y:S02]  /*43a0*/  @P2 SHF.L.U32 R17, R4, 0x1f, RZ ;  /* 0x0000001f04112819 */ /* 0x004fe400000006ff */
[----:B------:R-:W-:Y:S02]  /*43b0*/  MOV.SPILL R21, UR26 ;  /* 0x0000001a00157c02 */ /* 0x000fe40009000f00 */
[----:B------:R-:W-:Y:S01]  /*43c0*/  R2UR UR26, R15 ;  /* 0x000000000f1a72ca */ /* 0x000fe200000e0000 */
[----:B------:R-:W2:Y:S01]  /*43d0*/  @P2 SYNCS.PHASECHK.TRANS64.TRYWAIT P5, [UR6], R17 ;  /* 0x00000011ff0025a7 */ /* 0x000ea200080a1106 */
[----:B------:R-:W-:Y:S01]  /*43e0*/  R2UR UR27, R14 ;  /* 0x000000000e1b72ca */ /* 0x000fe200000e0000 */
[----:B------:R-:W-:Y:S01]  /*43f0*/  UTCCP.T.S.4x32dp128bit tmem[UR5+0x1c0], gdesc[UR16] ;  /* 0x0001c010050079e7 */ /* 0x000fe20009100000 */
[----:B------:R-:W-:Y:S01]  /*4400*/  MOV.SPILL R20, UR69 ;  /* 0x0000004500147c02 */ /* 0x000fe20009000f00 */
[----:B------:R-:W-:Y:S01]  /*4410*/  UTCCP.T.S.4x32dp128bit tmem[UR5+0x1c4], gdesc[UR24] ;  /* 0x0001c418050079e7 */ /* 0x000fe20009100000 */
[----:B------:R-:W-:Y:S01]  /*4420*/  @P4 ISETP.NE.U32.AND P0, PT, R16, RZ, PT ;  /* 0x000000ff1000420c */ /* 0x000fe20003f05070 */
[----:B------:R-:W-:Y:S01]  /*4430*/  UTCCP.T.S.4x32dp128bit tmem[UR5+0x1c8], gdesc[UR14] ;  /* 0x0001c80e050079e7 */ /* 0x000fe20009100000 */
[----:B------:R-:W-:Y:S01]  /*4440*/  MOV.SPILL R19, UR68 ;  /* 0x0000004400137c02 */ /* 0x000fe20009000f00 */
[----:B------:R-:W-:Y:S01]  /*4450*/  UTCCP.T.S.4x32dp128bit tmem[UR5+0x1cc], gdesc[UR22] ;  /* 0x0001cc16050079e7 */ /* 0x000fe20009100000 */
[----:B------:R-:W-:Y:S01]  /*4460*/  R2UR UR68, R11 ;  /* 0x000000000b4472ca */ /* 0x000fe200000e0000 */
[----:B------:R-:W-:Y:S01]  /*4470*/  UTCCP.T.S.4x32dp128bit tmem[UR5+0x1d0], gdesc[UR20] ;  /* 0x0001d014050079e7 */ /* 0x000fe20009100000 */
[----:B------:R-:W-:Y:S01]  /*4480*/  R2UR UR69, R10 ;  /* 0x000000000a4572ca */ /* 0x000fe200000e0000 */
[----:B------:R-:W-:Y:S01]  /*4490*/  UTCCP.T.S.4x32dp128bit tmem[UR5+0x1d4], gdesc[UR18] ;  /* 0x0001d412050079e7 */ /* 0x000fe20009100000 */
[----:B-1----:R-:W-:Y:S01]  /*44a0*/  R2UR UR8, R13 ;  /* 0x000000000d0872ca */ /* 0x002fe200000e0000 */
[----:B------:R-:W-:Y:S01]  /*44b0*/  @P3 IMAD.MOV.U32 R24, RZ, RZ, RZ ;  /* 0x000000ffff183224 */ /* 0x000fe200078e00ff */
[----:B------:R-:W-:Y:S02]  /*44c0*/  R2UR UR9, R12 ;  /* 0x000000000c0972ca */ /* 0x000fe400000e0000 */
[----:B------:R-:W-:Y:S01]  /*44d0*/  R2UR UR7, R6 ;  /* 0x00000000060772ca */ /* 0x000fe200000e0000 */
[----:B------:R-:W-:Y:S01]  /*44e0*/  @P4 VOTEU.ANY UP0, P0 ;  /* 0x0000000000ff4886 */ /* 0x000fe20000000100 */
[----:B------:R-:W-:Y:S04]  /*44f0*/  ELECT P0, URZ, PT ;  /* 0x0000000000ff782f */ /* 0x000fe80003800000 */
[----:B------:R1:W-:Y:S01]  /*4500*/  UTCQMMA gdesc[UR12], gdesc[UR10], tmem[UR4], tmem[UR66], idesc[UR67], tmem[UR26], UP0 ;  /* 0x001a420a0c007dea */ /* 0x0003e20008000304 */
[----:B------:R3:W-:Y:S01]  /*4510*/  UTCQMMA gdesc[UR52], gdesc[UR38], tmem[UR4], tmem[UR64], idesc[UR65], tmem[UR68], UPT ;  /* 0x0044402634007dea */ /* 0x0007e2000b800304 */
[----:B------:R-:W-:Y:S01]  /*4520*/  UTCQMMA gdesc[UR50], gdesc[UR36], tmem[UR4], tmem[UR62], idesc[UR63], tmem[UR76], UPT ;  /* 0x004c3e2432007dea */ /* 0x000fe2000b800304 */
[----:B------:R-:W-:Y:S02]  /*4530*/  UTCQMMA gdesc[UR48], gdesc[UR34], tmem[UR4], tmem[UR60], idesc[UR61], tmem[UR74], UPT ;  /* 0x004a3c2230007dea */ /* 0x000fe4000b800304 */
[----:B------:R4:W-:Y:S01]  /*4540*/  UTCQMMA gdesc[UR46], gdesc[UR32], tmem[UR4], tmem[UR58], idesc[UR59], tmem[UR8], UPT ;  /* 0x00083a202e007dea */ /* 0x0009e2000b800304 */
[----:B------:R-:W-:Y:S01]  /*4550*/  UTCQMMA gdesc[UR44], gdesc[UR30], tmem[UR4], tmem[UR56], idesc[UR57], tmem[UR72], UPT ;  /* 0x0048381e2c007dea */ /* 0x000fe2000b800304 */
[----:B------:R-:W-:Y:S01]  /*4560*/  IMAD.U32 R25, RZ, RZ, UR7 ;  /* 0x00000007ff197e24 */ /* 0x000fe2000f8e00ff */
[----:B------:R-:W-:Y:S01]  /*4570*/  UTCQMMA gdesc[UR42], gdesc[UR28], tmem[UR4], tmem[UR54], idesc[UR55], tmem[UR70], UPT ;  /* 0x0046361c2a007dea */ /* 0x000fe2000b800304 */
[----:B------:R-:W-:Y:S04]  /*4580*/  @P0 LOP3.LUT R16, R0, 0xffff, RZ, 0xc0, !PT ;  /* 0x0000ffff00100812 */ /* 0x000fe800078ec0ff */
[----:B------:R-:W-:Y:S01]  /*4590*/  @P0 R2UR UR7, R16 ;  /* 0x00000000100702ca */ /* 0x000fe200000e0000 */
[C---:B------:R-:W-:Y:S02]  /*45a0*/  VIADD R16, R18.reuse, 0x1 ;  /* 0x0000000112107836 */ /* 0x040fe40000000000 */
[----:B------:R-:W-:Y:S03]  /*45b0*/  VIADD R18, R18, 0xffffffff ;  /* 0xffffffff12127836 */ /* 0x000fe60000000000 */
[----:B------:R-:W-:Y:S01]  /*45c0*/  ISETP.GT.U32.AND P0, PT, R16, 0x1, PT ;  /* 0x000000011000780c */ /* 0x000fe20003f04070 */
[----:B------:R-:W-:Y:S01]  /*45d0*/  IMAD.MOV.U32 R16, RZ, RZ, 0x1 ;  /* 0x00000001ff107424 */ /* 0x000fe200078e00ff */
[----:B-1----:R-:W-:Y:S02]  /*45e0*/  R2UR.FILL UR27, R22 ;  /* 0x00000000161b72ca */ /* 0x002fe400004e0000 */
[----:B------:R-:W-:Y:S02]  /*45f0*/  R2UR.FILL UR26, R21 ;  /* 0x00000000151a72ca */ /* 0x000fe400004e0000 */
[----:B---3--:R-:W-:Y:S02]  /*4600*/  R2UR.FILL UR69, R20 ;  /* 0x00000000144572ca */ /* 0x008fe400004e0000 */
[----:B------:R-:W-:Y:S01]  /*4610*/  R2UR.FILL UR68, R19 ;  /* 0x00000000134472ca */ /* 0x000fe200004e0000 */
[----:B------:R-:W-:Y:S01]  /*4620*/  IMAD.MOV.U32 R19, RZ, RZ, 0x1 ;  /* 0x00000001ff137424 */ /* 0x000fe200078e00ff */
[----:B----4-:R-:W-:Y:S02]  /*4630*/  @P3 R2UR UR8, R24 ;  /* 0x00000000180832ca */ /* 0x010fe400000e0000 */
[----:B------:R-:W-:Y:S11]  /*4640*/  @P3 R2UR UR9, R25 ;  /* 0x00000000190932ca */ /* 0x000ff600000e0000 */
[----:B------:R-:W-:Y:S02]  /*4650*/  @!UPT UIADD3 URZ, UPT, UPT, URZ, URZ, URZ ;  /* 0x000000fffffff290 */ /* 0x000fe4000fffe0ff */
[----:B------:R1:W-:Y:S01]  /*4660*/  UTCQMMA gdesc[UR40], gdesc[UR26], tmem[UR4], tmem[UR8], idesc[UR9], tmem[UR68], UPT ;  /* 0x0044081a28007dea */ /* 0x0003e2000b800304 */
[----:B--2---:R-:W-:Y:S01]  /*4670*/  @P2 SEL R19, RZ, 0x1, !P5 ;  /* 0x00000001ff132807 */ /* 0x004fe20006800000 */
[----:B-1----:R-:W-:Y:S09]  /*4680*/  UIADD3 UR9, UPT, UPT, UR6, 0x8, URZ ;  /* 0x0000000806097890 */ /* 0x002ff2000fffe0ff */
[----:B------:R2:W-:Y:S01]  /*4690*/  UTCBAR.MULTICAST [UR9], URZ, UR7 ;  /* 0x000000ff090073e9 */ /* 0x0005e20008000807 */
[----:B------:R-:W-:Y:S05]  /*46a0*/  @P0 BRA `(.L_x_67) ;  /* 0xfffffffc00140947 */ /* 0x000fea000383ffff */
.L_x_64:
[----:B------:R-:W-:Y:S01]  /*46b0*/  UIADD3 UR4, UPT, UPT, UR6, 0x80, URZ ;  /* 0x0000008006047890 */ /* 0x000fe2000fffe0ff */
[----:B------:R-:W-:Y:S01]  /*46c0*/  ISETP.NE.AND P0, PT, R3, 0x2, PT ;  /* 0x000000020300780c */ /* 0x000fe20003f05270 */
[----:B------:R-:W-:-:S03]  /*46d0*/  IMAD.MOV.U32 R21, RZ, RZ, R2 ;  /* 0x000000ffff157224 */ /* 0x000fc600078e0002 */
[----:B------:R-:W-:Y:S02]  /*46e0*/  SEL R16, RZ, 0x1, P0 ;  /* 0x00000001ff107807 */ /* 0x000fe40000000000 */
[----:B------:R-:W-:Y:S02]  /*46f0*/  SEL R22, R3, RZ, P0 ;  /* 0x000000ff03167207 */ /* 0x000fe40000000000 */
[----:B------:R3:W-:Y:S01]  /*4700*/  UTCBAR [UR4], URZ ;  /* 0x000000ff040073e9 */ /* 0x0007e200080000ff */
[----:B------:R-:W-:Y:S01]  /*4710*/  LOP3.LUT R5, R5, R16, RZ, 0x3c, !PT ;  /* 0x0000001005057212 */ /* 0x000fe200078e3cff */
[----:B------:R-:W-:Y:S06]  /*4720*/  @P1 BRA `(.L_x_68) ;  /* 0xfffffff000f41947 */ /* 0x000fec000383ffff */
[----:B-12---:R-:W1:Y:S01]  /*4730*/  S2UR UR7, SR_CgaCtaId ;  /* 0x00000000000779c3 */ /* 0x006e620000008800 */
[----:B------:R-:W-:Y:S01]  /*4740*/  ELECT P0, URZ, PT ;  /* 0x0000000000ff782f */ /* 0x000fe20003800000 */
[----:B------:R-:W-:Y:S01]  /*4750*/  IMAD.MOV.U32 R0, RZ, RZ, 0x1 ;  /* 0x00000001ff007424 */ /* 0x000fe200078e00ff */
[----:B---3--:R-:W-:Y:S01]  /*4760*/  UMOV UR4, 0x40 ;  /* 0x0000004000047882 */ /* 0x008fe20000000000 */
[----:B------:R-:W-:-:S04]  /*4770*/  SHF.L.U32 R3, RZ, 0x1f, RZ ;  /* 0x0000001fff037819 */ /* 0x000fc800000006ff */
[----:B------:R-:W-:Y:S01]  /*4780*/  UVIRTCOUNT.DEALLOC.SMPOOL 0x80 ;  /* 0x000000800000784c */ /* 0x000fe20000000000 */
[----:B-1----:R-:W-:-:S09]  /*4790*/  ULEA UR7, UR7, UR4, 0x18 ;  /* 0x0000000407077291 */ /* 0x002fd2000f8ec0ff */
[----:B------:R1:W-:Y:S01]  /*47a0*/  @P0 STS.U8 [UR7+0x1c], R0 ;  /* 0x00001c00ff000988 */ /* 0x0003e20008000007 */
[----:B------:R-:W2:Y:S02]  /*47b0*/  SYNCS.PHASECHK.TRANS64.TRYWAIT P0, [UR6+0xb0], R3 ;  /* 0x0000b003ff0075a7 */ /* 0x000ea40008001106 */
[----:B-12---:R-:W-:Y:S05]  /*47c0*/  @!P0 BRA `(.L_x_69) ;  /* 0x0000007c000c8947 */ /* 0x006fea0003800000 */
.L_x_153:
[----:B------:R-:W-:Y:S01]  /*47d0*/  NOP ;  /* 0x0000000000007918 */ /* 0x000fe20000000000 */
[----:B-1----:R-:W1:Y:S01]  /*47e0*/  LDS R0, [UR7+0x14] ;  /* 0x00001407ff007984 */ /* 0x002e620008000800 */
[----:B------:R-:W-:Y:S01]  /*47f0*/  ULOP3.LUT UR4, UR5, 0xffff, URZ, 0xc0, !UPT ;  /* 0x0000ffff05047892 */ /* 0x000fe2000f8ec0ff */
[----:B------:R-:W-:Y:S02]  /*4800*/  UMOV UR6, 0x1 ;  /* 0x0000000100067882 */ /* 0x000fe40000000000 */
[----:B------:R-:W-:Y:S01]  /*4810*/  UMOV UR5, 0xffff ;  /* 0x0000ffff00057882 */ /* 0x000fe20000000000 */
[----:B------:R-:W-:-:S04]  /*4820*/  USHF.R.U32.HI UR4, URZ, 0x5, UR4 ;  /* 0x00000005ff047899 */ /* 0x000fc80008011604 */
[----:B------:R-:W-:Y:S02]  /*4830*/  USHF.L.U32 UR5, UR5, UR4, URZ ;  /* 0x0000000405057299 */ /* 0x000fe400080006ff */
[----:B------:R-:W-:-:S04]  /*4840*/  USHF.L.U32 UR4, UR6, UR4, URZ ;  /* 0x0000000406047299 */ /* 0x000fc800080006ff */
[----:B-1----:R-:W-:-:S04]  /*4850*/  LOP3.LUT R0, R0, UR5, RZ, 0xc0, !PT ;  /* 0x0000000500007c12 */ /* 0x002fc8000f8ec0ff */
[----:B------:R-:W-:-:S13]  /*4860*/  ISETP.NE.AND P0, PT, R0, UR5, PT ;  /* 0x0000000500007c0c */ /* 0x000fda000bf05270 */
[----:B------:R-:W-:Y:S05]  /*4870*/  @P0 BRA `(.L_x_70) ;  /* 0x0000000000580947 */ /* 0x000fea0003800000 */
[----:B------:R-:W1:Y:S02]  /*4880*/  LDS R0, [UR7+0x18] ;  /* 0x00001807ff007984 */ /* 0x000e640008000800 */
[----:B-1----:R-:W-:-:S04]  /*4890*/  LOP3.LUT R0, R0, UR4, RZ, 0xc0, !PT ;  /* 0x0000000400007c12 */ /* 0x002fc8000f8ec0ff */
[----:B------:R-:W-:-:S13]  /*48a0*/  ISETP.NE.AND P0, PT, R0, UR4, PT ;  /* 0x0000000400007c0c */ /* 0x000fda000bf05270 */
[----:B------:R-:W-:Y:S05]  /*48b0*/  @P0 BRA `(.L_x_71) ;  /* 0x00000000003c0947 */ /* 0x000fea0003800000 */
[----:B------:R-:W1:Y:S01]  /*48c0*/  S2R R2, SR_LANEID ;  /* 0x0000000000027919 */ /* 0x000e620000000000 */
[----:B------:R-:W-:Y:S01]  /*48d0*/  ULOP3.LUT UR5, URZ, UR5, URZ, 0x33, !UPT ;  /* 0x00000005ff057292 */ /* 0x000fe2000f8e33ff */
[----:B------:R-:W-:Y:S01]  /*48e0*/  LOP3.LUT R4, RZ, UR4, RZ, 0x33, !PT ;  /* 0x00000004ff047c12 */ /* 0x000fe2000f8e33ff */
[----:B------:R-:W-:Y:S02]  /*48f0*/  VOTEU.ANY UR4, UPT, PT ;  /* 0x0000000000047886 */ /* 0x000fe400038e0100 */
[----:B------:R-:W-:Y:S01]  /*4900*/  UFLO.U32 UR4, UR4 ;  /* 0x00000004000472bd */ /* 0x000fe200080e0000 */
[----:B------:R-:W2:Y:S01]  /*4910*/  REDUX UR6, R4 ;  /* 0x00000000040673c4 */ /* 0x000ea20000000000 */
[----:B------:R-:W-:-:S06]  /*4920*/  IMAD.U32 R0, RZ, RZ, UR5 ;  /* 0x00000005ff007e24 */ /* 0x000fcc000f8e00ff */
[----:B------:R3:W-:Y:S01]  /*4930*/  UTCATOMSWS.AND URZ, UR5 ;  /* 0x0000000500ff79e3 */ /* 0x0007e20008000000 */
[----:B------:R-:W4:Y:S01]  /*4940*/  REDUX UR8, R0 ;  /* 0x00000000000873c4 */ /* 0x000f220000000000 */
[----:B-1----:R-:W-:Y:S01]  /*4950*/  ISETP.EQ.U32.AND P0, PT, R2, UR4, PT ;  /* 0x0000000402007c0c */ /* 0x002fe2000bf02070 */
[----:B--2---:R-:W-:Y:S01]  /*4960*/  IMAD.U32 R2, RZ, RZ, UR6 ;  /* 0x00000006ff027e24 */ /* 0x004fe2000f8e00ff */
[----:B----4-:R-:W-:-:S11]  /*4970*/  MOV R3, UR8 ;  /* 0x0000000800037c02 */ /* 0x010fd60008000f00 */
[----:B------:R3:W-:Y:S04]  /*4980*/  @P0 ATOMS.AND RZ, [UR7+0x14], R3 ;  /* 0x00001403ffff098c */ /* 0x0007e8000a800007 */
[----:B------:R3:W-:Y:S01]  /*4990*/  @P0 ATOMS.AND RZ, [UR7+0x18], R2 ;  /* 0x00001802ffff098c */ /* 0x0007e2000a800007 */
[----:B------:R-:W-:Y:S05]  /*49a0*/  BRA `(.L_x_72) ;  /* 0x0000000000147947 */ /* 0x000fea0003800000 */
.L_x_71:
[----:B------:R-:W-:Y:S02]  /*49b0*/  MOV R2, 0x49d0 ;  /* 0x000049d000027802 */ /* 0x000fe40000000f00 */
[----:B-----5:R-:W-:Y:S05]  /*49c0*/  CALL.REL.NOINC `($__internal_0_$__cuda_sm10x_tcgen05_guardrail_trap_col_being_dealloced_not_returned_by_alloc) ;  /* 0x0000007c00f87944 */ /* 0x020fea0003c00000 */
[----:B------:R-:W-:Y:S05]  /*49d0*/  BRA `(.L_x_72) ;  /* 0x0000000000087947 */ /* 0x000fea0003800000 */
.L_x_70:
[----:B------:R-:W-:Y:S02]  /*49e0*/  MOV R2, 0x4a00 ;  /* 0x00004a0000027802 */ /* 0x000fe40000000f00 */
[----:B-----5:R-:W-:Y:S05]  /*49f0*/  CALL.REL.NOINC `($__internal_2_$__cuda_sm10x_tcgen05_guardrail_trap_unallocated_columns_being_dealloced) ;  /* 0x0000008000047944 */ /* 0x020fea0003c00000 */
.L_x_72:
[----:B------:R-:W-:Y:S01]  /*4a00*/  NOP ;  /* 0x0000000000007918 */ /* 0x000fe20000000000 */
[----:B---3--:R-:W-:Y:S05]  /*4a10*/  EXIT ;  /* 0x000000000000794d */ /* 0x008fea0003800000 */
.L_x_54:
[----:B------:R-:W-:-:S09]  /*4a20*/  UISETP.NE.OR UP4, UPT, UR14, 0x3, !UP4 ;  /* 0x000000030e00788c */ /* 0x000fd2000e785670 */
[----:B------:R-:W-:Y:S05]  /*4a30*/  BRA.U UP4, `(.L_x_73) ;  /* 0x0000001104347547 */ /* 0x000fea000b800000 */
[----:B------:R-:W1:Y:S01]  /*4a40*/  LDC R0, c[0x0][0xf30] ;  /* 0x0003cc00ff007b82 */ /* 0x000e620000000800 */
[----:B------:R-:W-:Y:S01]  /*4a50*/  UMOV UR4, 0x400 ;  /* 0x0000040000047882 */ /* 0x000fe20000000000 */
[----:B------:R-:W-:Y:S01]  /*4a60*/  HFMA2 R34, -RZ, RZ, 0, 0 ;  /* 0x00000000ff227431 */ /* 0x000fe200000001ff */
[----:B------:R-:W-:Y:S01]  /*4a70*/  ULEA UR4, UR53, UR4, 0x18 ;  /* 0x0000000435047291 */ /* 0x000fe2000f8ec0ff */
[----:B------:R-:W-:Y:S01]  /*4a80*/  IMAD.MOV.U32 R35, RZ, RZ, 0x1 ;  /* 0x00000001ff237424 */ /* 0x000fe200078e00ff */
[----:B------:R-:W-:Y:S01]  /*4a90*/  CS2R R32, SRZ ;  /* 0x0000000000207805 */ /* 0x000fe2000001ff00 */
[----:B------:R-:W-:Y:S01]  /*4aa0*/  IMAD.MOV.U32 R30, RZ, RZ, 0x4000 ;  /* 0x00004000ff1e7424 */ /* 0x000fe200078e00ff */
[----:B------:R-:W-:Y:S01]  /*4ab0*/  UIADD3 UR13, UPT, UPT, UR4, 0x28, URZ ;  /* 0x00000028040d7890 */ /* 0x000fe2000fffe0ff */
[----:B------:R-:W2:Y:S01]  /*4ac0*/  LDC R29, c[0x0][0x370] ;  /* 0x0000dc00ff1d7b82 */ /* 0x000ea20000000800 */
[----:B------:R-:W-:Y:S02]  /*4ad0*/  UIADD3 UR33, UPT, UPT, UR4, 0x10, URZ ;  /* 0x0000001004217890 */ /* 0x000fe4000fffe0ff */
[----:B------:R-:W-:-:S02]  /*4ae0*/  UIADD3 UR25, UPT, UPT, UR4, 0x18, URZ ;  /* 0x0000001804197890 */ /* 0x000fc4000fffe0ff */
[----:B------:R-:W-:Y:S02]  /*4af0*/  UIADD3 UR17, UPT, UPT, UR4, 0x20, URZ ;  /* 0x0000002004117890 */ /* 0x000fe4000fffe0ff */
[----:B------:R-:W-:Y:S01]  /*4b00*/  UPLOP3.LUT UP0, UPT, UPT, UPT, UPT, 0x40, 0x4 ;  /* 0x000000000004789c */ /* 0x000fe20003f0e870 */
[----:B------:R-:W3:Y:S01]  /*4b10*/  LDC R2, c[0x0][0xf0c] ;  /* 0x0003c300ff027b82 */ /* 0x000ee20000000800 */
[----:B------:R-:W-:Y:S02]  /*4b20*/  UPRMT UR13, UR53, 0x654, UR13 ;  /* 0x00000654350d7896 */ /* 0x000fe4000800000d */
[----:B------:R-:W-:Y:S02]  /*4b30*/  UPRMT UR21, UR53, 0x654, UR33 ;  /* 0x0000065435157896 */ /* 0x000fe40008000021 */
[----:B------:R-:W-:Y:S02]  /*4b40*/  UPRMT UR15, UR53, 0x654, UR25 ;  /* 0x00000654350f7896 */ /* 0x000fe40008000019 */
[----:B------:R-:W-:Y:S01]  /*4b50*/  UPRMT UR14, UR53, 0x654, UR17 ;  /* 0x00000654350e7896 */ /* 0x000fe20008000011 */
[----:B------:R-:W4:Y:S01]  /*4b60*/  LDC R21, c[0x0][0xf20] ;  /* 0x0003c800ff157b82 */ /* 0x000f220000000800 */
[----:B-1----:R-:W-:-:S07]  /*4b70*/  ISETP.NE.AND P1, PT, R0, 0x1, PT ;  /* 0x000000010000780c */ /* 0x002fce0003f25270 */
[----:B------:R-:W1:Y:S08]  /*4b80*/  LDC.64 R36, c[0x0][0x348] ;  /* 0x0000d200ff247b82 */ /* 0x000e700000000a00 */
[----:B------:R-:W1:Y:S08]  /*4b90*/  LDC.64 R16, c[0x0][0xc88] ;  /* 0x00032200ff107b82 */ /* 0x000e700000000a00 */
[----:B------:R-:W1:Y:S08]  /*4ba0*/  LDC.64 R22, c[0x0][0xf10] ;  /* 0x0003c400ff167b82 */ /* 0x000e700000000a00 */
[----:B------:R-:W1:Y:S08]  /*4bb0*/  LDC.64 R6, c[0x0][0xf18] ;  /* 0x0003c600ff067b82 */ /* 0x000e700000000a00 */
[----:B------:R-:W1:Y:S08]  /*4bc0*/  LDC.64 R4, c[0x0][0xf28] ;  /* 0x0003ca00ff047b82 */ /* 0x000e700000000a00 */
[----:B------:R-:W1:Y:S08]  /*4bd0*/  LDC.64 R18, c[0x0][0xc90] ;  /* 0x00032400ff127b82 */ /* 0x000e700000000a00 */
[----:B--234-:R-:W1:Y:S02]  /*4be0*/  LDC R28, c[0x0][0x374] ;  /* 0x0000dd00ff1c7b82 */ /* 0x01ce640000000800 */
.L_x_84:
[C---:B------:R-:W-:Y:S02]  /*4bf0*/  LEA R0, R34.reuse, UR4, 0x3 ;  /* 0x0000000422007c11 */ /* 0x040fe4000f8e18ff */
[----:B------:R-:W-:Y:S02]  /*4c00*/  SHF.L.U32 R3, R33, 0x1f, RZ ;  /* 0x0000001f21037819 */ /* 0x000fe400000006ff */
[----:B------:R-:W-:Y:S02]  /*4c10*/  LEA R24, R34, UR4, 0x4 ;  /* 0x0000000422187c11 */ /* 0x000fe4000f8e20ff */
[----:B------:R-:W2:Y:S02]  /*4c20*/  SYNCS.PHASECHK.TRANS64.TRYWAIT P0, [R0+URZ+0x60], R3 ;  /* 0x00006003000075a7 */ /* 0x000ea400080011ff */
[----:B--2---:R-:W-:Y:S05]  /*4c30*/  @!P0 BRA `(.L_x_74) ;  /* 0x0000007800088947 */ /* 0x004fea0003800000 */
.L_x_154:
[----:B------:R-:W-:Y:S01]  /*4c40*/  ISETP.GE.AND P0, PT, R72, 0x1, PT ;  /* 0x000000014800780c */ /* 0x000fe20003f06270 */
[----:B------:R-:W3:Y:S01]  /*4c50*/  LDS.128 R24, [R24+0xc0] ;  /* 0x0000c00018187984 */ /* 0x000ee20000000c00 */
[----:B-1----:R-:W-:Y:S01]  /*4c60*/  ISETP.NE.U32.AND P5, PT, R18, RZ, PT ;  /* 0x000000ff1200720c */ /* 0x002fe20003fa5070 */
[----:B--2---:R-:W-:Y:S01]  /*4c70*/  VIADD R0, R0, 0x70 ;  /* 0x0000007000007836 */ /* 0x004fe20000000000 */
[----:B------:R-:W-:Y:S01]  /*4c80*/  ISETP.NE.U32.AND P4, PT, R18, RZ, PT ;  /* 0x000000ff1200720c */ /* 0x000fe20003f85070 */
[----:B------:R-:W-:Y:S01]  /*4c90*/  USHF.L.U32 UR35, UR28, 0x7, URZ ;  /* 0x000000071c237899 */ /* 0x000fe200080006ff */
[C---:B------:R-:W-:Y:S02]  /*4ca0*/  ISETP.NE.AND.EX P5, PT, R19.reuse, RZ, PT, P5 ;  /* 0x000000ff1300720c */ /* 0x040fe40003fa5350 */
[----:B------:R-:W-:Y:S01]  /*4cb0*/  PRMT R0, RZ, 0x654, R0 ;  /* 0x00000654ff007816 */ /* 0x000fe20000000000 */
[----:B------:R-:W-:Y:S01]  /*4cc0*/  @!PT LDS RZ, [RZ] ;  /* 0x00000000fffff984 */ /* 0x000fe20000000800 */
[----:B------:R-:W-:Y:S01]  /*4cd0*/  @!PT LDS RZ, [RZ] ;  /* 0x00000000fffff984 */ /* 0x000fe20000000800 */
[----:B------:R-:W-:Y:S01]  /*4ce0*/  @!PT LDS RZ, [RZ] ;  /* 0x00000000fffff984 */ /* 0x000fe20000000800 */
[----:B------:R-:W-:Y:S01]  /*4cf0*/  @!PT LDS RZ, [RZ] ;  /* 0x00000000fffff984 */ /* 0x000fe20000000800 */
[----:B------:R1:W-:Y:S06]  /*4d00*/  MEMBAR.ALL.CTA ;  /* 0x0000000000007992 */ /* 0x0003ec0000008000 */
[----:B-1----:R-:W1:Y:S01]  /*4d10*/  FENCE.VIEW.ASYNC.S ;  /* 0x00000000000073c6 */ /* 0x002e620000000000 */
[----:B------:R-:W-:Y:S02]  /*4d20*/  ISETP.NE.AND.EX P4, PT, R19, RZ, PT, P4 ;  /* 0x000000ff1300720c */ /* 0x000fe40003f85340 */
[----:B------:R-:W-:Y:S01]  /*4d30*/  SHF.L.U32 R38, R35, 0x1f, RZ ;  /* 0x0000001f23267819 */ /* 0x000fe200000006ff */
[----:B-1----:R1:W-:Y:S01]  /*4d40*/  SYNCS.ARRIVE.TRANS64.RED.A1T0 RZ, [R0+URZ], RZ ;  /* 0x000000ff00ff79a7 */ /* 0x0023e200081004ff */
[----:B---3--:R-:W-:Y:S11]  /*4d50*/  LOP3.LUT P3, RZ, R26, 0x1, RZ, 0xc0, !PT ;  /* 0x000000011aff7812 */ /* 0x008ff6000786c0ff */
[----:B------:R-:W-:Y:S02]  /*4d60*/  @!UPT UIADD3 URZ, UPT, UPT, URZ, URZ, URZ ;  /* 0x000000fffffff290 */ /* 0x000fe4000fffe0ff */
[----:B------:R-:W-:Y:S02]  /*4d70*/  @P3 MOV R13, R24 ;  /* 0x00000018000d3202 */ /* 0x000fe40000000f00 */
[----:B------:R-:W-:Y:S01]  /*4d80*/  @P3 LOP3.LUT R8, R25, 0xffff, RZ, 0xc0, !PT ;  /* 0x0000ffff19083812 */ /* 0x000fe200078ec0ff */
[----:B-1----:R-:W-:Y:S06]  /*4d90*/  @!P0 BRA `(.L_x_75) ;  /* 0x0000000000a48947 */ /* 0x002fec0003800000 */
[----:B------:R-:W-:Y:S01]  /*4da0*/  IMAD.HI.U32 R42, R28, R7, RZ ;  /* 0x000000071c2a7227 */ /* 0x000fe200078e00ff */
[----:B------:R-:W-:Y:S02]  /*4db0*/  ISETP.NE.AND P0, PT, R6, 0x1, PT ;  /* 0x000000010600780c */ /* 0x000fe40003f05270 */
[----:B------:R-:W-:Y:S01]  /*4dc0*/  ISETP.NE.AND P2, PT, R72, 0x1, PT ;  /* 0x000000014800780c */ /* 0x000fe20003f45270 */
[-C--:B------:R-:W-:Y:S01]  /*4dd0*/  IMAD.HI.U32 R40, R29, R22.reuse, RZ ;  /* 0x000000161d287227 */ /* 0x080fe200078e00ff */
[----:B------:R-:W-:Y:S02]  /*4de0*/  SHF.R.U32.HI R39, RZ, R21, R42 ;  /* 0x00000015ff277219 */ /* 0x000fe4000001162a */
[----:B------:R-:W-:Y:S01]  /*4df0*/  ISETP.NE.AND P6, PT, R2, 0x1, PT ;  /* 0x000000010200780c */ /* 0x000fe20003fc5270 */
[----:B------:R-:W-:Y:S01]  /*4e00*/  IMAD.HI.U32 R46, R8, R7, RZ ;  /* 0x00000007082e7227 */ /* 0x000fe200078e00ff */
[----:B------:R-:W-:Y:S02]  /*4e10*/  SHF.R.U32.HI R40, RZ, R23, R40 ;  /* 0x00000017ff287219 */ /* 0x000fe40000011628 */
[----:B------:R-:W-:Y:S01]  /*4e20*/  SEL R3, R28, R39, !P0 ;  /* 0x000000271c037207 */ /* 0x000fe20004000000 */
[----:B------:R-:W-:Y:S01]  /*4e30*/  IMAD.HI.U32 R42, R13, R22, RZ ;  /* 0x000000160d2a7227 */ /* 0x000fe200078e00ff */
[----:B------:R-:W-:Y:S02]  /*4e40*/  SEL R11, R29, R40, !P6 ;  /* 0x000000281d0b7207 */ /* 0x000fe40007000000 */
[----:B------:R-:W-:Y:S01]  /*4e50*/  SHF.R.U32.HI R39, RZ, R21, R46 ;  /* 0x00000015ff277219 */ /* 0x000fe2000001162e */
[-C--:B------:R-:W-:Y:S01]  /*4e60*/  IMAD.HI.U32 R44, R3, R4.reuse, RZ ;  /* 0x00000004032c7227 */ /* 0x080fe200078e00ff */
[----:B------:R-:W-:Y:S02]  /*4e70*/  SHF.R.U32.HI R42, RZ, R23, R42 ;  /* 0x00000017ff2a7219 */ /* 0x000fe4000001162a */
[----:B------:R-:W-:Y:S01]  /*4e80*/  SEL R9, R8, R39, !P0 ;  /* 0x0000002708097207 */ /* 0x000fe20004000000 */
[-C--:B------:R-:W-:Y:S01]  /*4e90*/  IMAD.HI.U32 R40, R11, R4.reuse, RZ ;  /* 0x000000040b287227 */ /* 0x080fe200078e00ff */
[-C--:B------:R-:W-:Y:S03]  /*4ea0*/  @P2 SHF.R.U32.HI R3, RZ, R5.reuse, R44 ;  /* 0x00000005ff032219 */ /* 0x080fe6000001162c */
[----:B------:R-:W-:Y:S01]  /*4eb0*/  IMAD.HI.U32 R14, R9, R4, RZ ;  /* 0x00000004090e7227 */ /* 0x000fe200078e00ff */
[----:B------:R-:W-:Y:S03]  /*4ec0*/  @P2 SHF.R.U32.HI R11, RZ, R5, R40 ;  /* 0x00000005ff0b2219 */ /* 0x000fe60000011628 */
[C---:B------:R-:W-:Y:S01]  /*4ed0*/  IMAD R10, R72.reuse, R3, RZ ;  /* 0x00000003480a7224 */ /* 0x040fe200078e02ff */
[----:B------:R-:W-:Y:S01]  /*4ee0*/  SEL R3, R13, R42, !P6 ;  /* 0x0000002a0d037207 */ /* 0x000fe20007000000 */
[C---:B------:R-:W-:Y:S01]  /*4ef0*/  IMAD R12, R72.reuse, R11, RZ ;  /* 0x0000000b480c7224 */ /* 0x040fe200078e02ff */
[-C--:B------:R-:W-:Y:S02]  /*4f00*/  SHF.R.U32.HI R14, RZ, R5.reuse, R14 ;  /* 0x00000005ff0e7219 */ /* 0x080fe4000001160e */
[C---:B------:R-:W-:Y:S02]  /*4f10*/  ISETP.GE.AND P0, PT, R9.reuse, R10, PT ;  /* 0x0000000a0900720c */ /* 0x040fe40003f06270 */
[----:B------:R-:W-:Y:S02]  /*4f20*/  SEL R15, R9, R14, !P2 ;  /* 0x0000000e090f7207 */ /* 0x000fe40005000000 */
[C---:B------:R-:W-:Y:S03]  /*4f30*/  ISETP.GE.OR P0, PT, R3.reuse, R12, P0 ;  /* 0x0000000c0300720c */ /* 0x040fe60000706670 */
[----:B------:R-:W-:Y:S04]  /*4f40*/  IMAD.MOV R14, RZ, RZ, -R15 ;  /* 0x000000ffff0e7224 */ /* 0x000fe800078e0a0f */
[----:B------:R-:W-:Y:S06]  /*4f50*/  IMAD R14, R72, R14, R9 ;  /* 0x0000000e480e7224 */ /* 0x000fec00078e0209 */
[C---:B------:R-:W-:Y:S05]  /*4f60*/  @!P0 IMAD.HI.U32 R10, R3.reuse, R4, RZ ;  /* 0x00000004030a8227 */ /* 0x040fea00078e00ff */
[----:B------:R-:W-:Y:S04]  /*4f70*/  @!P0 SHF.R.U32.HI R10, RZ, R5, R10 ;  /* 0x00000005ff0a8219 */ /* 0x000fe8000001160a */
[----:B------:R-:W-:Y:S01]  /*4f80*/  @!P0 SEL R0, R3, R10, !P2 ;  /* 0x0000000a03008207 */ /* 0x000fe20005000000 */
[----:B------:R-:W-:Y:S03]  /*4f90*/  IMAD.MOV R10, RZ, RZ, -R3 ;  /* 0x000000ffff0a7224 */ /* 0x000fe600078e0a03 */
[----:B------:R-:W-:Y:S01]  /*4fa0*/  @!P0 IADD3 R15, PT, PT, R15, -R0, RZ ;  /* 0x800000000f0f8210 */ /* 0x000fe20007ffe0ff */
[----:B------:R-:W-:Y:S01]  /*4fb0*/  @!P0 IMAD R0, R11, R14, R0 ;  /* 0x0000000e0b008224 */ /* 0x000fe200078e0200 */
[----:B------:R-:W-:Y:S01]  /*4fc0*/  IADD3 R11, PT, PT, -R9, RZ, RZ ;  /* 0x000000ff090b7210 */ /* 0x000fe20007ffe1ff */
[----:B------:R-:W-:Y:S02]  /*4fd0*/  IMAD R13, R2, R10, R13 ;  /* 0x0000000a020d7224 */ /* 0x000fe400078e020d */
[----:B------:R-:W-:Y:S02]  /*4fe0*/  @!P0 IMAD R9, R15, R72, R3 ;  /* 0x000000480f098224 */ /* 0x000fe400078e0203 */
[----:B------:R-:W-:Y:S02]  /*4ff0*/  @!P0 IMAD.MOV.U32 R3, RZ, RZ, R0 ;  /* 0x000000ffff038224 */ /* 0x000fe400078e0000 */
[----:B------:R-:W-:Y:S02]  /*5000*/  IMAD R8, R6, R11, R8 ;  /* 0x0000000b06087224 */ /* 0x000fe400078e0208 */
[----:B------:R-:W-:Y:S02]  /*5010*/  IMAD R13, R3, R2, R13 ;  /* 0x00000002030d7224 */ /* 0x000fe400078e020d */
[----:B------:R-:W-:Y:S02]  /*5020*/  IMAD R8, R9, R6, R8 ;  /* 0x0000000609087224 */ /* 0x000fe400078e0208 */
.L_x_75:
[----:B------:R-:W-:Y:S05]  /*5030*/  BRA.U UP0, `(.L_x_76) ;  /* 0x0000000100107547 */ /* 0x000fea000b800000 */
[----:B------:R-:W-:Y:S04]  /*5040*/  MOV R0, UR37 ;  /* 0x0000002500007c02 */ /* 0x000fe80008000f00 */
[----:B------:R-:W-:Y:S04]  /*5050*/  SHF.L.U32 R3, R0, 0x1f, RZ ;  /* 0x0000001f00037819 */ /* 0x000fe800000006ff */
[----:B------:R-:W1:Y:S02]  /*5060*/  SYNCS.PHASECHK.TRANS64.TRYWAIT P0, [UR4+0x58], R3 ;  /* 0x00005803ff0075a7 */ /* 0x000e640008001104 */
[----:B-1----:R-:W-:Y:S05]  /*5070*/  @!P0 BRA `(.L_x_77) ;  /* 0x00000074000c8947 */ /* 0x002fea0003800000 */
.L_x_76:
[----:B------:R-:W-:Y:S05]  /*5080*/  @!P5 BRA `(.L_x_78) ;  /* 0x00000000002cd947 */ /* 0x000fea0003800000 */
[----:B------:R-:W-:Y:S01]  /*5090*/  ISETP.NE.U32.AND P0, PT, R16, RZ, PT ;  /* 0x000000ff1000720c */ /* 0x000fe20003f05070 */
[----:B------:R-:W-:Y:S03]  /*50a0*/  IMAD.MOV.U32 R151, RZ, RZ, 0x1 ;  /* 0x00000001ff977424 */ /* 0x000fe600078e00ff */
[----:B------:R-:W-:Y:S11]  /*50b0*/  ISETP.NE.AND.EX P0, PT, R17, RZ, PT, P0 ;  /* 0x000000ff1100720c */ /* 0x000ff60003f05300 */
[----:B------:R-:W-:Y:S02]  /*50c0*/  @!UPT UIADD3 URZ, UPT, UPT, URZ, URZ, URZ ;  /* 0x000000fffffff290 */ /* 0x000fe4000fffe0ff */
[----:B------:R-:W2:Y:S01]  /*50d0*/  @P0 LDC.64 R10, c[0x0][0xc88] ;  /* 0x00032200ff0a0b82 */ /* 0x000ea20000000a00 */
[----:B-1----:R-:W-:Y:S04]  /*50e0*/  @P0 IMAD R0, R18, UR52, RZ ;  /* 0x0000003412000c24 */ /* 0x002fe8000f8e02ff */
[----:B--2---:R-:W-:Y:S04]  /*50f0*/  @P0 IMAD.WIDE R10, R0, 0x4, R10 ;  /* 0x00000004000a0825 */ /* 0x004fe800078e020a */
[----:B------:R-:W-:Y:S01]  /*5100*/  HFMA2 R0, -RZ, RZ, 0, 5.9604644775390625e-08 ;  /* 0x00000001ff007431 */ /* 0x000fe200000001ff */
[----:B-----5:R2:W5:Y:S04]  /*5110*/  @P0 LDG.E R83, desc[UR54][R10.64] ;  /* 0x000000360a530981 */ /* 0x020568000c1e1900 */
[----:B------:R-:W-:Y:S01]  /*5120*/  @!P0 PRMT R151, R0, 0x7610, R151 ;  /* 0x0000761000978816 */ /* 0x000fe20000000097 */
[----:B--2---:R-:W3:Y:S06]  /*5130*/  @!P0 LDC R83, c[0x0][0xc80] ;  /* 0x00032000ff538b82 */ /* 0x004eec0000000800 */
.L_x_78:
[----:B---3-5:R-:W-:Y:S01]  /*5140*/  @!P4 FSETP.EQ.AND P0, PT, R83, RZ, PT ;  /* 0x000000ff5300c20b */ /* 0x028fe20003f02000 */
[----:B------:R-:W-:Y:S01]  /*5150*/  @!UPT UIADD3 URZ, UPT, UPT, URZ, URZ, URZ ;  /* 0x000000fffffff290 */ /* 0x000fe2000fffe0ff */
[----:B------:R-:W-:Y:S11]  /*5160*/  @!P4 BRA `(.L_x_79) ;  /* 0x000000000018c947 */ /* 0x000ff60003800000 */
[----:B------:R-:W-:Y:S02]  /*5170*/  LOP3.LUT P2, RZ, R151, 0xff, RZ, 0xc0, !PT ;  /* 0x000000ff97ff7812 */ /* 0x000fe4000784c0ff */
[----:B------:R-:W-:Y:S04]  /*5180*/  ISETP.NE.U32.AND P0, PT, R16, RZ, PT ;  /* 0x000000ff1000720c */ /* 0x000fe80003f05070 */
[----:B------:R-:W-:Y:S04]  /*5190*/  ISETP.NE.AND.EX P0, PT, R17, RZ, PT, P0 ;  /* 0x000000ff1100720c */ /* 0x000fe80003f05300 */
[----:B------:R-:W-:Y:S03]  /*51a0*/  PLOP3.LUT P0, PT, P0, PT, PT, 0x8, 0x80 ;  /* 0x000000000080781c */ /* 0x000fe6000070e170 */
[----:B------:R-:W-:Y:S11]  /*51b0*/  @P2 FSETP.EQ.AND P0, PT, R83, RZ, PT ;  /* 0x000000ff5300220b */ /* 0x000ff60003f02000 */
[----:B------:R-:W-:Y:S02]  /*51c0*/  @!UPT UIADD3 URZ, UPT, UPT, URZ, URZ, URZ ;  /* 0x000000fffffff290 */ /* 0x000fe4000fffe0ff */
.L_x_79:
[----:B------:R-:W2:Y:S01]  /*51d0*/  SYNCS.PHASECHK.TRANS64.TRYWAIT P5, [UR4+0x30], R38 ;  /* 0x00003026ff0075a7 */ /* 0x000ea200080a1104 */
[----:B------:R-:W-:Y:S02]  /*51e0*/  LOP3.LUT R39, R32, 0x1, RZ, 0xc0, !PT ;  /* 0x0000000120277812 */ /* 0x000fe400078ec0ff */
[----:B------:R-:W-:Y:S04]  /*51f0*/  ELECT P4, URZ, PT ;  /* 0x0000000000ff782f */ /* 0x000fe80003880000 */
[----:B------:R-:W-:Y:S04]  /*5200*/  PLOP3.LUT P4, PT, P0, P4, PT, 0xf2, 0x2f ;  /* 0x00000000002f781c */ /* 0x000fe80000789e72 */
[----:B------:R-:W-:Y:S09]  /*5210*/  ISETP.NE.AND P0, PT, R39, RZ, !P4 ;  /* 0x000000ff2700720c */ /* 0x000ff20006705270 */
[----:B------:R-:W-:Y:S05]  /*5220*/  @!P4 IADD3 R9, P2, PT, R36, 0x980, RZ ;  /* 0x000009802409c810 */ /* 0x000fea0007f5e0ff */
[----:B-1----:R-:W-:Y:S01]  /*5230*/  @!P4 IMAD.X R0, RZ, RZ, R37, P2 ;  /* 0x000000ffff00c224 */ /* 0x002fe200010e0625 */
[----:B--2---:R-:W-:Y:S07]  /*5240*/  @!P5 BRA `(.L_x_80) ;  /* 0x0000007000b0d947 */ /* 0x004fee0003800000 */
.L_x_157:
[----:B------:R-:W-:Y:S01]  /*5250*/  @!P4 R2UR UR6, R9 ;  /* 0x000000000906c2ca */ /* 0x000fe200000e0000 */
[----:B------:R-:W-:Y:S01]  /*5260*/  IMAD.SHL.U32 R20, R20, 0x100, RZ ;  /* 0x0000010014147824 */ /* 0x000fe200078e00ff */
[----:B------:R-:W-:Y:S01]  /*5270*/  @!P4 R2UR UR5, R0 ;  /* 0x000000000005c2ca */ /* 0x000fe200000e0000 */
[----:B------:R-:W-:Y:S01]  /*5280*/  VOTEU.ALL UP0, P4 ;  /* 0x0000000000ff7886 */ /* 0x000fe20002000000 */
[----:B------:R-:W-:Y:S01]  /*5290*/  UMOV UR8, 0x0 ;  /* 0x0000000000087882 */ /* 0x000fe20000000000 */
[----:B------:R-:W-:Y:S01]  /*52a0*/  @!P4 VIADD R0, R20, 0xc0 ;  /* 0x000000c01400c836 */ /* 0x000fe20000000000 */
[----:B------:R-:W-:Y:S01]  /*52b0*/  UMOV UR9, 0x10000000 ;  /* 0x1000000000097882 */ /* 0x000fe20000000000 */
[----:B------:R-:W-:Y:S01]  /*52c0*/  @P0 IMAD.MOV R0, RZ, RZ, R20 ;  /* 0x000000ffff000224 */ /* 0x000fe200078e0214 */
[----:B------:R-:W-:Y:S01]  /*52d0*/  PLOP3.LUT P0, PT, P4, PT, PT, 0x8, 0x80 ;  /* 0x000000000080781c */ /* 0x000fe2000270e170 */
[----:B------:R-:W-:Y:S01]  /*52e0*/  @!UP0 UIADD3 UR32, UPT, UPT, UR4, 0x400, URZ ;  /* 0x0000040004208890 */ /* 0x000fe2000fffe0ff */
[----:B------:R-:W-:Y:S11]  /*52f0*/  VOTEU.ALL UP0, P4 ;  /* 0x0000000000ff7886 */ /* 0x000ff60002000000 */
[----:B------:R-:W-:Y:S01]  /*5300*/  @P0 R2UR.BROADCAST UR34, R0 ;  /* 0x00000000002202ca */ /* 0x000fe200008e0000 */
[----:B------:R-:W-:Y:S01]  /*5310*/  IMAD.U32 R10, RZ, RZ, UR6 ;  /* 0x00000006ff0a7e24 */ /* 0x000fe2000f8e00ff */
[----:B------:R-:W-:Y:S01]  /*5320*/  UMOV UR36, UR52 ;  /* 0x0000003400247c82 */ /* 0x000fe20008000000 */
[----:B------:R-:W-:Y:S01]  /*5330*/  IMAD.U32 R11, RZ, RZ, UR5 ;  /* 0x00000005ff0b7e24 */ /* 0x000fe2000f8e00ff */
[----:B------:R-:W-:Y:S01]  /*5340*/  @!P4 IADD3 R9, P0, PT, R36, 0x980, RZ ;  /* 0x000009802409c810 */ /* 0x000fe20007f1e0ff */
[----:B------:R-:W-:Y:S01]  /*5350*/  @!P4 IMAD.MOV.U32 R0, RZ, RZ, 0x4000 ;  /* 0x00004000ff00c424 */ /* 0x000fe200078e00ff */
[----:B------:R-:W-:Y:S02]  /*5360*/  @!P4 R2UR UR6, R10 ;  /* 0x000000000a06c2ca */ /* 0x000fe400000e0000 */
[----:B------:R-:W-:Y:S11]  /*5370*/  @!P4 R2UR UR7, R11 ;  /* 0x000000000b07c2ca */ /* 0x000ff600000e0000 */
[----:B------:R-:W-:Y:S02]  /*5380*/  @!UPT UIADD3 URZ, UPT, UPT, URZ, URZ, URZ ;  /* 0x000000fffffff290 */ /* 0x000fe4000fffe0ff */
[----:B------:R2:W-:Y:S01]  /*5390*/  @!UP0 UTMALDG.3D [UR32], [UR6], desc[UR8] ;  /* 0x00000820060085b4 */ /* 0x0005e20008011000 */
[----:B------:R3:W-:Y:S01]  /*53a0*/  @!P4 SYNCS.ARRIVE.TRANS64.RED.A0TR RZ, [UR4+0x10], R0 ;  /* 0x00001000ffffc9a7 */ /* 0x0007e20008300404 */
[----:B------:R-:W-:Y:S01]  /*53b0*/  SYNCS.ARRIVE.TRANS64.RED.A1T0 RZ, [UR21], RZ ;  /* 0x000000ffffff79a7 */ /* 0x000fe20008100415 */
[----:B---3--:R-:W-:Y:S01]  /*53c0*/  @!P4 IMAD.X R0, RZ, RZ, R37, P0 ;  /* 0x000000ffff00c224 */ /* 0x008fe200000e0625 */
[----:B------:R-:W3:Y:S02]  /*53d0*/  SYNCS.PHASECHK.TRANS64.TRYWAIT P2, [UR4+0x38], R38 ;  /* 0x00003826ff0075a7 */ /* 0x000ee40008041104 */
[----:B--23--:R-:W-:Y:S05]  /*53e0*/  @!P2 BRA `(.L_x_81) ;  /* 0x000000700060a947 */ /* 0x00cfea0003800000 */
.L_x_159:
[----:B------:R-:W-:Y:S01]  /*53f0*/  @!P4 R2UR UR6, R9 ;  /* 0x000000000906c2ca */ /* 0x000fe200000e0000 */
[----:B------:R-:W-:Y:S01]  /*5400*/  VOTEU.ALL UP0, P4 ;  /* 0x0000000000ff7886 */ /* 0x000fe20002000000 */
[----:B------:R-:W-:Y:S01]  /*5410*/  @!P4 R2UR UR5, R0 ;  /* 0x000000000005c2ca */ /* 0x000fe200000e0000 */
[----:B------:R-:W-:Y:S01]  /*5420*/  @!P4 IMAD R0, R39, -0x40, R20 ;  /* 0xffffffc02700c824 */ /* 0x000fe200078e0214 */
[----:B------:R-:W-:Y:S01]  /*5430*/  UMOV UR8, 0x0 ;  /* 0x0000000000087882 */ /* 0x000fe20000000000 */
[----:B------:R-:W-:Y:S01]  /*5440*/  UMOV UR9, 0x10000000 ;  /* 0x1000000000097882 */ /* 0x000fe20000000000 */
[----:B------:R-:W-:Y:S01]  /*5450*/  @!UP0 UIADD3 UR24, UPT, UPT, UR4, 0x4400, URZ ;  /* 0x0000440004188890 */ /* 0x000fe2000fffe0ff */
[----:B------:R-:W-:Y:S01]  /*5460*/  @!P4 IADD3 R9, P0, PT, R36, 0x980, RZ ;  /* 0x000009802409c810 */ /* 0x000fe20007f1e0ff */
[----:B------:R-:W-:Y:S01]  /*5470*/  UMOV UR27, UR35 ;  /* 0x00000023001b7c82 */ /* 0x000fe20008000000 */
[----:B------:R-:W-:Y:S01]  /*5480*/  @!P4 R2UR UR26, R0 ;  /* 0x00000000001ac2ca */ /* 0x000fe200000e0000 */
[----:B------:R-:W-:Y:S01]  /*5490*/  @!P4 IMAD.MOV.U32 R0, RZ, RZ, 0x4000 ;  /* 0x00004000ff00c424 */ /* 0x000fe200078e00ff */
[----:B------:R-:W-:Y:S02]  /*54a0*/  UMOV UR28, UR52 ;  /* 0x00000034001c7c82 */ /* 0x000fe40008000000 */
[----:B------:R-:W-:Y:S02]  /*54b0*/  IMAD.U32 R10, RZ, RZ, UR6 ;  /* 0x00000006ff0a7e24 */ /* 0x000fe4000f8e00ff */
[----:B------:R-:W-:Y:S03]  /*54c0*/  IMAD.U32 R11, RZ, RZ, UR5 ;  /* 0x00000005ff0b7e24 */ /* 0x000fe6000f8e00ff */
[----:B------:R-:W-:Y:S02]  /*54d0*/  @!P4 R2UR UR6, R10 ;  /* 0x000000000a06c2ca */ /* 0x000fe400000e0000 */
[----:B------:R-:W-:Y:S02]  /*54e0*/  @!P4 R2UR UR7, R11 ;  /* 0x000000000b07c2ca */ /* 0x000fe400000e0000 */
[----:B------:R-:W-:Y:S01]  /*54f0*/  @!UP0 UIADD3 UR26, UPT, UPT, UR26, 0x80, URZ ;  /* 0x000000801a1a8890 */ /* 0x000fe2000fffe0ff */
[----:B------:R-:W-:Y:S10]  /*5500*/  VOTEU.ALL UP0, P4 ;  /* 0x0000000000ff7886 */ /* 0x000ff40002000000 */
[----:B------:R2:W-:Y:S01]  /*5510*/  @!UP0 UTMALDG.3D [UR24], [UR6], desc[UR8] ;  /* 0x00000818060085b4 */ /* 0x0005e20008011000 */
[----:B------:R3:W-:Y:S01]  /*5520*/  @!P4 SYNCS.ARRIVE.TRANS64.RED.A0TR RZ, [UR4+0x18], R0 ;  /* 0x00001800ffffc9a7 */ /* 0x0007e20008300404 */
[----:B------:R-:W-:Y:S01]  /*5530*/  SYNCS.ARRIVE.TRANS64.RED.A1T0 RZ, [UR15], RZ ;  /* 0x000000ffffff79a7 */ /* 0x000fe2000810040f */
[----:B---3--:R-:W-:Y:S01]  /*5540*/  @!P4 IMAD.X R0, RZ, RZ, R37, P0 ;  /* 0x000000ffff00c224 */ /* 0x008fe200000e0625 */
[----:B------:R-:W3:Y:S02]  /*5550*/  SYNCS.PHASECHK.TRANS64.TRYWAIT P2, [UR4+0x40], R38 ;  /* 0x00004026ff0075a7 */ /* 0x000ee40008041104 */
[----:B--23--:R-:W-:Y:S05]  /*5560*/  @!P2 BRA `(.L_x_82) ;  /* 0x000000700018a947 */ /* 0x00cfea0003800000 */
.L_x_161:
[----:B------:R-:W-:Y:S01]  /*5570*/  @!P4 R2UR UR6, R9 ;  /* 0x000000000906c2ca */ /* 0x000fe200000e0000 */
[----:B------:R-:W-:Y:S01]  /*5580*/  VOTEU.ALL UP0, P4 ;  /* 0x0000000000ff7886 */ /* 0x000fe20002000000 */
[----:B------:R-:W-:Y:S01]  /*5590*/  @!P4 R2UR UR5, R0 ;  /* 0x000000000005c2ca */ /* 0x000fe200000e0000 */
[----:B------:R-:W-:Y:S01]  /*55a0*/  @!P4 IMAD R0, R39, 0x40, R20 ;  /* 0x000000402700c824 */ /* 0x000fe200078e0214 */
[----:B------:R-:W-:Y:S01]  /*55b0*/  UMOV UR8, 0x0 ;  /* 0x0000000000087882 */ /* 0x000fe20000000000 */
[----:B------:R-:W-:Y:S01]  /*55c0*/  UMOV UR9, 0x10000000 ;  /* 0x1000000000097882 */ /* 0x000fe20000000000 */
[----:B------:R-:W-:Y:S01]  /*55d0*/  @!UP0 UIADD3 UR16, UPT, UPT, UR4, 0x8400, URZ ;  /* 0x0000840004108890 */ /* 0x000fe2000fffe0ff */
[----:B------:R-:W-:Y:S01]  /*55e0*/  @!P4 IADD3 R40, P0, PT, R36, 0x980, RZ ;  /* 0x000009802428c810 */ /* 0x000fe20007f1e0ff */
[----:B------:R-:W-:Y:S01]  /*55f0*/  UMOV UR19, UR35 ;  /* 0x0000002300137c82 */ /* 0x000fe20008000000 */
[----:B------:R-:W-:Y:S01]  /*5600*/  @!P4 R2UR UR18, R0 ;  /* 0x000000000012c2ca */ /* 0x000fe200000e0000 */
[----:B------:R-:W-:Y:S01]  /*5610*/  @!P4 IMAD.MOV.U32 R0, RZ, RZ, 0x4000 ;  /* 0x00004000ff00c424 */ /* 0x000fe200078e00ff */
[----:B------:R-:W-:Y:S01]  /*5620*/  UMOV UR20, UR52 ;  /* 0x0000003400147c82 */ /* 0x000fe20008000000 */
[----:B------:R-:W-:Y:S02]  /*5630*/  @!P4 IMAD.X R12, RZ, RZ, R37, P0 ;  /* 0x000000ffff0cc224 */ /* 0x000fe400000e0625 */
[----:B------:R-:W-:Y:S02]  /*5640*/  IMAD.U32 R10, RZ, RZ, UR6 ;  /* 0x00000006ff0a7e24 */ /* 0x000fe4000f8e00ff */
[----:B------:R-:W-:Y:S03]  /*5650*/  IMAD.U32 R11, RZ, RZ, UR5 ;  /* 0x00000005ff0b7e24 */ /* 0x000fe6000f8e00ff */
[----:B------:R-:W-:Y:S02]  /*5660*/  @!P4 R2UR UR6, R10 ;  /* 0x000000000a06c2ca */ /* 0x000fe400000e0000 */
[----:B------:R-:W-:Y:S01]  /*5670*/  @!P4 R2UR UR7, R11 ;  /* 0x000000000b07c2ca */ /* 0x000fe200000e0000 */
[----:B------:R-:W-:Y:S01]  /*5680*/  @!UP0 UIADD3 UR18, UPT, UPT, UR18, 0x40, URZ ;  /* 0x0000004012128890 */ /* 0x000fe2000fffe0ff */
[----:B------:R-:W-:Y:S11]  /*5690*/  VOTEU.ALL UP0, P4 ;  /* 0x0000000000ff7886 */ /* 0x000ff60002000000 */
[----:B------:R2:W-:Y:S01]  /*56a0*/  @!UP0 UTMALDG.3D [UR16], [UR6], desc[UR8] ;  /* 0x00000810060085b4 */ /* 0x0005e20008011000 */
[----:B------:R2:W-:Y:S01]  /*56b0*/  @!P4 SYNCS.ARRIVE.TRANS64.RED.A0TR RZ, [UR4+0x20], R0 ;  /* 0x00002000ffffc9a7 */ /* 0x0005e20008300404 */
[----:B------:R-:W-:Y:S01]  /*56c0*/  SYNCS.ARRIVE.TRANS64.RED.A1T0 RZ, [UR14], RZ ;  /* 0x000000ffffff79a7 */ /* 0x000fe2000810040e */
[----:B------:R-:W3:Y:S02]  /*56d0*/  SYNCS.PHASECHK.TRANS64.TRYWAIT P2, [UR4+0x48], R38 ;  /* 0x00004826ff0075a7 */ /* 0x000ee40008041104 */
[----:B--23--:R-:W-:Y:S05]  /*56e0*/  @!P2 BRA `(.L_x_83) ;  /* 0x0000006c00d0a947 */ /* 0x00cfea0003800000 */
.L_x_163:
[----:B------:R-:W2:Y:S01]  /*56f0*/  LDC.64 R14, c[0x0][0xf10] ;  /* 0x0003c400ff0e7b82 */ /* 0x000ea20000000a00 */
[----:B------:R-:W-:Y:S01]  /*5700*/  @!P4 R2UR UR6, R40 ;  /* 0x000000002806c2ca */ /* 0x000fe200000e0000 */
[----:B------:R-:W-:Y:S01]  /*5710*/  UMOV UR18, 0x0 ;  /* 0x0000000000127882 */ /* 0x000fe20000000000 */
[----:B------:R-:W-:Y:S01]  /*5720*/  @!P4 R2UR UR5, R12 ;  /* 0x000000000c05c2ca */ /* 0x000fe200000e0000 */
[----:B------:R-:W-:Y:S01]  /*5730*/  UMOV UR19, 0x10000000 ;  /* 0x1000000000137882 */ /* 0x000fe20000000000 */
[----:B------:R-:W-:Y:S03]  /*5740*/  ISETP.NE.OR P0, PT, R39, RZ, P4 ;  /* 0x000000ff2700720c */ /* 0x000fe60002705670 */
[----:B------:R-:W3:Y:S01]  /*5750*/  LDC.64 R10, c[0x0][0xf18] ;  /* 0x0003c600ff0a7b82 */ /* 0x000ee20000000a00 */
[----:B------:R-:W-:Y:S01]  /*5760*/  @P3 SHF.R.U32.HI R31, RZ, 0x10, R25 ;  /* 0x00000010ff1f3819 */ /* 0x000fe20000011619 */
[----:B------:R-:W-:Y:S01]  /*5770*/  @!P4 VIADD R12, R20, 0xc0 ;  /* 0x000000c0140cc836 */ /* 0x000fe20000000000 */
[----:B------:R-:W-:Y:S01]  /*5780*/  LOP3.LUT R35, R35, 0x1, RZ, 0x3c, !PT ;  /* 0x0000000123237812 */ /* 0x000fe200078e3cff */
[----:B------:R-:W-:Y:S01]  /*5790*/  UMOV UR11, UR35 ;  /* 0x00000023000b7c82 */ /* 0x000fe20008000000 */
[----:B------:R-:W-:Y:S03]  /*57a0*/  UMOV UR12, UR52 ;  /* 0x00000034000c7c82 */ /* 0x000fe60008000000 */
[----:B------:R-:W4:Y:S01]  /*57b0*/  @!P1 LDC R0, c[0x0][0xf20] ;  /* 0x0003c800ff009b82 */ /* 0x000f220000000800 */
[----:B------:R-:W-:Y:S01]  /*57c0*/  @P3 R2UR UR52, R31 ;  /* 0x000000001f3432ca */ /* 0x000fe200000e0000 */
[----:B-1----:R-:W-:Y:S01]  /*57d0*/  IMAD.U32 R38, RZ, RZ, UR6 ;  /* 0x00000006ff267e24 */ /* 0x002fe2000f8e00ff */
[----:B------:R-:W-:Y:S05]  /*57e0*/  VOTEU.ALL UP0, P4 ;  /* 0x0000000000ff7886 */ /* 0x000fea0002000000 */
[----:B------:R-:W1:Y:S01]  /*57f0*/  @!P1 LDC R3, c[0x0][0xf0c] ;  /* 0x0003c300ff039b82 */ /* 0x000e620000000800 */
[----:B------:R-:W-:Y:S01]  /*5800*/  IMAD.U32 R39, RZ, RZ, UR5 ;  /* 0x00000005ff277e24 */ /* 0x000fe2000f8e00ff */
[----:B------:R-:W-:Y:S01]  /*5810*/  @!P4 R2UR UR6, R38 ;  /* 0x000000002606c2ca */ /* 0x000fe200000e0000 */
[----:B------:R-:W-:Y:S01]  /*5820*/  @!P0 IMAD.MOV R12, RZ, RZ, R20 ;  /* 0x000000ffff0c8224 */ /* 0x000fe200078e0214 */
[----:B------:R-:W-:Y:S01]  /*5830*/  PLOP3.LUT P0, PT, P4, PT, PT, 0x8, 0x80 ;  /* 0x000000000080781c */ /* 0x000fe2000270e170 */
[----:B------:R-:W-:Y:S01]  /*5840*/  @!UP0 UIADD3 UR8, UPT, UPT, UR4, 0xc400, URZ ;  /* 0x0000c40004088890 */ /* 0x000fe2000fffe0ff */
[----:B------:R-:W-:Y:S01]  /*5850*/  @!P4 R2UR UR7, R39 ;  /* 0x000000002707c2ca */ /* 0x000fe200000e0000 */
[----:B------:R-:W-:Y:S10]  /*5860*/  @!UP0 UIADD3 UR9, UPT, UPT, UR4, 0x28, URZ ;  /* 0x0000002804098890 */ /* 0x000ff4000fffe0ff */
[----:B------:R-:W-:Y:S01]  /*5870*/  @P0 R2UR.BROADCAST UR10, R12 ;  /* 0x000000000c0a02ca */ /* 0x000fe200008e0000 */
[----:B------:R-:W-:Y:S01]  /*5880*/  VOTEU.ALL UP0, P4 ;  /* 0x0000000000ff7886 */ /* 0x000fe20002000000 */
[----:B------:R-:W-:Y:S02]  /*5890*/  VIADD R34, R34, 0x1 ;  /* 0x0000000122227836 */ /* 0x000fe40000000000 */
[----:B------:R-:W-:Y:S09]  /*58a0*/  VIADD R32, R32, 0x1 ;  /* 0x0000000120207836 */ /* 0x000ff20000000000 */
[----:B------:R1:W-:Y:S01]  /*58b0*/  @!UP0 UTMALDG.3D [UR8], [UR6], desc[UR18] ;  /* 0x00001208060085b4 */ /* 0x0003e20008011000 */
[----:B------:R4:W-:Y:S01]  /*58c0*/  @!P4 SYNCS.ARRIVE.TRANS64.RED.A0TR RZ, [UR4+0x28], R30 ;  /* 0x0000281effffc9a7 */ /* 0x0009e20008300404 */
[----:B---3--:R-:W-:Y:S01]  /*58d0*/  @!P1 ISETP.NE.AND P0, PT, R10, 0x1, PT ;  /* 0x000000010a00980c */ /* 0x008fe20003f05270 */
[----:B--2---:R-:W-:Y:S01]  /*58e0*/  @!P1 IMAD.HI.U32 R14, R13, R14, RZ ;  /* 0x0000000e0d0e9227 */ /* 0x004fe200078e00ff */
[----:B-1----:R-:W-:Y:S01]  /*58f0*/  @!P1 ISETP.NE.AND P2, PT, R3, 0x1, PT ;  /* 0x000000010300980c */ /* 0x002fe20003f45270 */
[----:B------:R-:W-:Y:S02]  /*5900*/  UPLOP3.LUT UP0, UPT, UPT, UPT, UPT, 0x80, 0x8 ;  /* 0x000000000008789c */ /* 0x000fe40003f0f070 */
[C---:B------:R-:W-:Y:S01]  /*5910*/  @!P1 IMAD.HI.U32 R11, R8.reuse, R11, RZ ;  /* 0x0000000b080b9227 */ /* 0x040fe200078e00ff */
[----:B------:R-:W-:Y:S04]  /*5920*/  @!P1 SHF.R.U32.HI R14, RZ, R15, R14 ;  /* 0x0000000fff0e9219 */ /* 0x000fe8000001160e */
[----:B----4-:R-:W-:Y:S02]  /*5930*/  @!P1 SHF.R.U32.HI R9, RZ, R0, R11 ;  /* 0x00000000ff099219 */ /* 0x010fe4000001160b */
[----:B------:R-:W-:Y:S02]  /*5940*/  @!P1 SEL R14, R13, R14, !P2 ;  /* 0x0000000e0d0e9207 */ /* 0x000fe40005000000 */
[----:B------:R-:W-:Y:S01]  /*5950*/  @!P1 SEL R9, R8, R9, !P0 ;  /* 0x0000000908099207 */ /* 0x000fe20004000000 */
[----:B------:R-:W-:Y:S01]  /*5960*/  SYNCS.ARRIVE.TRANS64.RED.A1T0 RZ, [UR13], RZ ;  /* 0x000000ffffff79a7 */ /* 0x000fe2000810040d */
[C---:B------:R-:W-:Y:S03]  /*5970*/  ISETP.NE.AND P0, PT, R34.reuse, 0x2, PT ;  /* 0x000000022200780c */ /* 0x040fe60003f05270 */
[----:B------:R-:W-:Y:S01]  /*5980*/  @!P1 IMAD.IADD R0, R9, 0x1, -R14 ;  /* 0x0000000109009824 */ /* 0x000fe200078e0a0e */
[----:B------:R-:W-:Y:S01]  /*5990*/  SEL R34, R34, RZ, P0 ;  /* 0x000000ff22227207 */ /* 0x000fe20000000000 */
[----:B------:R-:W-:Y:S02]  /*59a0*/  @!P1 IMAD.IADD R9, R14, 0x1, -R9 ;  /* 0x000000010e099824 */ /* 0x000fe400078e0a09 */
[----:B------:R-:W-:Y:S02]  /*59b0*/  @!P1 IMAD R13, R0, R3, R13 ;  /* 0x00000003000d9224 */ /* 0x000fe400078e020d */
[----:B------:R-:W-:Y:S02]  /*59c0*/  @!P1 IMAD R8, R9, R10, R8 ;  /* 0x0000000a09089224 */ /* 0x000fe400078e0208 */
[----:B------:R-:W-:Y:S02]  /*59d0*/  IMAD.IADD R12, R13, 0x1, R152 ;  /* 0x000000010d0c7824 */ /* 0x000fe400078e0298 */
[----:B------:R-:W-:Y:S03]  /*59e0*/  IMAD.IADD R20, R8, 0x1, R150 ;  /* 0x0000000108147824 */ /* 0x000fe600078e0296 */
[----:B------:R-:W-:Y:S02]  /*59f0*/  R2UR UR28, R12 ;  /* 0x000000000c1c72ca */ /* 0x000fe400000e0000 */
[----:B------:R-:W-:Y:S04]  /*5a00*/  SEL R12, RZ, 0x1, P0 ;  /* 0x00000001ff0c7807 */ /* 0x000fe80000000000 */
[----:B------:R-:W-:Y:S01]  /*5a10*/  LOP3.LUT R33, R33, R12, RZ, 0x3c, !PT ;  /* 0x0000000c21217212 */ /* 0x000fe200078e3cff */
[----:B------:R-:W-:Y:S08]  /*5a20*/  @P3 BRA `(.L_x_84) ;  /* 0xfffffff000703947 */ /* 0x000ff0000383ffff */
[----:B------:R-:W-:-:S04]  /*5a30*/  SHF.L.U32 R3, R35, 0x1f, RZ ;  /* 0x0000001f23037819 */ /* 0x000fc800000006ff */
[----:B------:R-:W1:Y:S02]  /*5a40*/  SYNCS.PHASECHK.TRANS64.TRYWAIT P0, [UR4+0x30], R3 ;  /* 0x00003003ff0075a7 */ /* 0x000e640008001104 */
[----:B-1----:R-:W-:Y:S05]  /*5a50*/  @!P0 BRA `(.L_x_85) ;  /* 0x0000006c000c8947 */ /* 0x002fea0003800000 */
.L_x_165:
[----:B------:R-:W2:Y:S02]  /*5a60*/  SYNCS.PHASECHK.TRANS64.TRYWAIT P0, [UR4+0x38], R3 ;  /* 0x00003803ff0075a7 */ /* 0x000ea40008001104 */
[----:B--2---:R-:W-:Y:S05]  /*5a70*/  @!P0 BRA `(.L_x_86) ;  /* 0x0000006c001c8947 */ /* 0x004fea0003800000 */
.L_x_167:
[----:B------:R-:W2:Y:S02]  /*5a80*/  SYNCS.PHASECHK.TRANS64.TRYWAIT P0, [UR4+0x40], R3 ;  /* 0x00004003ff0075a7 */ /* 0x000ea40008001104 */
[----:B--2---:R-:W-:Y:S05]  /*5a90*/  @!P0 BRA `(.L_x_87) ;  /* 0x0000006c002c8947 */ /* 0x004fea0003800000 */
.L_x_169:
[----:B-1----:R-:W-:-:S07]  /*5aa0*/  MOV R0, UR4 ;  /* 0x0000000400007c02 */ /* 0x002fce0008000f00 */
.L_x_88:
[----:B-1----:R-:W-:-:S04]  /*5ab0*/  SHF.L.U32 R3, R35, 0x1f, RZ ;  /* 0x0000001f23037819 */ /* 0x002fc800000006ff */
[----:B------:R1:W2:Y:S03]  /*5ac0*/  SYNCS.PHASECHK.TRANS64.TRYWAIT P0, [R0+URZ+0x48], R3 ;  /* 0x00004803000075a7 */ /* 0x0002a600080011ff */
[----:B--2---:R-:W-:Y:S05]  /*5ad0*/  @!P0 NANOSLEEP.SYNCS 0x989680 ;  /* 0x009896800000895d */ /* 0x004fea0003900000 */
[----:B------:R-:W2:Y:S02]  /*5ae0*/  @!P0 SYNCS.PHASECHK.TRANS64 P0, [R0+URZ+0x48], R3 ;  /* 0x00004803000085a7 */ /* 0x000ea400080010ff */
[----:B--2---:R-:W-:Y:S05]  /*5af0*/  @P0 EXIT ;  /* 0x000000000000094d */ /* 0x004fea0003800000 */
[----:B------:R-:W-:Y:S05]  /*5b00*/  BRA `(.L_x_88) ;  /* 0xfffffffc00e87947 */ /* 0x000fea000383ffff */
.L_x_73:
[----:B------:R-:W-:-:S06]  /*5b10*/  UISETP.GE.AND UP0, UPT, UR14, 0x4, UPT ;  /* 0x000000040e00788c */ /* 0x000fcc000bf06270 */
[----:B------:R-:W-:-:S13]  /*5b20*/  PLOP3.LUT P0, PT, PT, PT, UP0, 0x80, 0x8 ;  /* 0x000000000008781c */ /* 0x000fda0003f0f008 */
[----:B------:R-:W-:Y:S05]  /*5b30*/  @!P0 EXIT ;  /* 0x000000000000894d */ /* 0x000fea0003800000 */
[----:B------:R-:W-:Y:S01]  /*5b40*/  BAR.SYNC.DEFER_BLOCKING 0x6, 0xa0 ;  /* 0x0182800000007b1d */ /* 0x000fe20000010000 */
[C---:B------:R-:W-:Y:S01]  /*5b50*/  IMAD.SHL.U32 R5, R165.reuse, 0x40, RZ ;  /* 0x00000040a5057824 */ /* 0x040fe200078e00ff */
[C---:B------:R-:W-:Y:S01]  /*5b60*/  LOP3.LUT R157, R165.reuse, 0x1, RZ, 0xc0, !PT ;  /* 0x00000001a59d7812 */ /* 0x040fe200078ec0ff */
[C---:B------:R-:W-:Y:S02]  /*5b70*/  IMAD.U32 R2, R165.reuse, 0x10000, RZ ;  /* 0x00010000a5027824 */ /* 0x040fe400078e00ff */
[----:B------:R-:W-:Y:S01]  /*5b80*/  IMAD.SHL.U32 R156, R165, 0x8, RZ ;  /* 0x00000008a59c7824 */ /* 0x000fe200078e00ff */
[----:B------:R-:W-:Y:S02]  /*5b90*/  UMOV UR36, 0x400 ;  /* 0x0000040000247882 */ /* 0x000fe40000000000 */
[----:B------:R-:W1:Y:S01]  /*5ba0*/  LDC R155, c[0x0][0x370] ;  /* 0x0000dc00ff9b7b82 */ /* 0x000e620000000800 */
[----:B------:R-:W-:Y:S01]  /*5bb0*/  ULEA UR36, UR53, UR36, 0x18 ;  /* 0x0000002435247291 */ /* 0x000fe2000f8ec0ff */
[----:B------:R-:W-:Y:S01]  /*5bc0*/  ISETP.NE.U32.AND P0, PT, R157, 0x1, PT ;  /* 0x000000019d00780c */ /* 0x000fe20003f05070 */
[----:B------:R-:W-:Y:S01]  /*5bd0*/  IMAD.MOV.U32 R164, RZ, RZ, 0x2 ;  /* 0x00000002ffa47424 */ /* 0x000fe200078e00ff */
[----:B------:R-:W-:Y:S01]  /*5be0*/  LOP3.LUT R7, R5, 0x1c0, RZ, 0xc0, !PT ;  /* 0x000001c005077812 */ /* 0x000fe200078ec0ff */
[----:B------:R-:W-:Y:S01]  /*5bf0*/  UIADD3 UR4, UPT, UPT, UR36, 0x400, URZ ;  /* 0x0000040024047890 */ /* 0x000fe2000fffe0ff */
[----:B------:R-:W-:Y:S01]  /*5c00*/  LOP3.LUT R2, R2, 0x600000, RZ, 0xc0, !PT ;  /* 0x0060000002027812 */ /* 0x000fe200078ec0ff */
[----:B------:R-:W-:Y:S01]  /*5c10*/  IMAD.MOV.U32 R163, RZ, RZ, 0x4 ;  /* 0x00000004ffa37424 */ /* 0x000fe200078e00ff */
[----:B------:R-:W2:Y:S01]  /*5c20*/  LDC R74, c[0x0][0xf0c] ;  /* 0x0003c300ff4a7b82 */ /* 0x000ea20000000800 */
[----:B------:R-:W-:Y:S01]  /*5c30*/  R2P PR, R165, 0x6 ;  /* 0x00000006a5007804 */ /* 0x000fe20000000000 */
[----:B------:R-:W-:Y:S01]  /*5c40*/  IMAD.MOV.U32 R162, RZ, RZ, 0x1 ;  /* 0x00000001ffa27424 */ /* 0x000fe200078e00ff */
[----:B------:R-:W-:Y:S01]  /*5c50*/  LOP3.LUT R156, R7, 0x38, R156, 0xf8, !PT ;  /* 0x00000038079c7812 */ /* 0x000fe200078ef89c */
[----:B------:R-:W-:Y:S01]  /*5c60*/  IMAD.MOV.U32 R79, RZ, RZ, RZ ;  /* 0x000000ffff4f7224 */ /* 0x000fe200078e00ff */
[----:B------:R-:W-:Y:S01]  /*5c70*/  P2R R0, PR, RZ, 0x1 ;  /* 0x00000001ff007803 */ /* 0x000fe20000000000 */
[----:B------:R-:W-:Y:S01]  /*5c80*/  IMAD.MOV.U32 R169, RZ, RZ, RZ ;  /* 0x000000ffffa97224 */ /* 0x000fe200078e00ff */
[----:B------:R-:W-:Y:S01]  /*5c90*/  LOP3.LUT R156, R156, 0x1e00, R5, 0xf8, !PT ;  /* 0x00001e009c9c7812 */ /* 0x000fe200078ef805 */
[----:B------:R-:W3:Y:S01]  /*5ca0*/  LDC R153, c[0x0][0xf20] ;  /* 0x0003c800ff997b82 */ /* 0x000ee20000000800 */
[----:B------:R-:W4:Y:S01]  /*5cb0*/  LDS R3, [UR36+0xe0] ;  /* 0x0000e024ff037984 */ /* 0x000f220008000800 */
[----:B------:R-:W-:Y:S01]  /*5cc0*/  LOP3.LUT R165, R165, 0x60, RZ, 0xc0, !PT ;  /* 0x00000060a5a57812 */ /* 0x000fe200078ec0ff */
[----:B------:R-:W-:Y:S01]  /*5cd0*/  IMAD.MOV.U32 R161, RZ, RZ, RZ ;  /* 0x000000ffffa17224 */ /* 0x000fe200078e00ff */
[----:B------:R-:W-:Y:S01]  /*5ce0*/  SEL R164, R164, 0xfffffffe, !P1 ;  /* 0xfffffffea4a47807 */ /* 0x000fe20004800000 */
[----:B------:R-:W-:Y:S01]  /*5cf0*/  IMAD.U32 R159, RZ, RZ, UR4 ;  /* 0x00000004ff9f7e24 */ /* 0x000fe2000f8e00ff */
[----:B------:R-:W-:Y:S01]  /*5d00*/  SEL R163, R163, 0xfffffffc, !P2 ;  /* 0xfffffffca3a37807 */ /* 0x000fe20005000000 */
[----:B------:R-:W1:Y:S01]  /*5d10*/  LDCU.64 UR48, c[0x0][0x348] ;  /* 0x00006900ff3077ac */ /* 0x000e620008000a00 */
[----:B------:R-:W1:Y:S01]  /*5d20*/  LDC R73, c[0x0][0xf30] ;  /* 0x0003cc00ff497b82 */ /* 0x000e620000000800 */
[----:B------:R-:W1:Y:S01]  /*5d30*/  LDCU.64 UR44, c[0x0][0xc88] ;  /* 0x00019100ff2c77ac */ /* 0x000e620008000a00 */
[----:B------:R-:W1:Y:S06]  /*5d40*/  LDCU.64 UR46, c[0x0][0xc90] ;  /* 0x00019200ff2e77ac */ /* 0x000e6c0008000a00 */
[----:B------:R-:W1:Y:S01]  /*5d50*/  LDC.64 R148, c[0x0][0xf10] ;  /* 0x0003c400ff947b82 */ /* 0x000e620000000a00 */
[----:B------:R-:W-:Y:S01]  /*5d60*/  UMOV UR39, URZ ;  /* 0x000000ff00277c82 */ /* 0x000fe20008000000 */
[----:B------:R-:W-:-:S06]  /*5d70*/  UMOV UR37, URZ ;  /* 0x000000ff00257c82 */ /* 0x000fcc0008000000 */
[----:B------:R-:W1:Y:S08]  /*5d80*/  LDC.64 R70, c[0x0][0xf18] ;  /* 0x0003c600ff467b82 */ /* 0x000e700000000a00 */
[----:B------:R-:W1:Y:S08]  /*5d90*/  LDC.64 R68, c[0x0][0xf28] ;  /* 0x0003ca00ff447b82 */ /* 0x000e700000000a00 */
[----:B------:R-:W1:Y:S01]  /*5da0*/  LDC.64 R146, c[0x0][0xcb0] ;  /* 0x00032c00ff927b82 */ /* 0x000e620000000a00 */
[----:B----4-:R-:W-:-:S07]  /*5db0*/  IMAD.IADD R2, R3, 0x1, R2 ;  /* 0x0000000103027824 */ /* 0x010fce00078e0202 */
[----:B------:R-:W4:Y:S08]  /*5dc0*/  LDC.64 R144, c[0x0][0xca8] ;  /* 0x00032a00ff907b82 */ /* 0x000f300000000a00 */
[----:B--23--:R-:W1:Y:S02]  /*5dd0*/  LDC R154, c[0x0][0x374] ;  /* 0x0000dd00ff9a7b82 */ /* 0x00ce640000000800 */
.L_x_133:
[----:B------:R-:W-:Y:S02]  /*5de0*/  LEA R0, R169, UR36, 0x3 ;  /* 0x00000024a9007c11 */ /* 0x000fe4000f8e18ff */
[----:B------:R-:W-:Y:S02]  /*5df0*/  SHF.L.U32 R3, R161, 0x1f, RZ ;  /* 0x0000001fa1037819 */ /* 0x000fe400000006ff */
[----:B-1----:R-:W-:Y:S02]  /*5e00*/  LEA R16, R169, UR36, 0x4 ;  /* 0x00000024a9107c11 */ /* 0x002fe4000f8e20ff */
[----:B------:R-:W2:Y:S02]  /*5e10*/  SYNCS.PHASECHK.TRANS64.TRYWAIT P0, [R0+URZ+0x60], R3 ;  /* 0x00006003000075a7 */ /* 0x000ea400080011ff */
[----:B--23--:R-:W-:Y:S05]  /*5e20*/  @!P0 BRA `(.L_x_89) ;  /* 0x0000006800608947 */ /* 0x00cfea0003800000 */
.L_x_170:
[----:B------:R-:W3:Y:S01]  /*5e30*/  LDC.64 R14, c[0x0][0xf10] ;  /* 0x0003c400ff0e7b82 */ /* 0x000ee20000000a00 */
[----:B------:R-:W4:Y:S01]  /*5e40*/  LDS.128 R16, [R16+0xc0] ;  /* 0x0000c00010107984 */ /* 0x000f220000000c00 */
[----:B-1----:R-:W-:Y:S01]  /*5e50*/  ISETP.NE.AND P1, PT, R73, 0x1, PT ;  /* 0x000000014900780c */ /* 0x002fe20003f25270 */
[----:B--2---:R-:W-:Y:S01]  /*5e60*/  VIADD R0, R0, 0x70 ;  /* 0x0000007000007836 */ /* 0x004fe20000000000 */
[----:B------:R-:W-:Y:S04]  /*5e70*/  ISETP.GE.AND P0, PT, R72, 0x1, PT ;  /* 0x000000014800780c */ /* 0x000fe80003f06270 */
[----:B------:R-:W1:Y:S01]  /*5e80*/  LDC.64 R12, c[0x0][0xf18] ;  /* 0x0003c600ff0c7b82 */ /* 0x000e620000000a00 */
[----:B------:R-:W-:Y:S01]  /*5e90*/  PRMT R0, RZ, 0x654, R0 ;  /* 0x00000654ff007816 */ /* 0x000fe20000000000 */
[----:B------:R-:W-:Y:S01]  /*5ea0*/  @!PT LDS RZ, [RZ] ;  /* 0x00000000fffff984 */ /* 0x000fe20000000800 */
[----:B------:R-:W-:Y:S01]  /*5eb0*/  @!PT LDS RZ, [RZ] ;  /* 0x00000000fffff984 */ /* 0x000fe20000000800 */
[----:B------:R-:W-:Y:S01]  /*5ec0*/  @!PT LDS RZ, [RZ] ;  /* 0x00000000fffff984 */ /* 0x000fe20000000800 */
[----:B------:R-:W-:Y:S01]  /*5ed0*/  @!PT LDS RZ, [RZ] ;  /* 0x00000000fffff984 */ /* 0x000fe20000000800 */
[----:B------:R2:W-:Y:S06]  /*5ee0*/  MEMBAR.ALL.CTA ;  /* 0x0000000000007992 */ /* 0x0005ec0000008000 */
[----:B--2---:R-:W2:Y:S01]  /*5ef0*/  FENCE.VIEW.ASYNC.S ;  /* 0x00000000000073c6 */ /* 0x004ea20000000000 */
[----:B------:R-:W1:Y:S08]  /*5f00*/  @!P1 LDC R11, c[0x0][0xf20] ;  /* 0x0003c800ff0b9b82 */ /* 0x000e700000000800 */
[----:B------:R-:W1:Y:S01]  /*5f10*/  @!P1 LDC R10, c[0x0][0xf0c] ;  /* 0x0003c300ff0a9b82 */ /* 0x000e620000000800 */
[----:B--2---:R2:W-:Y:S01]  /*5f20*/  SYNCS.ARRIVE.TRANS64.RED.A1T0 RZ, [R0+URZ], RZ ;  /* 0x000000ff00ff79a7 */ /* 0x0045e200081004ff */
[----:B----4-:R-:W-:Y:S04]  /*5f30*/  LOP3.LUT P4, RZ, R18, 0x1, RZ, 0xc0, !PT ;  /* 0x0000000112ff7812 */ /* 0x010fe8000788c0ff */
[----:B------:R-:W-:Y:S09]  /*5f40*/  P2R R166, PR, RZ, 0x10 ;  /* 0x00000010ffa67803 */ /* 0x000ff20000000000 */
[----:B------:R-:W-:Y:S02]  /*5f50*/  @P4 MOV R77, R16 ;  /* 0x00000010004d4202 */ /* 0x000fe40000000f00 */
[----:B------:R-:W-:Y:S01]  /*5f60*/  @P4 LOP3.LUT R75, R17, 0xffff, RZ, 0xc0, !PT ;  /* 0x0000ffff114b4812 */ /* 0x000fe200078ec0ff */
[----:B--23--:R-:W-:Y:S06]  /*5f70*/  @!P0 BRA `(.L_x_90) ;  /* 0x0000000000a48947 */ /* 0x00cfec0003800000 */
        /* <DEDUP_REMOVED lines=10> */
[----:B------:R-:W-:Y:S03]  /*6020*/  SEL R7, R155, R22, !P3 ;  /* 0x000000169b077207 */ /* 0x000fe60005800000 */
[-C--:B------:R-:W-:Y:S01]  /*6030*/  IMAD.HI.U32 R22, R3, R68.reuse, RZ ;  /* 0x0000004403167227 */ /* 0x080fe200078e00ff */
[----:B------:R-:W-:Y:S03]  /*6040*/  SHF.R.U32.HI R26, RZ, R149, R26 ;  /* 0x00000095ff1a7219 */ /* 0x000fe6000001161a */
[----:B------:R-:W-:Y:S01]  /*6050*/  IMAD.HI.U32 R24, R7, R68, RZ ;  /* 0x0000004407187227 */ /* 0x000fe200078e00ff */
[----:B------:R-:W-:Y:S02]  /*6060*/  @P2 SHF.R.U32.HI R3, RZ, R69, R22 ;  /* 0x00000045ff032219 */ /* 0x000fe40000011616 */
[----:B------:R-:W-:Y:S02]  /*6070*/  SHF.R.U32.HI R22, RZ, R153, R28 ;  /* 0x00000099ff167219 */ /* 0x000fe4000001161c */
[----:B------:R-:W-:Y:S01]  /*6080*/  @P2 SHF.R.U32.HI R7, RZ, R69, R24 ;  /* 0x00000045ff072219 */ /* 0x000fe20000011618 */
[C---:B------:R-:W-:Y:S01]  /*6090*/  IMAD R4, R72.reuse, R3, RZ ;  /* 0x0000000348047224 */ /* 0x040fe200078e02ff */
[----:B------:R-:W-:Y:S02]  /*60a0*/  SEL R5, R75, R22, !P0 ;  /* 0x000000164b057207 */ /* 0x000fe40004000000 */
[----:B------:R-:W-:Y:S01]  /*60b0*/  SEL R3, R77, R26, !P3 ;  /* 0x0000001a4d037207 */ /* 0x000fe20005800000 */
[----:B------:R-:W-:Y:S01]  /*60c0*/  IMAD R6, R72, R7, RZ ;  /* 0x0000000748067224 */ /* 0x000fe200078e02ff */
[C---:B------:R-:W-:Y:S01]  /*60d0*/  ISETP.GE.AND P0, PT, R5.reuse, R4, PT ;  /* 0x000000040500720c */ /* 0x040fe20003f06270 */
[----:B------:R-:W-:Y:S03]  /*60e0*/  IMAD.HI.U32 R8, R5, R68, RZ ;  /* 0x0000004405087227 */ /* 0x000fe600078e00ff */
[----:B------:R-:W-:Y:S01]  /*60f0*/  ISETP.GE.OR P0, PT, R3, R6, P0 ;  /* 0x000000060300720c */ /* 0x000fe20000706670 */
[----:B------:R-:W-:Y:S01]  /*6100*/  IMAD.MOV R6, RZ, RZ, -R3 ;  /* 0x000000ffff067224 */ /* 0x000fe200078e0a03 */
[-C--:B------:R-:W-:Y:S03]  /*6110*/  SHF.R.U32.HI R8, RZ, R69.reuse, R8 ;  /* 0x00000045ff087219 */ /* 0x080fe60000011608 */
[----:B------:R-:W-:Y:S01]  /*6120*/  IMAD R77, R74, R6, R77 ;  /* 0x000000064a4d7224 */ /* 0x000fe200078e024d */
[----:B------:R-:W-:Y:S05]  /*6130*/  SEL R9, R5, R8, !P2 ;  /* 0x0000000805097207 */ /* 0x000fea0005000000 */
[----:B------:R-:W-:Y:S02]  /*6140*/  IMAD.MOV R8, RZ, RZ, -R9 ;  /* 0x000000ffff087224 */ /* 0x000fe400078e0a09 */
[C---:B------:R-:W-:Y:S04]  /*6150*/  @!P0 IMAD.HI.U32 R4, R3.reuse, R68, RZ ;  /* 0x0000004403048227 */ /* 0x040fe800078e00ff */
[----:B------:R-:W-:Y:S01]  /*6160*/  IMAD R8, R72, R8, R5 ;  /* 0x0000000848087224 */ /* 0x000fe200078e0205 */
[----:B------:R-:W-:Y:S04]  /*6170*/  @!P0 SHF.R.U32.HI R4, RZ, R69, R4 ;  /* 0x00000045ff048219 */ /* 0x000fe80000011604 */
[----:B------:R-:W-:Y:S02]  /*6180*/  @!P0 SEL R0, R3, R4, !P2 ;  /* 0x0000000403008207 */ /* 0x000fe40005000000 */
[----:B------:R-:W-:Y:S02]  /*6190*/  IADD3 R4, PT, PT, -R5, RZ, RZ ;  /* 0x000000ff05047210 */ /* 0x000fe40007ffe1ff */
[----:B------:R-:W-:Y:S01]  /*61a0*/  @!P0 IADD3 R9, PT, PT, R9, -R0, RZ ;  /* 0x8000000009098210 */ /* 0x000fe20007ffe0ff */
[----:B------:R-:W-:Y:S02]  /*61b0*/  @!P0 IMAD R0, R7, R8, R0 ;  /* 0x0000000807008224 */ /* 0x000fe400078e0200 */
[----:B------:R-:W-:Y:S02]  /*61c0*/  IMAD R75, R70, R4, R75 ;  /* 0x00000004464b7224 */ /* 0x000fe400078e024b */
[----:B------:R-:W-:Y:S02]  /*61d0*/  @!P0 IMAD R5, R9, R72, R3 ;  /* 0x0000004809058224 */ /* 0x000fe400078e0203 */
[----:B------:R-:W-:Y:S04]  /*61e0*/  @!P0 IMAD.MOV.U32 R3, RZ, RZ, R0 ;  /* 0x000000ffff038224 */ /* 0x000fe800078e0000 */
[----:B------:R-:W-:Y:S02]  /*61f0*/  IMAD R77, R3, R74, R77 ;  /* 0x0000004a034d7224 */ /* 0x000fe400078e024d */
[----:B------:R-:W-:Y:S07]  /*6200*/  IMAD R75, R5, R70, R75 ;  /* 0x00000046054b7224 */ /* 0x000fee00078e024b */
.L_x_90:
[----:B-1----:R-:W-:Y:S01]  /*6210*/  @!P1 IMAD.HI.U32 R4, R75, R13, RZ ;  /* 0x0000000d4b049227 */ /* 0x002fe200078e00ff */
[----:B------:R-:W-:Y:S01]  /*6220*/  @!P1 ISETP.NE.AND P0, PT, R12, 0x1, PT ;  /* 0x000000010c00980c */ /* 0x000fe20003f05270 */
[----:B------:R-:W-:Y:S01]  /*6230*/  USHF.L.U32 UR42, UR28, 0x7, URZ ;  /* 0x000000071c2a7899 */ /* 0x000fe200080006ff */
[----:B------:R-:W-:Y:S01]  /*6240*/  @!P1 ISETP.NE.AND P2, PT, R10, 0x1, PT ;  /* 0x000000010a00980c */ /* 0x000fe20003f45270 */
[----:B------:R-:W-:Y:S01]  /*6250*/  @!P1 IMAD.HI.U32 R0, R77, R14, RZ ;  /* 0x0000000e4d009227 */ /* 0x000fe200078e00ff */
[----:B------:R-:W-:Y:S01]  /*6260*/  @!P1 SHF.R.U32.HI R4, RZ, R11, R4 ;  /* 0x0000000bff049219 */ /* 0x000fe20000011604 */
[----:B------:R-:W-:Y:S01]  /*6270*/  BSSY.RECONVERGENT B6, `(.L_x_91) ;  /* 0x000002c000067945 */ /* 0x000fe20003800200 */
[----:B------:R-:W-:Y:S01]  /*6280*/  @P4 SHF.R.U32.HI R160, RZ, 0x10, R17 ;  /* 0x00000010ffa04819 */ /* 0x000fe20000011611 */
[----:B------:R-:W-:Y:S01]  /*6290*/  VIADD R169, R169, 0x1 ;  /* 0x00000001a9a97836 */ /* 0x000fe20000000000 */
[----:B------:R-:W-:Y:S01]  /*62a0*/  @!P1 SEL R3, R75, R4, !P0 ;  /* 0x000000044b039207 */ /* 0x000fe20004000000 */
[----:B------:R-:W-:Y:S01]  /*62b0*/  IMAD.SHL.U32 R168, R20, 0x100, RZ ;  /* 0x0000010014a87824 */ /* 0x000fe200078e00ff */
[----:B------:R-:W-:Y:S02]  /*62c0*/  @!P1 SHF.R.U32.HI R0, RZ, R15, R0 ;  /* 0x0000000fff009219 */ /* 0x000fe40000011600 */
[----:B------:R-:W-:Y:S02]  /*62d0*/  LOP3.LUT P0, RZ, R159, 0x3f0, RZ, 0xc0, !PT ;  /* 0x000003f09fff7812 */ /* 0x000fe4000780c0ff */
[----:B------:R-:W-:Y:S05]  /*62e0*/  @!P1 SEL R4, R77, R0, !P2 ;  /* 0x000000004d049207 */ /* 0x000fea0005000000 */
[----:B------:R-:W-:Y:S02]  /*62f0*/  @!P1 IMAD.IADD R0, R3, 0x1, -R4 ;  /* 0x0000000103009824 */ /* 0x000fe400078e0a04 */
[----:B------:R-:W-:Y:S02]  /*6300*/  @!P1 IMAD.IADD R3, R4, 0x1, -R3 ;  /* 0x0000000104039824 */ /* 0x000fe400078e0a03 */
[----:B------:R-:W-:Y:S02]  /*6310*/  @!P1 IMAD R77, R0, R10, R77 ;  /* 0x0000000a004d9224 */ /* 0x000fe400078e024d */
[----:B------:R-:W-:Y:S01]  /*6320*/  @!P1 IMAD R75, R3, R12, R75 ;  /* 0x0000000c034b9224 */ /* 0x000fe200078e024b */
[----:B------:R-:W-:Y:S06]  /*6330*/  @!P0 BRA `(.L_x_92) ;  /* 0x00000000007c8947 */ /* 0x000fec0003800000 */
[----:B------:R-:W1:Y:S01]  /*6340*/  LDCU.64 UR8, c[0x4][0x80] ;  /* 0x01001000ff0877ac */ /* 0x000e620008000a00 */
[----:B------:R-:W-:Y:S01]  /*6350*/  MOV R16, 0x0 ;  /* 0x0000000000107802 */ /* 0x000fe20000000f00 */
[----:B------:R-:W-:Y:S02]  /*6360*/  HFMA2 R12, -RZ, RZ, 0, 5.9604644775390625e-08 ;  /* 0x00000001ff0c7431 */ /* 0x000fe400000001ff */
[----:B------:R-:W-:Y:S01]  /*6370*/  IMAD.MOV.U32 R8, RZ, RZ, 0x70 ;  /* 0x00000070ff087424 */ /* 0x000fe200078e00ff */
[----:B------:R2:W3:Y:S01]  /*6380*/  LDC.64 R14, c[0x4][R16] ;  /* 0x01000000100e7b82 */ /* 0x0004e20000000a00 */
[----:B------:R-:W4:Y:S01]  /*6390*/  LDCU.64 UR6, c[0x4][0x88] ;  /* 0x01001100ff0677ac */ /* 0x000f220008000a00 */
[----:B------:R-:W-:Y:S01]  /*63a0*/  IMAD.MOV.U32 R13, RZ, RZ, RZ ;  /* 0x000000ffff0d7224 */ /* 0x000fe200078e00ff */
[----:B------:R-:W2:Y:S01]  /*63b0*/  LDCU.64 UR4, c[0x4][0x8] ;  /* 0x01000100ff0477ac */ /* 0x000ea20008000a00 */
[----:B-1----:R-:W-:Y:S01]  /*63c0*/  MOV R5, UR9 ;  /* 0x0000000900057c02 */ /* 0x002fe20008000f00 */
[----:B------:R-:W-:Y:S01]  /*63d0*/  IMAD.U32 R4, RZ, RZ, UR8 ;  /* 0x00000008ff047e24 */ /* 0x000fe2000f8e00ff */
[----:B----4-:R-:W-:Y:S01]  /*63e0*/  MOV R7, UR7 ;  /* 0x0000000700077c02 */ /* 0x010fe20008000f00 */
[----:B------:R-:W-:Y:S01]  /*63f0*/  IMAD.U32 R6, RZ, RZ, UR6 ;  /* 0x00000006ff067e24 */ /* 0x000fe2000f8e00ff */
[----:B--2---:R-:W-:Y:S01]  /*6400*/  MOV R11, UR5 ;  /* 0x00000005000b7c02 */ /* 0x004fe20008000f00 */
[----:B------:R-:W-:Y:S02]  /*6410*/  IMAD.U32 R10, RZ, RZ, UR4 ;  /* 0x00000004ff0a7e24 */ /* 0x000fe4000f8e00ff */
[----:B------:R-:W-:Y:S07]  /*6420*/  LEPC R20, `(.L_x_93) ;  /* 0x000000001014794e */ /* 0x000fee0000000000 */
[----:B---3-5:R-:W-:Y:S05]  /*6430*/  CALL.ABS.NOINC R14 ;  /* 0x000000000e007343 */ /* 0x028fea0003c00000 */
.L_x_93:
[----:B------:R-:W1:Y:S01]  /*6440*/  LDCU.64 UR8, c[0x4][0x80] ;  /* 0x01001000ff0877ac */ /* 0x000e620008000a00 */
[----:B------:R-:W2:Y:S01]  /*6450*/  LDC.64 R16, c[0x4][R16] ;  /* 0x0100000010107b82 */ /* 0x000ea20000000a00 */
[----:B------:R-:W-:Y:S02]  /*6460*/  HFMA2 R12, -RZ, RZ, 0, 5.9604644775390625e-08 ;  /* 0x00000001ff0c7431 */ /* 0x000fe400000001ff */
[----:B------:R-:W-:Y:S02]  /*6470*/  IMAD.MOV.U32 R8, RZ, RZ, 0x70 ;  /* 0x00000070ff087424 */ /* 0x000fe400078e00ff */
[----:B------:R-:W-:Y:S01]  /*6480*/  IMAD.MOV.U32 R13, RZ, RZ, RZ ;  /* 0x000000ffff0d7224 */ /* 0x000fe200078e00ff */
[----:B------:R-:W3:Y:S01]  /*6490*/  LDCU.64 UR6, c[0x4][0x88] ;  /* 0x01001100ff0677ac */ /* 0x000ee20008000a00 */
[----:B------:R-:W4:Y:S01]  /*64a0*/  LDCU.64 UR4, c[0x4][0x8] ;  /* 0x01000100ff0477ac */ /* 0x000f220008000a00 */
[----:B-1----:R-:W-:Y:S02]  /*64b0*/  MOV R4, UR8 ;  /* 0x0000000800047c02 */ /* 0x002fe40008000f00 */
[----:B------:R-:W-:Y:S02]  /*64c0*/  MOV R5, UR9 ;  /* 0x0000000900057c02 */ /* 0x000fe40008000f00 */
[----:B---3--:R-:W-:Y:S01]  /*64d0*/  MOV R7, UR7 ;  /* 0x0000000700077c02 */ /* 0x008fe20008000f00 */
[----:B------:R-:W-:Y:S01]  /*64e0*/  IMAD.U32 R6, RZ, RZ, UR6 ;  /* 0x00000006ff067e24 */ /* 0x000fe2000f8e00ff */
[----:B----4-:R-:W-:Y:S01]  /*64f0*/  MOV R11, UR5 ;  /* 0x00000005000b7c02 */ /* 0x010fe20008000f00 */
[----:B------:R-:W-:Y:S02]  /*6500*/  IMAD.U32 R10, RZ, RZ, UR4 ;  /* 0x00000004ff0a7e24 */ /* 0x000fe4000f8e00ff */
[----:B------:R-:W-:Y:S07]  /*6510*/  LEPC R20, `(.L_x_92) ;  /* 0x000000001014794e */ /* 0x000fee0000000000 */
[----:B--2---:R-:W-:Y:S05]  /*6520*/  CALL.ABS.NOINC R16 ;  /* 0x0000000010007343 */ /* 0x004fea0003c00000 */
.L_x_92:
[----:B------:R-:W-:Y:S05]  /*6530*/  BSYNC.RECONVERGENT B6 ;  /* 0x0000000000067941 */ /* 0x000fea0003800200 */
.L_x_91:
[----:B------:R-:W-:Y:S01]  /*6540*/  ISETP.NE.U32.AND P4, PT, R146, RZ, PT ;  /* 0x000000ff9200720c */ /* 0x000fe20003f85070 */
[----:B------:R-:W-:Y:S01]  /*6550*/  UISETP.NE.AND UP2, UPT, UR50, URZ, UPT ;  /* 0x000000ff3200728c */ /* 0x000fe2000bf45270 */
[----:B------:R-:W-:Y:S01]  /*6560*/  ISETP.NE.U32.AND P2, PT, RZ, UR44, PT ;  /* 0x0000002cff007c0c */ /* 0x000fe2000bf45070 */
[----:B------:R-:W-:Y:S01]  /*6570*/  UISETP.NE.U32.AND UP1, UPT, UR46, URZ, UPT ;  /* 0x000000ff2e00728c */ /* 0x000fe2000bf25070 */
[----:B------:R-:W-:Y:S01]  /*6580*/  ISETP.NE.AND.EX P4, PT, R147, RZ, PT, P4 ;  /* 0x000000ff9300720c */ /* 0x000fe20003f85340 */
[----:B------:R-:W-:Y:S01]  /*6590*/  UPLOP3.LUT UP0, UPT, UPT, UPT, UPT, 0x40, 0x4 ;  /* 0x000000000004789c */ /* 0x000fe20003f0e870 */
[----:B------:R-:W-:Y:S01]  /*65a0*/  ISETP.NE.AND.EX P2, PT, RZ, UR45, PT, P2 ;  /* 0x0000002dff007c0c */ /* 0x000fe2000bf45320 */
[----:B------:R-:W-:Y:S01]  /*65b0*/  UISETP.NE.AND.EX UP1, UPT, UR47, URZ, UPT, UP1 ;  /* 0x000000ff2f00728c */ /* 0x000fe2000bf25310 */
[----:B------:R-:W-:Y:S04]  /*65c0*/  PLOP3.LUT P1, PT, PT, PT, UP2, 0x80, 0x8 ;  /* 0x000000000008781c */ /* 0x000fe80003f2f028 */
[----:B------:R-:W-:Y:S06]  /*65d0*/  @UP2 UPLOP3.LUT UP0, UPT, UPT, UPT, UP1, 0x80, 0x8 ;  /* 0x000000000008289c */ /* 0x000fec0003f0f010 */
[----:B------:R-:W-:Y:S01]  /*65e0*/  PLOP3.LUT P0, PT, PT, PT, UP0, 0x80, 0x8 ;  /* 0x000000000008781c */ /* 0x000fe20003f0f008 */
[----:B------:R-:W-:Y:S01]  /*65f0*/  @!UPT UIADD3 URZ, UPT, UPT, URZ, URZ, URZ ;  /* 0x000000fffffff290 */ /* 0x000fe2000fffe0ff */
[----:B------:R-:W-:Y:S11]  /*6600*/  BRA.U !UP1, `(.L_x_94) ;  /* 0x0000000109387547 */ /* 0x000ff6000b800000 */
[----:B------:R-:W-:Y:S01]  /*6610*/  UISETP.NE.U32.AND UP0, UPT, UR44, URZ, UPT ;  /* 0x000000ff2c00728c */ /* 0x000fe2000bf05070 */
[----:B------:R-:W-:Y:S02]  /*6620*/  HFMA2 R0, -RZ, RZ, 0, 5.9604644775390625e-08 ;  /* 0x00000001ff007431 */ /* 0x000fe400000001ff */
[----:B------:R-:W-:Y:S01]  /*6630*/  IMAD.MOV.U32 R151, RZ, RZ, 0x1 ;  /* 0x00000001ff977424 */ /* 0x000fe200078e00ff */
[----:B------:R-:W-:Y:S06]  /*6640*/  UISETP.NE.AND.EX UP0, UPT, UR45, URZ, UPT, UP0 ;  /* 0x000000ff2d00728c */ /* 0x000fec000bf05300 */
[----:B------:R-:W-:Y:S05]  /*6650*/  PLOP3.LUT P3, PT, PT, PT, UP0, 0x80, 0x8 ;  /* 0x000000000008781c */ /* 0x000fea0003f6f008 */
[----:B------:R-:W1:Y:S01]  /*6660*/  @UP0 LDCU.64 UR4, c[0x0][0xc88] ;  /* 0x00019100ff0407ac */ /* 0x000e620008000a00 */
[----:B------:R-:W-:Y:S07]  /*6670*/  @UP0 UIMAD UR6, UR52, UR46, URZ ;  /* 0x0000002e340602a4 */ /* 0x000fee000f8e02ff */
[----:B------:R-:W-:Y:S01]  /*6680*/  @!P3 PRMT R151, R0, 0x7610, R151 ;  /* 0x000076100097b816 */ /* 0x000fe20000000097 */
[----:B-1----:R-:W-:Y:S06]  /*6690*/  @UP0 UIMAD.WIDE UR4, UR6, 0x4, UR4 ;  /* 0x00000004060408a5 */ /* 0x002fec000f8e0204 */
[----:B------:R-:W-:Y:S01]  /*66a0*/  IMAD.U32 R4, RZ, RZ, UR4 ;  /* 0x00000004ff047e24 */ /* 0x000fe2000f8e00ff */
[----:B------:R-:W-:Y:S04]  /*66b0*/  MOV R5, UR5 ;  /* 0x0000000500057c02 */ /* 0x000fe80008000f00 */
[----:B------:R-:W1:Y:S01]  /*66c0*/  @!UP0 LDCU UR4, c[0x0][0xc80] ;  /* 0x00019000ff0487ac */ /* 0x000e620008000800 */
[----:B-----5:R2:W5:Y:S02]  /*66d0*/  @P3 LDG.E R83, desc[UR54][R4.64] ;  /* 0x0000003604533981 */ /* 0x020564000c1e1900 */
[----:B-12---:R-:W-:Y:S02]  /*66e0*/  @!P3 IMAD.U32 R83, RZ, RZ, UR4 ;  /* 0x00000004ff53be24 */ /* 0x006fe4000f8e00ff */
.L_x_94:
[----:B------:R-:W-:Y:S05]  /*66f0*/  @!P4 BRA `(.L_x_95) ;  /* 0x000000000020c947 */ /* 0x000fea0003800000 */
[----:B------:R-:W-:Y:S04]  /*6700*/  ISETP.NE.U32.AND P3, PT, R144, RZ, PT ;  /* 0x000000ff9000720c */ /* 0x000fe80003f65070 */
[----:B------:R-:W-:Y:S11]  /*6710*/  ISETP.NE.AND.EX P3, PT, R145, RZ, PT, P3 ;  /* 0x000000ff9100720c */ /* 0x000ff60003f65330 */
[----:B------:R-:W-:Y:S02]  /*6720*/  @!UPT UIADD3 URZ, UPT, UPT, URZ, URZ, URZ ;  /* 0x000000fffffff290 */ /* 0x000fe4000fffe0ff */
[----:B------:R-:W1:Y:S01]  /*6730*/  @P3 LDC.64 R4, c[0x0][0xca8] ;  /* 0x00032a00ff043b82 */ /* 0x000e620000000a00 */
[----:B------:R-:W-:Y:S04]  /*6740*/  @P3 IMAD R0, R146, UR52, RZ ;  /* 0x0000003492003c24 */ /* 0x000fe8000f8e02ff */
[----:B-1----:R-:W-:Y:S05]  /*6750*/  @P3 IMAD.WIDE R4, R0, 0x4, R4 ;  /* 0x0000000400043825 */ /* 0x002fea00078e0204 */
[----:B-----5:R1:W5:Y:S02]  /*6760*/  @P3 LDG.E R76, desc[UR54][R4.64] ;  /* 0x00000036044c3981 */ /* 0x020364000c1e1900 */
[----:B-1----:R-:W2:Y:S02]  /*6770*/  @!P3 LDC R76, c[0x0][0xca0] ;  /* 0x00032800ff4cbb82 */ /* 0x002ea40000000800 */
.L_x_95:
[----:B-----5:R-:W-:Y:S01]  /*6780*/  FSETP.NEU.AND P3, PT, R83, RZ, PT ;  /* 0x000000ff5300720b */ /* 0x020fe20003f6d000 */
[----:B------:R-:W-:Y:S01]  /*6790*/  IMAD.SHL.U32 R178, R156, 0x2, RZ ;  /* 0x000000029cb27824 */ /* 0x000fe200078e00ff */
[----:B------:R-:W-:Y:S01]  /*67a0*/  SEL R5, RZ, 0xffffffff, P2 ;  /* 0xffffffffff057807 */ /* 0x000fe20001000000 */
[----:B------:R-:W-:Y:S01]  /*67b0*/  IMAD.SHL.U32 R86, R163, 0x10, RZ ;  /* 0x00000010a3567824 */ /* 0x000fe200078e00ff */
[----:B------:R-:W-:Y:S01]  /*67c0*/  @P1 LOP3.LUT P2, RZ, R151, 0xff, RZ, 0xc0, !PT ;  /* 0x000000ff97ff1812 */ /* 0x000fe2000784c0ff */
[----:B------:R-:W-:Y:S01]  /*67d0*/  VIADD R177, R178, UR36 ;  /* 0x00000024b2b17c36 */ /* 0x000fe20008000000 */
[----:B------:R-:W-:Y:S01]  /*67e0*/  @P1 SEL R0, RZ, 0xffffffff, P3 ;  /* 0xffffffffff001807 */ /* 0x000fe20001800000 */
[----:B------:R-:W-:Y:S01]  /*67f0*/  IMAD.MOV.U32 R106, RZ, RZ, -0x10 ;  /* 0xfffffff0ff6a7424 */ /* 0x000fe200078e00ff */
[----:B------:R-:W-:Y:S01]  /*6800*/  LOP3.LUT R162, R162, 0x1, RZ, 0x3c, !PT ;  /* 0x00000001a2a27812 */ /* 0x000fe200078e3cff */
[----:B------:R-:W-:Y:S01]  /*6810*/  IMAD.SHL.U32 R104, R164, 0x10, RZ ;  /* 0x00000010a4687824 */ /* 0x000fe200078e00ff */
[----:B------:R-:W-:Y:S01]  /*6820*/  @P0 SEL R0, R5, R0, !P2 ;  /* 0x0000000005000207 */ /* 0x000fe20005000000 */
[----:B------:R-:W-:Y:S01]  /*6830*/  IMAD.IADD R173, R177, 0x1, R86 ;  /* 0x00000001b1ad7824 */ /* 0x000fe200078e0256 */
[----:B------:R-:W-:Y:S01]  /*6840*/  SHF.L.U32 R3, R79, 0x1f, RZ ;  /* 0x0000001f4f037819 */ /* 0x000fe200000006ff */
[----:B------:R-:W-:Y:S01]  /*6850*/  IMAD.IADD R176, R177, 0x1, R104 ;  /* 0x00000001b1b07824 */ /* 0x000fe200078e0268 */
[----:B------:R-:W-:Y:S01]  /*6860*/  @P1 LOP3.LUT R0, R0, 0x1, RZ, 0xc0, !PT ;  /* 0x0000000100001812 */ /* 0x000fe200078ec0ff */
[--C-:B------:R-:W-:Y:S01]  /*6870*/  IMAD.IADD R171, R104, 0x1, R173.reuse ;  /* 0x0000000168ab7824 */ /* 0x100fe200078e02ad */
[----:B------:R-:W-:Y:S01]  /*6880*/  PLOP3.LUT P0, PT, PT, PT, UP1, 0x80, 0x8 ;  /* 0x000000000008781c */ /* 0x000fe20003f0f018 */
[----:B------:R-:W-:Y:S01]  /*6890*/  BSSY B1, `(.L_x_96) ;  /* 0x000004b000017945 */ /* 0x000fe20003800000 */
[----:B------:R-:W-:Y:S01]  /*68a0*/  ISETP.NE.U32.OR P4, PT, R0, 0x1, !P1 ;  /* 0x000000010000780c */ /* 0x000fe20004f85470 */
[----:B------:R-:W-:Y:S01]  /*68b0*/  IMAD.MOV.U32 R107, RZ, RZ, 0x1 ;  /* 0x00000001ff6b7424 */ /* 0x000fe200078e00ff */
[----:B------:R-:W-:Y:S01]  /*68c0*/  SEL R0, RZ, 0xffffffff, P3 ;  /* 0xffffffffff007807 */ /* 0x000fe20001800000 */
[----:B------:R-:W-:Y:S01]  /*68d0*/  IMAD R78, R79, 0xc0, R2 ;  /* 0x000000c04f4e7824 */ /* 0x000fe200078e0202 */
[----:B------:R-:W-:Y:S01]  /*68e0*/  LOP3.LUT P3, R167, R151, 0xff, RZ, 0xc0, !PT ;  /* 0x000000ff97a77812 */ /* 0x000fe2000786c0ff */
[----:B------:R-:W-:Y:S01]  /*68f0*/  IMAD.MOV.U32 R105, RZ, RZ, RZ ;  /* 0x000000ffff697224 */ /* 0x000fe200078e00ff */
[----:B------:R-:W-:Y:S02]  /*6900*/  P2R R174, PR, RZ, 0x10 ;  /* 0x00000010ffae7803 */ /* 0x000fe40000000000 */
[----:B------:R-:W-:Y:S02]  /*6910*/  CS2R R142, SRZ ;  /* 0x00000000008e7805 */ /* 0x000fe4000001ff00 */
[----:B------:R-:W-:Y:S02]  /*6920*/  CS2R R140, SRZ ;  /* 0x00000000008c7805 */ /* 0x000fe4000001ff00 */
[----:B------:R-:W-:Y:S02]  /*6930*/  CS2R R134, SRZ ;  /* 0x0000000000867805 */ /* 0x000fe4000001ff00 */
[----:B------:R-:W-:Y:S02]  /*6940*/  CS2R R132, SRZ ;  /* 0x0000000000847805 */ /* 0x000fe4000001ff00 */
[----:B------:R-:W-:Y:S02]  /*6950*/  @P0 SEL R0, R5, R0, !P3 ;  /* 0x0000000005000207 */ /* 0x000fe40005800000 */
[----:B------:R-:W-:Y:S02]  /*6960*/  CS2R R126, SRZ ;  /* 0x00000000007e7805 */ /* 0x000fe4000001ff00 */
[----:B------:R-:W-:Y:S02]  /*6970*/  @P4 SHF.L.U32 R4, R162, 0x1f, RZ ;  /* 0x0000001fa2044819 */ /* 0x000fe400000006ff */
[----:B------:R-:W-:Y:S02]  /*6980*/  CS2R R124, SRZ ;  /* 0x00000000007c7805 */ /* 0x000fe4000001ff00 */
[----:B------:R-:W-:Y:S02]  /*6990*/  LOP3.LUT R0, R0, 0x1, RZ, 0xc0, !PT ;  /* 0x0000000100007812 */ /* 0x000fe400078ec0ff */
[----:B------:R-:W-:Y:S01]  /*69a0*/  CS2R R118, SRZ ;  /* 0x0000000000767805 */ /* 0x000fe2000001ff00 */
[----:B------:R-:W1:Y:S01]  /*69b0*/  @P4 SYNCS.PHASECHK.TRANS64.TRYWAIT P2, [UR36+0x10], R4 ;  /* 0x00001004ff0045a7 */ /* 0x000e620008041124 */
[----:B------:R-:W-:Y:S02]  /*69c0*/  ISETP.NE.AND P0, PT, R79, RZ, PT ;  /* 0x000000ff4f00720c */ /* 0x000fe40003f05270 */
[----:B------:R-:W-:Y:S02]  /*69d0*/  CS2R R116, SRZ ;  /* 0x0000000000747805 */ /* 0x000fe4000001ff00 */
[----:B------:R-:W-:Y:S02]  /*69e0*/  ISETP.NE.U32.AND P3, PT, R0, 0x1, PT ;  /* 0x000000010000780c */ /* 0x000fe40003f65070 */
[----:B------:R-:W-:Y:S02]  /*69f0*/  CS2R R110, SRZ ;  /* 0x00000000006e7805 */ /* 0x000fe4000001ff00 */
[----:B------:R-:W-:Y:S02]  /*6a00*/  CS2R R108, SRZ ;  /* 0x00000000006c7805 */ /* 0x000fe4000001ff00 */
[----:B------:R-:W-:Y:S02]  /*6a10*/  CS2R R102, SRZ ;  /* 0x0000000000667805 */ /* 0x000fe4000001ff00 */
[----:B------:R-:W-:Y:S02]  /*6a20*/  P2R R112, PR, RZ, 0x8 ;  /* 0x00000008ff707803 */ /* 0x000fe40000000000 */
[----:B------:R-:W-:Y:S02]  /*6a30*/  CS2R R100, SRZ ;  /* 0x0000000000647805 */ /* 0x000fe4000001ff00 */
[----:B------:R-:W-:Y:S02]  /*6a40*/  ISETP.NE.U32.AND P3, PT, R157, 0x1, PT ;  /* 0x000000019d00780c */ /* 0x000fe40003f65070 */
[----:B------:R-:W-:Y:S02]  /*6a50*/  CS2R R94, SRZ ;  /* 0x00000000005e7805 */ /* 0x000fe4000001ff00 */
[----:B------:R-:W-:Y:S02]  /*6a60*/  CS2R R92, SRZ ;  /* 0x00000000005c7805 */ /* 0x000fe4000001ff00 */
[----:B------:R-:W-:Y:S02]  /*6a70*/  CS2R R90, SRZ ;  /* 0x00000000005a7805 */ /* 0x000fe4000001ff00 */
[----:B------:R-:W-:Y:S02]  /*6a80*/  SEL R106, R106, 0x10, !P3 ;  /* 0x000000106a6a7807 */ /* 0x000fe40005800000 */
[----:B------:R-:W-:Y:S02]  /*6a90*/  CS2R R88, SRZ ;  /* 0x0000000000587805 */ /* 0x000fe4000001ff00 */
[----:B------:R-:W-:Y:S01]  /*6aa0*/  SEL R81, RZ, 0xc0, P0 ;  /* 0x000000c0ff517807 */ /* 0x000fe20000000000 */
[----:B------:R3:W4:Y:S01]  /*6ab0*/  SYNCS.PHASECHK.TRANS64.TRYWAIT P1, [UR36+0x80], R3 ;  /* 0x00008003ff0075a7 */ /* 0x0007220008021124 */
[----:B------:R-:W-:Y:S02]  /*6ac0*/  IMAD.IADD R177, R177, 0x1, R106 ;  /* 0x00000001b1b17824 */ /* 0x000fe400078e026a */
[C---:B------:R-:W-:Y:S02]  /*6ad0*/  IMAD.IADD R175, R106.reuse, 0x1, R176 ;  /* 0x000000016aaf7824 */ /* 0x040fe400078e02b0 */
[C---:B------:R-:W-:Y:S02]  /*6ae0*/  IMAD.IADD R172, R106.reuse, 0x1, R173 ;  /* 0x000000016aac7824 */ /* 0x040fe400078e02ad */
[----:B------:R-:W-:Y:S01]  /*6af0*/  IMAD.IADD R170, R106, 0x1, R171 ;  /* 0x000000016aaa7824 */ /* 0x000fe200078e02ab */
[----:B-1----:R-:W-:Y:S01]  /*6b00*/  @P4 SEL R107, RZ, 0x1, !P2 ;  /* 0x00000001ff6b4807 */ /* 0x002fe20005000000 */
[----:B---3--:R-:W-:Y:S06]  /*6b10*/  @!P4 BRA `(.L_x_97) ;  /* 0x000000000088c947 */ /* 0x008fec0003800000 */
[----:B------:R-:W-:Y:S01]  /*6b20*/  IMAD.MOV.U32 R143, RZ, RZ, RZ ;  /* 0x000000ffff8f7224 */ /* 0x000fe200078e00ff */
[----:B------:R-:W-:Y:S01]  /*6b30*/  ISETP.NE.AND P0, PT, R107, RZ, PT ;  /* 0x000000ff6b00720c */ /* 0x000fe20003f05270 */
[----:B------:R-:W-:Y:S01]  /*6b40*/  BSSY B0, `(.L_x_98) ;  /* 0x0000014000007945 */ /* 0x000fe20003800000 */
[----:B------:R-:W-:Y:S02]  /*6b50*/  CS2R R90, SRZ ;  /* 0x00000000005a7805 */ /* 0x000fe4000001ff00 */
        /* <DEDUP_REMOVED lines=13> */
[----:B------:R-:W-:Y:S01]  /*6c30*/  CS2R R140, SRZ ;  /* 0x00000000008c7805 */ /* 0x000fe2000001ff00 */
[----:B------:R-:W-:Y:S06]  /*6c40*/  @P0 BRA `(.L_x_99) ;  /* 0x00000000000c0947 */ /* 0x000fec0003800000 */
[----:B------:R-:W-:Y:S04]  /*6c50*/  SHF.L.U32 R5, R162, 0x1f, RZ ;  /* 0x0000001fa2057819 */ /* 0x000fe800000006ff */
[----:B------:R-:W1:Y:S02]  /*6c60*/  SYNCS.PHASECHK.TRANS64.TRYWAIT P0, [UR36+0x10], R5 ;  /* 0x00001005ff0075a7 */ /* 0x000e640008001124 */
[----:B-1----:R-:W-:Y:S05]  /*6c70*/  @!P0 BRA `(.L_x_100) ;  /* 0x0000005800e08947 */ /* 0x002fea0003800000 */
.L_x_99:
[----:B------:R-:W-:Y:S05]  /*6c80*/  BSYNC B0 ;  /* 0x0000000000007941 */ /* 0x000fea0003800000 */
.L_x_98:
[----:B------:R-:W-:Y:S01]  /*6c90*/  ISETP.NE.AND P0, PT, R112, RZ, PT ;  /* 0x000000ff7000720c */ /* 0x000fe20003f05270 */
[----:B------:R-:W-:Y:S11]  /*6ca0*/  HFMA2 R105, -RZ, RZ, 0, 5.9604644775390625e-08 ;  /* 0x00000001ff697431 */ /* 0x000ff600000001ff */
[----:B------:R-:W-:Y:S01]  /*6cb0*/  @!UPT UIADD3 URZ, UPT, UPT, URZ, URZ, URZ ;  /* 0x000000fffffff290 */ /* 0x000fe2000fffe0ff */
[----:B------:R3:W1:Y:S04]  /*6cc0*/  @P0 LDS.128 R88, [R178+UR36+0x400] ;  /* 0x00040024b2580984 */ /* 0x0006680008000c00 */
[----:B------:R3:W1:Y:S04]  /*6cd0*/  @P0 LDS.128 R92, [R177+0x400] ;  /* 0x00040000b15c0984 */ /* 0x0006680000000c00 */
[----:B------:R3:W1:Y:S04]  /*6ce0*/  @P0 LDS.128 R100, [R176+0x400] ;  /* 0x00040000b0640984 */ /* 0x0006680000000c00 */
[----:B------:R3:W1:Y:S04]  /*6cf0*/  @P0 LDS.128 R108, [R175+0x400] ;  /* 0x00040000af6c0984 */ /* 0x0006680000000c00 */
[----:B------:R3:W1:Y:S04]  /*6d00*/  @P0 LDS.128 R116, [R173+0x400] ;  /* 0x00040000ad740984 */ /* 0x0006680000000c00 */
[----:B------:R3:W1:Y:S04]  /*6d10*/  @P0 LDS.128 R124, [R172+0x400] ;  /* 0x00040000ac7c0984 */ /* 0x0006680000000c00 */
[----:B------:R3:W1:Y:S04]  /*6d20*/  @P0 LDS.128 R132, [R171+0x400] ;  /* 0x00040000ab840984 */ /* 0x0006680000000c00 */
[----:B------:R3:W1:Y:S02]  /*6d30*/  @P0 LDS.128 R140, [R170+0x400] ;  /* 0x00040000aa8c0984 */ /* 0x0006640000000c00 */
.L_x_97:
[----:B------:R-:W-:Y:S05]  /*6d40*/  BSYNC B1 ;  /* 0x0000000000017941 */ /* 0x000fea0003800000 */
.L_x_96:
[----:B------:R-:W-:Y:S05]  /*6d50*/  IMAD.IADD R64, R78, 0x1, R81 ;  /* 0x000000014e407824 */ /* 0x000fea00078e0251 */
[----:B-1----:R-:W-:Y:S04]  /*6d60*/  SHF.R.U32.HI R5, RZ, 0x15, R64 ;  /* 0x00000015ff057819 */ /* 0x002fe80000011640 */
[----:B------:R-:W-:Y:S01]  /*6d70*/  LOP3.LUT P0, RZ, R5, 0x3, R158, 0x48, !PT ;  /* 0x0000000305ff7812 */ /* 0x000fe2000780489e */
[----:B------:R-:W-:Y:S01]  /*6d80*/  @!UPT UIADD3 URZ, UPT, UPT, URZ, URZ, URZ ;  /* 0x000000fffffff290 */ /* 0x000fe2000fffe0ff */
[----:B----4-:R-:W-:Y:S11]  /*6d90*/  @P1 BRA `(.L_x_101) ;  /* 0x0000000000081947 */ /* 0x010ff60003800000 */
[----:B------:R-:W1:Y:S02]  /*6da0*/  SYNCS.PHASECHK.TRANS64.TRYWAIT P1, [UR36+0x80], R3 ;  /* 0x00008003ff0075a7 */ /* 0x000e640008021124 */
[----:B-1----:R-:W-:Y:S05]  /*6db0*/  @!P1 BRA `(.L_x_102) ;  /* 0x0000005800a89947 */ /* 0x002fea0003800000 */
.L_x_101:
[----:B------:R-:W-:Y:S05]  /*6dc0*/  @!P0 BRA `(.L_x_103) ;  /* 0x0000000000408947 */ /* 0x000fea0003800000 */
[----:B------:R-:W4:Y:S01]  /*6dd0*/  LDCU.64 UR8, c[0x4][0x70] ;  /* 0x01000e00ff0877ac */ /* 0x000f220008000a00 */
[----:B------:R-:W-:Y:S01]  /*6de0*/  MOV R15, 0x0 ;  /* 0x00000000000f7802 */ /* 0x000fe20000000f00 */
[----:B------:R-:W-:Y:S02]  /*6df0*/  HFMA2 R12, -RZ, RZ, 0, 5.9604644775390625e-08 ;  /* 0x00000001ff0c7431 */ /* 0x000fe400000001ff */
[----:B------:R-:W-:Y:S02]  /*6e00*/  IMAD.MOV.U32 R8, RZ, RZ, 0x192 ;  /* 0x00000192ff087424 */ /* 0x000fe400078e00ff */
[----:B------:R-:W-:Y:S01]  /*6e10*/  IMAD.MOV.U32 R13, RZ, RZ, RZ ;  /* 0x000000ffff0d7224 */ /* 0x000fe200078e00ff */
[----:B------:R-:W5:Y:S01]  /*6e20*/  LDCU.64 UR6, c[0x4][0x78] ;  /* 0x01000f00ff0677ac */ /* 0x000f620008000a00 */
[----:B------:R-:W1:Y:S01]  /*6e30*/  LDC.64 R14, c[0x4][R15] ;  /* 0x010000000f0e7b82 */ /* 0x000e620000000a00 */
[----:B------:R-:W2:Y:S01]  /*6e40*/  LDCU.64 UR4, c[0x4][0x10] ;  /* 0x01000200ff0477ac */ /* 0x000ea20008000a00 */
[----:B----4-:R-:W-:Y:S01]  /*6e50*/  MOV R5, UR9 ;  /* 0x0000000900057c02 */ /* 0x010fe20008000f00 */
[----:B------:R-:W-:Y:S01]  /*6e60*/  IMAD.U32 R4, RZ, RZ, UR8 ;  /* 0x00000008ff047e24 */ /* 0x000fe2000f8e00ff */
[----:B-----5:R-:W-:Y:S01]  /*6e70*/  MOV R7, UR7 ;  /* 0x0000000700077c02 */ /* 0x020fe20008000f00 */
[----:B------:R-:W-:Y:S01]  /*6e80*/  IMAD.U32 R6, RZ, RZ, UR6 ;  /* 0x00000006ff067e24 */ /* 0x000fe2000f8e00ff */
[----:B--2---:R-:W-:Y:S01]  /*6e90*/  MOV R11, UR5 ;  /* 0x00000005000b7c02 */ /* 0x004fe20008000f00 */
[----:B------:R-:W-:Y:S02]  /*6ea0*/  IMAD.U32 R10, RZ, RZ, UR4 ;  /* 0x00000004ff0a7e24 */ /* 0x000fe4000f8e00ff */
[----:B------:R-:W-:Y:S07]  /*6eb0*/  LEPC R20, `(.L_x_103) ;  /* 0x000000001014794e */ /* 0x000fee0000000000 */
[----:B-1-3--:R-:W-:Y:S05]  /*6ec0*/  CALL.ABS.NOINC R14 ;  /* 0x000000000e007343 */ /* 0x00afea0003c00000 */
.L_x_103:
[----:B------:R-:W-:Y:S01]  /*6ed0*/  SHF.L.U32 R80, R88, 0x10, RZ ;  /* 0x0000001058507819 */ /* 0x000fe200000006ff */
[----:B------:R-:W-:Y:S05]  /*6ee0*/  WARPSYNC.ALL ;  /* 0x0000000000007948 */ /* 0x000fea0003800000 */
[----:B------:R-:W-:Y:S01]  /*6ef0*/  R2UR UR4, R64 ;  /* 0x00000000400472ca */ /* 0x000fe200000e0000 */
[----:B------:R-:W-:Y:S01]  /*6f00*/  BSSY.RECONVERGENT B0, `(.L_x_104) ;  /* 0x0000102000007945 */ /* 0x000fe20003800200 */
[----:B------:R-:W-:Y:S02]  /*6f10*/  LOP3.LUT R82, R88, 0xffff0000, RZ, 0xc0, !PT ;  /* 0xffff000058527812 */ /* 0x000fe400078ec0ff */
[----:B------:R-:W-:Y:S02]  /*6f20*/  SHF.L.U32 R85, R89, 0x10, RZ ;  /* 0x0000001059557819 */ /* 0x000fe400000006ff */
[----:B------:R-:W-:Y:S02]  /*6f30*/  SHF.L.U32 R87, R92, 0x10, RZ ;  /* 0x000000105c577819 */ /* 0x000fe400000006ff */
[----:B------:R-:W-:Y:S02]  /*6f40*/  LOP3.LUT R84, R103, 0xffff0000, RZ, 0xc0, !PT ;  /* 0xffff000067547812 */ /* 0x000fe400078ec0ff */
[----:B------:R-:W-:Y:S03]  /*6f50*/  ISETP.NE.AND P0, PT, R165, RZ, PT ;  /* 0x000000ffa500720c */ /* 0x000fe60003f05270 */
[----:B------:R-:W4:Y:S01]  /*6f60*/  LDTM.x64 R4, tmem[UR4] ;  /* 0x00000004000479ee */ /* 0x000f220008340000 */
[----:B------:R-:W-:Y:S01]  /*6f70*/  NOP ;  /* 0x0000000000007918 */ /* 0x000fe20000000000 */
[----:B------:R-:W-:Y:S04]  /*6f80*/  UIADD3 UR4, UPT, UPT, UR36, 0x88, URZ ;  /* 0x0000008824047890 */ /* 0x000fe8000fffe0ff */
[----:B------:R-:W-:Y:S09]  /*6f90*/  UPRMT UR4, UR53, 0x654, UR4 ;  /* 0x0000065435047896 */ /* 0x000ff20008000004 */
[----:B----4-:R-:W-:Y:S01]  /*6fa0*/  SYNCS.ARRIVE.TRANS64.RED.A1T0 RZ, [UR4], RZ ;  /* 0x000000ffffff79a7 */ /* 0x010fe20008100404 */
[C---:B-12---:R-:W-:Y:S01]  /*6fb0*/  FMUL R0, R76.reuse, R4 ;  /* 0x000000044c007220 */ /* 0x046fe20000400000 */
[C---:B------:R-:W-:Y:S01]  /*6fc0*/  FMUL R3, R76.reuse, R5 ;  /* 0x000000054c037220 */ /* 0x040fe20000400000 */
[C---:B------:R-:W-:Y:S01]  /*6fd0*/  FMUL R6, R76.reuse, R6 ;  /* 0x000000064c067220 */ /* 0x040fe20000400000 */
[----:B------:R-:W-:Y:S01]  /*6fe0*/  FMUL R7, R76, R7 ;  /* 0x000000074c077220 */ /* 0x000fe20000400000 */
[----:B------:R-:W-:Y:S01]  /*6ff0*/  FFMA R0, R83, R80, R0 ;  /* 0x0000005053007223 */ /* 0x000fe20000000000 */
[----:B------:R-:W-:Y:S01]  /*7000*/  LOP3.LUT R80, R89, 0xffff0000, RZ, 0xc0, !PT ;  /* 0xffff000059507812 */ /* 0x000fe200078ec0ff */
[C---:B------:R-:W-:Y:S01]  /*7010*/  FFMA R3, R83.reuse, R82, R3 ;  /* 0x0000005253037223 */ /* 0x040fe20000000003 */
[C---:B------:R-:W-:Y:S01]  /*7020*/  SHF.L.U32 R82, R90.reuse, 0x10, RZ ;  /* 0x000000105a527819 */ /* 0x040fe200000006ff */
[----:B------:R-:W-:Y:S01]  /*7030*/  FFMA R6, R83, R85, R6 ;  /* 0x0000005553067223 */ /* 0x000fe20000000006 */
[----:B------:R-:W-:Y:S01]  /*7040*/  SHF.L.U32 R85, R91, 0x10, RZ ;  /* 0x000000105b557819 */ /* 0x000fe200000006ff */
[----:B------:R-:W-:Y:S01]  /*7050*/  FFMA R7, R83, R80, R7 ;  /* 0x0000005053077223 */ /* 0x000fe20000000007 */
[----:B------:R-:W-:Y:S01]  /*7060*/  LOP3.LUT R80, R90, 0xffff0000, RZ, 0xc0, !PT ;  /* 0xffff00005a507812 */ /* 0x000fe200078ec0ff */
[C---:B------:R-:W-:Y:S01]  /*7070*/  FMUL R4, R76.reuse, R8 ;  /* 0x000000084c047220 */ /* 0x040fe20000400000 */
[----:B------:R-:W-:Y:S01]  /*7080*/  F2FP.BF16.F32.PACK_AB R96, R3, R0 ;  /* 0x000000000360723e */ /* 0x000fe200000010ff */
[C---:B------:R-:W-:Y:S01]  /*7090*/  FMUL R5, R76.reuse, R9 ;  /* 0x000000094c057220 */ /* 0x040fe20000400000 */
[----:B------:R-:W-:Y:S01]  /*70a0*/  F2FP.BF16.F32.PACK_AB R97, R7, R6 ;  /* 0x000000060761723e */ /* 0x000fe200000010ff */
[----:B------:R-:W-:Y:S01]  /*70b0*/  FFMA R4, R83, R82, R4 ;  /* 0x0000005253047223 */ /* 0x000fe20000000004 */
[----:B------:R-:W-:Y:S01]  /*70c0*/  LOP3.LUT R82, R91, 0xffff0000, RZ, 0xc0, !PT ;  /* 0xffff00005b527812 */ /* 0x000fe200078ec0ff */
[----:B------:R-:W-:Y:S01]  /*70d0*/  FMUL R10, R76, R10 ;  /* 0x0000000a4c0a7220 */ /* 0x000fe20000400000 */
[----:B------:R-:W-:Y:S01]  /*70e0*/  FFMA R5, R83, R80, R5 ;  /* 0x0000005053057223 */ /* 0x000fe20000000005 */
[----:B------:R-:W-:Y:S01]  /*70f0*/  LOP3.LUT R80, R92, 0xffff0000, RZ, 0xc0, !PT ;  /* 0xffff00005c507812 */ /* 0x000fe200078ec0ff */
[C---:B------:R-:W-:Y:S01]  /*7100*/  FMUL R11, R76.reuse, R11 ;  /* 0x0000000b4c0b7220 */ /* 0x040fe20000400000 */
[C---:B------:R-:W-:Y:S01]  /*7110*/  FMUL R8, R76.reuse, R12 ;  /* 0x0000000c4c087220 */ /* 0x040fe20000400000 */
[----:B------:R-:W-:Y:S01]  /*7120*/  FMUL R9, R76, R13 ;  /* 0x0000000d4c097220 */ /* 0x000fe20000400000 */
[----:B------:R-:W-:Y:S01]  /*7130*/  F2FP.BF16.F32.PACK_AB R98, R5, R4 ;  /* 0x000000040562723e */ /* 0x000fe200000010ff */
[C---:B------:R-:W-:Y:S01]  /*7140*/  FFMA R10, R83.reuse, R85, R10 ;  /* 0x00000055530a7223 */ /* 0x040fe2000000000a */
[----:B------:R-:W-:Y:S01]  /*7150*/  SHF.L.U32 R85, R94, 0x10, RZ ;  /* 0x000000105e557819 */ /* 0x000fe200000006ff */
[----:B------:R-:W-:Y:S01]  /*7160*/  FFMA R11, R83, R82, R11 ;  /* 0x00000052530b7223 */ /* 0x000fe2000000000b */
[----:B------:R-:W-:Y:S01]  /*7170*/  SHF.L.U32 R82, R93, 0x10, RZ ;  /* 0x000000105d527819 */ /* 0x000fe200000006ff */
[----:B------:R-:W-:Y:S01]  /*7180*/  FFMA R8, R83, R87, R8 ;  /* 0x0000005753087223 */ /* 0x000fe20000000008 */
[----:B------:R-:W-:Y:S01]  /*7190*/  SHF.L.U32 R87, R95, 0x10, RZ ;  /* 0x000000105f577819 */ /* 0x000fe200000006ff */
[----:B------:R-:W-:Y:S01]  /*71a0*/  FFMA R9, R83, R80, R9 ;  /* 0x0000005053097223 */ /* 0x000fe20000000009 */
[----:B------:R-:W-:Y:S01]  /*71b0*/  LOP3.LUT R80, R93, 0xffff0000, RZ, 0xc0, !PT ;  /* 0xffff00005d507812 */ /* 0x000fe200078ec0ff */
[C---:B------:R-:W-:Y:S01]  /*71c0*/  FMUL R14, R76.reuse, R14 ;  /* 0x0000000e4c0e7220 */ /* 0x040fe20000400000 */
[----:B------:R-:W-:Y:S01]  /*71d0*/  F2FP.BF16.F32.PACK_AB R99, R11, R10 ;  /* 0x0000000a0b63723e */ /* 0x000fe200000010ff */
[----:B------:R-:W-:Y:S01]  /*71e0*/  FMUL R15, R76, R15 ;  /* 0x0000000f4c0f7220 */ /* 0x000fe20000400000 */
[----:B------:R-:W-:Y:S01]  /*71f0*/  F2FP.BF16.F32.PACK_AB R120, R9, R8 ;  /* 0x000000080978723e */ /* 0x000fe200000010ff */
[C---:B------:R-:W-:Y:S01]  /*7200*/  FFMA R14, R83.reuse, R82, R14 ;  /* 0x00000052530e7223 */ /* 0x040fe2000000000e */
[----:B------:R-:W-:Y:S01]  /*7210*/  LOP3.LUT R82, R94, 0xffff0000, RZ, 0xc0, !PT ;  /* 0xffff00005e527812 */ /* 0x000fe200078ec0ff */
[C---:B------:R-:W-:Y:S01]  /*7220*/  FMUL R12, R76.reuse, R16 ;  /* 0x000000104c0c7220 */ /* 0x040fe20000400000 */
        /* <DEDUP_REMOVED lines=8> */
[C---:B------:R-:W-:Y:S01]  /*72b0*/  FFMA R13, R83.reuse, R82, R13 ;  /* 0x00000052530d7223 */ /* 0x040fe2000000000d */
[C---:B------:R-:W-:Y:S01]  /*72c0*/  LOP3.LUT R82, R100.reuse, 0xffff0000, RZ, 0xc0, !PT ;  /* 0xffff000064527812 */ /* 0x040fe200078ec0ff */
[----:B------:R-:W-:Y:S01]  /*72d0*/  FFMA R18, R83, R87, R18 ;  /* 0x0000005753127223 */ /* 0x000fe20000000012 */
[----:B------:R-:W-:Y:S01]  /*72e0*/  SHF.L.U32 R87, R103, 0x10, RZ ;  /* 0x0000001067577819 */ /* 0x000fe200000006ff */
[----:B------:R-:W-:Y:S01]  /*72f0*/  FFMA R19, R83, R80, R19 ;  /* 0x0000005053137223 */ /* 0x000fe20000000013 */
[----:B------:R-:W-:Y:S01]  /*7300*/  SHF.L.U32 R80, R100, 0x10, RZ ;  /* 0x0000001064507819 */ /* 0x000fe200000006ff */
[C---:B------:R-:W-:Y:S01]  /*7310*/  FMUL R16, R76.reuse, R20 ;  /* 0x000000144c107220 */ /* 0x040fe20000400000 */
[----:B------:R-:W-:Y:S01]  /*7320*/  F2FP.BF16.F32.PACK_AB R122, R13, R12 ;  /* 0x0000000c0d7a723e */ /* 0x000fe200000010ff */
[C---:B------:R-:W-:Y:S01]  /*7330*/  FMUL R17, R76.reuse, R21 ;  /* 0x000000154c117220 */ /* 0x040fe20000400000 */
[----:B------:R-:W-:Y:S01]  /*7340*/  F2FP.BF16.F32.PACK_AB R123, R19, R18 ;  /* 0x00000012137b723e */ /* 0x000fe200000010ff */
[----:B------:R-:W-:Y:S01]  /*7350*/  FFMA R16, R83, R80, R16 ;  /* 0x0000005053107223 */ /* 0x000fe20000000010 */
[----:B------:R-:W-:Y:S01]  /*7360*/  SHF.L.U32 R80, R101, 0x10, RZ ;  /* 0x0000001065507819 */ /* 0x000fe200000006ff */
[----:B------:R-:W-:Y:S01]  /*7370*/  FMUL R22, R76, R22 ;  /* 0x000000164c167220 */ /* 0x000fe20000400000 */
[C---:B------:R-:W-:Y:S01]  /*7380*/  FFMA R17, R83.reuse, R82, R17 ;  /* 0x0000005253117223 */ /* 0x040fe20000000011 */
[----:B------:R-:W-:Y:S01]  /*7390*/  LOP3.LUT R82, R102, 0xffff0000, RZ, 0xc0, !PT ;  /* 0xffff000066527812 */ /* 0x000fe200078ec0ff */
[C---:B------:R-:W-:Y:S01]  /*73a0*/  FMUL R23, R76.reuse, R23 ;  /* 0x000000174c177220 */ /* 0x040fe20000400000 */
[----:B------:R-:W-:Y:S01]  /*73b0*/  FFMA R22, R83, R80, R22 ;  /* 0x0000005053167223 */ /* 0x000fe20000000016 */
[----:B------:R-:W-:Y:S01]  /*73c0*/  LOP3.LUT R80, R101, 0xffff0000, RZ, 0xc0, !PT ;  /* 0xffff000065507812 */ /* 0x000fe200078ec0ff */
[C---:B------:R-:W-:Y:S01]  /*73d0*/  FMUL R20, R76.reuse, R24 ;  /* 0x000000184c147220 */ /* 0x040fe20000400000 */
[----:B------:R-:W-:Y:S01]  /*73e0*/  F2FP.BF16.F32.PACK_AB R128, R17, R16 ;  /* 0x000000101180723e */ /* 0x000fe200000010ff */
[C---:B------:R-:W-:Y:S01]  /*73f0*/  FMUL R21, R76.reuse, R25 ;  /* 0x000000194c157220 */ /* 0x040fe20000400000 */
[----:B------:R-:W-:Y:S01]  /*7400*/  FMUL R26, R76, R26 ;  /* 0x0000001a4c1a7220 */ /* 0x000fe20000400000 */
[C---:B------:R-:W-:Y:S01]  /*7410*/  FFMA R23, R83.reuse, R80, R23 ;  /* 0x0000005053177223 */ /* 0x040fe20000000017 */
[----:B------:R-:W-:Y:S01]  /*7420*/  SHF.L.U32 R80, R108, 0x10, RZ ;  /* 0x000000106c507819 */ /* 0x000fe200000006ff */
[C---:B------:R-:W-:Y:S01]  /*7430*/  FMUL R27, R76.reuse, R27 ;  /* 0x0000001b4c1b7220 */ /* 0x040fe20000400000 */
[----:B------:R-:W-:Y:S01]  /*7440*/  FFMA R20, R83, R85, R20 ;  /* 0x0000005553147223 */ /* 0x000fe20000000014 */
[----:B------:R-:W-:Y:S01]  /*7450*/  SHF.L.U32 R85, R109, 0x10, RZ ;  /* 0x000000106d557819 */ /* 0x000fe200000006ff */
[----:B------:R-:W-:Y:S01]  /*7460*/  FMUL R24, R76, R28 ;  /* 0x0000001c4c187220 */ /* 0x000fe20000400000 */
[----:B------:R-:W-:Y:S01]  /*7470*/  F2FP.BF16.F32.PACK_AB R129, R23, R22 ;  /* 0x000000161781723e */ /* 0x000fe200000010ff */
[C---:B------:R-:W-:Y:S01]  /*7480*/  FFMA R21, R83.reuse, R82, R21 ;  /* 0x0000005253157223 */ /* 0x040fe20000000015 */
[----:B------:R-:W-:Y:S01]  /*7490*/  LOP3.LUT R82, R108, 0xffff0000, RZ, 0xc0, !PT ;  /* 0xffff00006c527812 */ /* 0x000fe200078ec0ff */
[----:B------:R-:W-:Y:S01]  /*74a0*/  FFMA R26, R83, R87, R26 ;  /* 0x00000057531a7223 */ /* 0x000fe2000000001a */
[----:B------:R-:W-:Y:S01]  /*74b0*/  SHF.L.U32 R87, R111, 0x10, RZ ;  /* 0x000000106f577819 */ /* 0x000fe200000006ff */
[----:B------:R-:W-:Y:S01]  /*74c0*/  FFMA R27, R83, R84, R27 ;  /* 0x00000054531b7223 */ /* 0x000fe2000000001b */
[----:B------:R-:W-:Y:S01]  /*74d0*/  F2FP.BF16.F32.PACK_AB R130, R21, R20 ;  /* 0x000000141582723e */ /* 0x000fe200000010ff */
[----:B------:R-:W-:Y:S01]  /*74e0*/  FFMA R24, R83, R80, R24 ;  /* 0x0000005053187223 */ /* 0x000fe20000000018 */
[----:B------:R-:W-:Y:S01]  /*74f0*/  LOP3.LUT R80, R109, 0xffff0000, RZ, 0xc0, !PT ;  /* 0xffff00006d507812 */ /* 0x000fe200078ec0ff */
[C---:B------:R-:W-:Y:S01]  /*7500*/  FMUL R25, R76.reuse, R29 ;  /* 0x0000001d4c197220 */ /* 0x040fe20000400000 */
[----:B------:R-:W-:Y:S01]  /*7510*/  F2FP.BF16.F32.PACK_AB R131, R27, R26 ;  /* 0x0000001a1b83723e */ /* 0x000fe200000010ff */
[C---:B------:R-:W-:Y:S01]  /*7520*/  FMUL R30, R76.reuse, R30 ;  /* 0x0000001e4c1e7220 */ /* 0x040fe20000400000 */
[----:B------:R-:W-:Y:S01]  /*7530*/  LOP3.LUT R84, R143, 0xffff0000, RZ, 0xc0, !PT ;  /* 0xffff00008f547812 */ /* 0x000fe200078ec0ff */
[----:B------:R-:W-:Y:S01]  /*7540*/  FMUL R31, R76, R31 ;  /* 0x0000001f4c1f7220 */ /* 0x000fe20000400000 */
[----:B------:R-:W-:Y:S01]  /*7550*/  FFMA R25, R83, R82, R25 ;  /* 0x0000005253197223 */ /* 0x000fe20000000019 */
[----:B------:R-:W-:Y:S01]  /*7560*/  LOP3.LUT R82, R111, 0xffff0000, RZ, 0xc0, !PT ;  /* 0xffff00006f527812 */ /* 0x000fe200078ec0ff */
[C---:B------:R-:W-:Y:S01]  /*7570*/  FFMA R30, R83.reuse, R85, R30 ;  /* 0x00000055531e7223 */ /* 0x040fe2000000001e */
[C---:B------:R-:W-:Y:S01]  /*7580*/  SHF.L.U32 R85, R110.reuse, 0x10, RZ ;  /* 0x000000106e557819 */ /* 0x040fe200000006ff */
[C---:B------:R-:W-:Y:S01]  /*7590*/  FFMA R31, R83.reuse, R80, R31 ;  /* 0x00000050531f7223 */ /* 0x040fe2000000001f */
[----:B------:R-:W-:Y:S01]  /*75a0*/  LOP3.LUT R80, R110, 0xffff0000, RZ, 0xc0, !PT ;  /* 0xffff00006e507812 */ /* 0x000fe200078ec0ff */
[C---:B------:R-:W-:Y:S01]  /*75b0*/  FMUL R28, R76.reuse, R32 ;  /* 0x000000204c1c7220 */ /* 0x040fe20000400000 */
[C---:B------:R-:W-:Y:S01]  /*75c0*/  FMUL R29, R76.reuse, R33 ;  /* 0x000000214c1d7220 */ /* 0x040fe20000400000 */
[C---:B------:R-:W-:Y:S01]  /*75d0*/  FMUL R34, R76.reuse, R34 ;  /* 0x000000224c227220 */ /* 0x040fe20000400000 */
[----:B------:R-:W-:Y:S01]  /*75e0*/  FMUL R35, R76, R35 ;  /* 0x000000234c237220 */ /* 0x000fe20000400000 */
[----:B------:R-:W-:Y:S01]  /*75f0*/  FFMA R28, R83, R85, R28 ;  /* 0x00000055531c7223 */ /* 0x000fe2000000001c */
[----:B------:R-:W-:Y:S01]  /*7600*/  SHF.L.U32 R85, R117, 0x10, RZ ;  /* 0x0000001075557819 */ /* 0x000fe200000006ff */
[C---:B------:R-:W-:Y:S01]  /*7610*/  FFMA R29, R83.reuse, R80, R29 ;  /* 0x00000050531d7223 */ /* 0x040fe2000000001d */
[C---:B------:R-:W-:Y:S01]  /*7620*/  SHF.L.U32 R80, R116.reuse, 0x10, RZ ;  /* 0x0000001074507819 */ /* 0x040fe200000006ff */
[----:B------:R-:W-:Y:S01]  /*7630*/  FFMA R34, R83, R87, R34 ;  /* 0x0000005753227223 */ /* 0x000fe20000000022 */
[----:B------:R-:W-:Y:S01]  /*7640*/  SHF.L.U32 R87, R119, 0x10, RZ ;  /* 0x0000001077577819 */ /* 0x000fe200000006ff */
[C---:B------:R-:W-:Y:S01]  /*7650*/  FFMA R35, R83.reuse, R82, R35 ;  /* 0x0000005253237223 */ /* 0x040fe20000000023 */
[----:B------:R-:W-:Y:S01]  /*7660*/  LOP3.LUT R82, R116, 0xffff0000, RZ, 0xc0, !PT ;  /* 0xffff000074527812 */ /* 0x000fe200078ec0ff */
[C---:B------:R-:W-:Y:S01]  /*7670*/  FMUL R32, R76.reuse, R36 ;  /* 0x000000244c207220 */ /* 0x040fe20000400000 */
[C---:B------:R-:W-:Y:S01]  /*7680*/  FMUL R33, R76.reuse, R37 ;  /* 0x000000254c217220 */ /* 0x040fe20000400000 */
[----:B------:R-:W-:Y:S01]  /*7690*/  FMUL R38, R76, R38 ;  /* 0x000000264c267220 */ /* 0x000fe20000400000 */
[----:B------:R1:W-:Y:S01]  /*76a0*/  STS.128 [R178+UR36+0x400], R96 ;  /* 0x00040060b2007988 */ /* 0x0003e20008000c24 */
[----:B------:R-:W-:Y:S01]  /*76b0*/  FFMA R32, R83, R80, R32 ;  /* 0x0000005053207223 */ /* 0x000fe20000000020 */
[----:B------:R-:W-:Y:S01]  /*76c0*/  LOP3.LUT R80, R117, 0xffff0000, RZ, 0xc0, !PT ;  /* 0xffff000075507812 */ /* 0x000fe200078ec0ff */
[C---:B------:R-:W-:Y:S01]  /*76d0*/  FFMA R33, R83.reuse, R82, R33 ;  /* 0x0000005253217223 */ /* 0x040fe20000000021 */
[----:B------:R-:W-:Y:S01]  /*76e0*/  LOP3.LUT R82, R118, 0xffff0000, RZ, 0xc0, !PT ;  /* 0xffff000076527812 */ /* 0x000fe200078ec0ff */
[----:B------:R-:W-:Y:S01]  /*76f0*/  FMUL R39, R76, R39 ;  /* 0x000000274c277220 */ /* 0x000fe20000400000 */
[C---:B------:R-:W-:Y:S01]  /*7700*/  FFMA R38, R83.reuse, R85, R38 ;  /* 0x0000005553267223 */ /* 0x040fe20000000026 */
[----:B------:R-:W-:Y:S01]  /*7710*/  SHF.L.U32 R85, R118, 0x10, RZ ;  /* 0x0000001076557819 */ /* 0x000fe200000006ff */
[C---:B------:R-:W-:Y:S01]  /*7720*/  FMUL R36, R76.reuse, R40 ;  /* 0x000000284c247220 */ /* 0x040fe20000400000 */
[----:B------:R-:W-:Y:S01]  /*7730*/  FFMA R39, R83, R80, R39 ;  /* 0x0000005053277223 */ /* 0x000fe20000000027 */
[----:B------:R-:W-:Y:S01]  /*7740*/  LOP3.LUT R80, R119, 0xffff0000, RZ, 0xc0, !PT ;  /* 0xffff000077507812 */ /* 0x000fe200078ec0ff */
[C---:B------:R-:W-:Y:S01]  /*7750*/  FMUL R37, R76.reuse, R41 ;  /* 0x000000294c257220 */ /* 0x040fe20000400000 */
[C---:B------:R-:W-:Y:S01]  /*7760*/  FMUL R42, R76.reuse, R42 ;  /* 0x0000002a4c2a7220 */ /* 0x040fe20000400000 */
[----:B------:R-:W-:Y:S01]  /*7770*/  FMUL R43, R76, R43 ;  /* 0x0000002b4c2b7220 */ /* 0x000fe20000400000 */
[C---:B------:R-:W-:Y:S01]  /*7780*/  FFMA R36, R83.reuse, R85, R36 ;  /* 0x0000005553247223 */ /* 0x040fe20000000024 */
[C---:B------:R-:W-:Y:S01]  /*7790*/  SHF.L.U32 R85, R124.reuse, 0x10, RZ ;  /* 0x000000107c557819 */ /* 0x040fe200000006ff */
[----:B------:R2:W-:Y:S01]  /*77a0*/  STS.128 [R177+0x400], R120 ;  /* 0x00040078b1007388 */ /* 0x0005e20000000c00 */
[----:B------:R-:W-:Y:S01]  /*77b0*/  FFMA R37, R83, R82, R37 ;  /* 0x0000005253257223 */ /* 0x000fe20000000025 */
[----:B------:R-:W-:Y:S01]  /*77c0*/  LOP3.LUT R82, R125, 0xffff0000, RZ, 0xc0, !PT ;  /* 0xffff00007d527812 */ /* 0x000fe200078ec0ff */
[----:B------:R-:W-:Y:S01]  /*77d0*/  FFMA R42, R83, R87, R42 ;  /* 0x00000057532a7223 */ /* 0x000fe2000000002a */
[----:B------:R-:W-:Y:S01]  /*77e0*/  SHF.L.U32 R87, R125, 0x10, RZ ;  /* 0x000000107d577819 */ /* 0x000fe200000006ff */
        /* <DEDUP_REMOVED lines=8> */
[----:B------:R4:W-:Y:S01]  /*7870*/  STS.128 [R176+0x400], R128 ;  /* 0x00040080b0007388 */ /* 0x0009e20000000c00 */
[C---:B------:R-:W-:Y:S01]  /*7880*/  FFMA R41, R83.reuse, R80, R41 ;  /* 0x0000005053297223 */ /* 0x040fe20000000029 */
[C---:B------:R-:W-:Y:S01]  /*7890*/  SHF.L.U32 R80, R126.reuse, 0x10, RZ ;  /* 0x000000107e507819 */ /* 0x040fe200000006ff */
[----:B------:R-:W-:Y:S01]  /*78a0*/  FFMA R46, R83, R87, R46 ;  /* 0x00000057532e7223 */ /* 0x000fe2000000002e */
[----:B------:R-:W-:Y:S01]  /*78b0*/  SHF.L.U32 R87, R133, 0x10, RZ ;  /* 0x0000001085577819 */ /* 0x000fe200000006ff */
[----:B------:R-:W-:Y:S01]  /*78c0*/  FFMA R47, R83, R82, R47 ;  /* 0x00000052532f7223 */ /* 0x000fe2000000002f */
[----:B------:R-:W-:Y:S01]  /*78d0*/  LOP3.LUT R82, R126, 0xffff0000, RZ, 0xc0, !PT ;  /* 0xffff00007e527812 */ /* 0x000fe200078ec0ff */
[C---:B------:R-:W-:Y:S01]  /*78e0*/  FMUL R44, R76.reuse, R48 ;  /* 0x000000304c2c7220 */ /* 0x040fe20000400000 */
[----:B-1----:R-:W-:Y:S01]  /*78f0*/  F2FP.BF16.F32.PACK_AB R96, R25, R24 ;  /* 0x000000181960723e */ /* 0x002fe200000010ff */
[C---:B------:R-:W-:Y:S01]  /*7900*/  FMUL R45, R76.reuse, R49 ;  /* 0x000000314c2d7220 */ /* 0x040fe20000400000 */
[----:B------:R-:W-:Y:S01]  /*7910*/  F2FP.BF16.F32.PACK_AB R97, R31, R30 ;  /* 0x0000001e1f61723e */ /* 0x000fe200000010ff */
[----:B------:R-:W-:Y:S01]  /*7920*/  FMUL R50, R76, R50 ;  /* 0x000000324c327220 */ /* 0x000fe20000400000 */
[----:B------:R-:W-:Y:S01]  /*7930*/  F2FP.BF16.F32.PACK_AB R98, R29, R28 ;  /* 0x0000001c1d62723e */ /* 0x000fe200000010ff */
[----:B------:R-:W-:Y:S01]  /*7940*/  FFMA R44, R83, R80, R44 ;  /* 0x00000050532c7223 */ /* 0x000fe2000000002c */
[----:B------:R-:W-:Y:S01]  /*7950*/  LOP3.LUT R80, R127, 0xffff0000, RZ, 0xc0, !PT ;  /* 0xffff00007f507812 */ /* 0x000fe200078ec0ff */
[----:B------:R-:W-:Y:S01]  /*7960*/  FFMA R45, R83, R82, R45 ;  /* 0x00000052532d7223 */ /* 0x000fe2000000002d */
[----:B------:R-:W-:Y:S01]  /*7970*/  LOP3.LUT R82, R132, 0xffff0000, RZ, 0xc0, !PT ;  /* 0xffff000084527812 */ /* 0x000fe200078ec0ff */
[----:B------:R-:W-:Y:S01]  /*7980*/  FMUL R51, R76, R51 ;  /* 0x000000334c337220 */ /* 0x000fe20000400000 */
[----:B------:R-:W-:Y:S01]  /*7990*/  F2FP.BF16.F32.PACK_AB R99, R35, R34 ;  /* 0x000000222363723e */ /* 0x000fe200000010ff */
[----:B------:R-:W-:Y:S01]  /*79a0*/  FFMA R50, R83, R85, R50 ;  /* 0x0000005553327223 */ /* 0x000fe20000000032 */
[----:B------:R-:W-:Y:S01]  /*79b0*/  SHF.L.U32 R85, R132, 0x10, RZ ;  /* 0x0000001084557819 */ /* 0x000fe200000006ff */
[C---:B------:R-:W-:Y:S01]  /*79c0*/  FMUL R48, R76.reuse, R52 ;  /* 0x000000344c307220 */ /* 0x040fe20000400000 */
[----:B--2---:R-:W-:Y:S01]  /*79d0*/  F2FP.BF16.F32.PACK_AB R120, R33, R32 ;  /* 0x000000202178723e */ /* 0x004fe200000010ff */
[----:B------:R-:W-:Y:S01]  /*79e0*/  FFMA R51, R83, R80, R51 ;  /* 0x0000005053337223 */ /* 0x000fe20000000033 */
[----:B------:R-:W-:Y:S01]  /*79f0*/  LOP3.LUT R80, R133, 0xffff0000, RZ, 0xc0, !PT ;  /* 0xffff000085507812 */ /* 0x000fe200078ec0ff */
[----:B------:R1:W-:Y:S01]  /*7a00*/  STS.128 [R175+0x400], R96 ;  /* 0x00040060af007388 */ /* 0x0003e20000000c00 */
[----:B------:R-:W-:Y:S01]  /*7a10*/  F2FP.BF16.F32.PACK_AB R121, R39, R38 ;  /* 0x000000262779723e */ /* 0x000fe200000010ff */
[C---:B------:R-:W-:Y:S01]  /*7a20*/  FMUL R49, R76.reuse, R53 ;  /* 0x000000354c317220 */ /* 0x040fe20000400000 */
[----:B------:R-:W-:Y:S01]  /*7a30*/  F2FP.BF16.F32.PACK_AB R122, R37, R36 ;  /* 0x00000024257a723e */ /* 0x000fe200000010ff */
[C---:B------:R-:W-:Y:S01]  /*7a40*/  FMUL R54, R76.reuse, R54 ;  /* 0x000000364c367220 */ /* 0x040fe20000400000 */
[----:B------:R-:W-:Y:S01]  /*7a50*/  F2FP.BF16.F32.PACK_AB R123, R43, R42 ;  /* 0x0000002a2b7b723e */ /* 0x000fe200000010ff */
[----:B------:R-:W-:Y:S01]  /*7a60*/  FMUL R55, R76, R55 ;  /* 0x000000374c377220 */ /* 0x000fe20000400000 */
[----:B----4-:R-:W-:Y:S01]  /*7a70*/  F2FP.BF16.F32.PACK_AB R128, R41, R40 ;  /* 0x000000282980723e */ /* 0x010fe200000010ff */
[C---:B------:R-:W-:Y:S01]  /*7a80*/  FFMA R48, R83.reuse, R85, R48 ;  /* 0x0000005553307223 */ /* 0x040fe20000000030 */
[C---:B------:R-:W-:Y:S01]  /*7a90*/  FFMA R49, R83.reuse, R82, R49 ;  /* 0x0000005253317223 */ /* 0x040fe20000000031 */
[----:B------:R1:W-:Y:S01]  /*7aa0*/  STS.128 [R173+0x400], R120 ;  /* 0x00040078ad007388 */ /* 0x0003e20000000c00 */
[C---:B------:R-:W-:Y:S01]  /*7ab0*/  SHF.L.U32 R85, R134.reuse, 0x10, RZ ;  /* 0x0000001086557819 */ /* 0x040fe200000006ff */
[----:B------:R-:W-:Y:S01]  /*7ac0*/  FFMA R54, R83, R87, R54 ;  /* 0x0000005753367223 */ /* 0x000fe20000000036 */
[----:B------:R-:W-:Y:S01]  /*7ad0*/  SHF.L.U32 R87, R135, 0x10, RZ ;  /* 0x0000001087577819 */ /* 0x000fe200000006ff */
[----:B------:R-:W-:Y:S01]  /*7ae0*/  FFMA R55, R83, R80, R55 ;  /* 0x0000005053377223 */ /* 0x000fe20000000037 */
[----:B------:R-:W-:Y:S01]  /*7af0*/  LOP3.LUT R80, R134, 0xffff0000, RZ, 0xc0, !PT ;  /* 0xffff000086507812 */ /* 0x000fe200078ec0ff */
[C---:B------:R-:W-:Y:S01]  /*7b00*/  FMUL R52, R76.reuse, R56 ;  /* 0x000000384c347220 */ /* 0x040fe20000400000 */
[----:B------:R-:W-:Y:S01]  /*7b10*/  LOP3.LUT R82, R135, 0xffff0000, RZ, 0xc0, !PT ;  /* 0xffff000087527812 */ /* 0x000fe200078ec0ff */
[C---:B------:R-:W-:Y:S01]  /*7b20*/  FMUL R53, R76.reuse, R57 ;  /* 0x000000394c357220 */ /* 0x040fe20000400000 */
[C---:B------:R-:W-:Y:S01]  /*7b30*/  FMUL R58, R76.reuse, R58 ;  /* 0x0000003a4c3a7220 */ /* 0x040fe20000400000 */
[----:B------:R-:W-:Y:S01]  /*7b40*/  FMUL R59, R76, R59 ;  /* 0x0000003b4c3b7220 */ /* 0x000fe20000400000 */
[C---:B------:R-:W-:Y:S01]  /*7b50*/  FFMA R52, R83.reuse, R85, R52 ;  /* 0x0000005553347223 */ /* 0x040fe20000000034 */
[C---:B------:R-:W-:Y:S01]  /*7b60*/  FFMA R53, R83.reuse, R80, R53 ;  /* 0x0000005053357223 */ /* 0x040fe20000000035 */
[C---:B------:R-:W-:Y:S01]  /*7b70*/  FFMA R58, R83.reuse, R87, R58 ;  /* 0x00000057533a7223 */ /* 0x040fe2000000003a */
[----:B------:R-:W-:Y:S01]  /*7b80*/  FFMA R59, R83, R82, R59 ;  /* 0x00000052533b7223 */ /* 0x000fe2000000003b */
[----:B------:R-:W-:Y:S01]  /*7b90*/  SHF.L.U32 R80, R140, 0x10, RZ ;  /* 0x000000108c507819 */ /* 0x000fe200000006ff */
[----:B------:R-:W-:Y:S01]  /*7ba0*/  FMUL R56, R76, R60 ;  /* 0x0000003c4c387220 */ /* 0x000fe20000400000 */
[----:B------:R-:W-:Y:S01]  /*7bb0*/  LOP3.LUT R82, R140, 0xffff0000, RZ, 0xc0, !PT ;  /* 0xffff00008c527812 */ /* 0x000fe200078ec0ff */
[C---:B------:R-:W-:Y:S01]  /*7bc0*/  FMUL R57, R76.reuse, R61 ;  /* 0x0000003d4c397220 */ /* 0x040fe20000400000 */
[----:B------:R-:W-:Y:S01]  /*7bd0*/  SHF.L.U32 R85, R141, 0x10, RZ ;  /* 0x000000108d557819 */ /* 0x000fe200000006ff */
[C---:B------:R-:W-:Y:S01]  /*7be0*/  FMUL R62, R76.reuse, R62 ;  /* 0x0000003e4c3e7220 */ /* 0x040fe20000400000 */
[----:B------:R-:W-:Y:S01]  /*7bf0*/  F2FP.BF16.F32.PACK_AB R129, R47, R46 ;  /* 0x0000002e2f81723e */ /* 0x000fe200000010ff */
[----:B------:R-:W-:Y:S01]  /*7c00*/  FFMA R56, R83, R80, R56 ;  /* 0x0000005053387223 */ /* 0x000fe20000000038 */
[----:B------:R-:W-:Y:S01]  /*7c10*/  F2FP.BF16.F32.PACK_AB R130, R45, R44 ;  /* 0x0000002c2d82723e */ /* 0x000fe200000010ff */
[----:B------:R-:W-:Y:S01]  /*7c20*/  FFMA R57, R83, R82, R57 ;  /* 0x0000005253397223 */ /* 0x000fe20000000039 */
[----:B------:R-:W-:Y:S01]  /*7c30*/  F2FP.BF16.F32.PACK_AB R131, R51, R50 ;  /* 0x000000323383723e */ /* 0x000fe200000010ff */
[----:B------:R-:W-:Y:S01]  /*7c40*/  FFMA R62, R83, R85, R62 ;  /* 0x00000055533e7223 */ /* 0x000fe2000000003e */
[----:B------:R-:W-:Y:S01]  /*7c50*/  LOP3.LUT R80, R141, 0xffff0000, RZ, 0xc0, !PT ;  /* 0xffff00008d507812 */ /* 0x000fe200078ec0ff */
[----:B------:R-:W-:Y:S01]  /*7c60*/  FMUL R63, R76, R63 ;  /* 0x0000003f4c3f7220 */ /* 0x000fe20000400000 */
[----:B------:R-:W-:Y:S01]  /*7c70*/  SHF.L.U32 R85, R142, 0x10, RZ ;  /* 0x000000108e557819 */ /* 0x000fe200000006ff */
[----:B------:R1:W-:Y:S01]  /*7c80*/  STS.128 [R172+0x400], R128 ;  /* 0x00040080ac007388 */ /* 0x0003e20000000c00 */
[----:B------:R-:W-:Y:S01]  /*7c90*/  FMUL R60, R76, R64 ;  /* 0x000000404c3c7220 */ /* 0x000fe20000400000 */
[----:B------:R-:W-:Y:S01]  /*7ca0*/  LOP3.LUT R82, R142, 0xffff0000, RZ, 0xc0, !PT ;  /* 0xffff00008e527812 */ /* 0x000fe200078ec0ff */
[C---:B------:R-:W-:Y:S01]  /*7cb0*/  FMUL R61, R76.reuse, R65 ;  /* 0x000000414c3d7220 */ /* 0x040fe20000400000 */
[----:B------:R-:W-:Y:S01]  /*7cc0*/  SHF.L.U32 R87, R143, 0x10, RZ ;  /* 0x000000108f577819 */ /* 0x000fe200000006ff */
[C---:B------:R-:W-:Y:S01]  /*7cd0*/  FMUL R66, R76.reuse, R66 ;  /* 0x000000424c427220 */ /* 0x040fe20000400000 */
[----:B------:R-:W-:Y:S01]  /*7ce0*/  FFMA R63, R83, R80, R63 ;  /* 0x00000050533f7223 */ /* 0x000fe2000000003f */
[----:B------:R-:W-:Y:S01]  /*7cf0*/  FMUL R67, R76, R67 ;  /* 0x000000434c437220 */ /* 0x000fe20000400000 */
[----:B------:R-:W-:Y:S01]  /*7d00*/  F2FP.BF16.F32.PACK_AB R136, R49, R48 ;  /* 0x000000303188723e */ /* 0x000fe200000010ff */
[----:B------:R-:W-:Y:S01]  /*7d10*/  FFMA R60, R83, R85, R60 ;  /* 0x00000055533c7223 */ /* 0x000fe2000000003c */
[----:B------:R-:W-:Y:S01]  /*7d20*/  F2FP.BF16.F32.PACK_AB R137, R55, R54 ;  /* 0x000000363789723e */ /* 0x000fe200000010ff */
[----:B------:R-:W-:Y:S01]  /*7d30*/  FFMA R61, R83, R82, R61 ;  /* 0x00000052533d7223 */ /* 0x000fe2000000003d */
[----:B------:R-:W-:Y:S01]  /*7d40*/  F2FP.BF16.F32.PACK_AB R138, R53, R52 ;  /* 0x00000034358a723e */ /* 0x000fe200000010ff */
[----:B------:R-:W-:Y:S01]  /*7d50*/  FFMA R66, R83, R87, R66 ;  /* 0x0000005753427223 */ /* 0x000fe20000000042 */
[----:B------:R-:W-:Y:S01]  /*7d60*/  F2FP.BF16.F32.PACK_AB R139, R59, R58 ;  /* 0x0000003a3b8b723e */ /* 0x000fe200000010ff */
[----:B------:R-:W-:Y:S01]  /*7d70*/  FFMA R67, R83, R84, R67 ;  /* 0x0000005453437223 */ /* 0x000fe20000000043 */
[----:B------:R-:W-:Y:S02]  /*7d80*/  F2FP.BF16.F32.PACK_AB R180, R57, R56 ;  /* 0x0000003839b4723e */ /* 0x000fe400000010ff */
[----:B------:R-:W-:Y:S01]  /*7d90*/  F2FP.BF16.F32.PACK_AB R181, R63, R62 ;  /* 0x0000003e3fb5723e */ /* 0x000fe200000010ff */
[----:B------:R1:W-:Y:S01]  /*7da0*/  STS.128 [R171+0x400], R136 ;  /* 0x00040088ab007388 */ /* 0x0003e20000000c00 */
[----:B------:R-:W-:Y:S02]  /*7db0*/  F2FP.BF16.F32.PACK_AB R182, R61, R60 ;  /* 0x0000003c3db6723e */ /* 0x000fe400000010ff */
[----:B------:R-:W-:Y:S05]  /*7dc0*/  F2FP.BF16.F32.PACK_AB R183, R67, R66 ;  /* 0x0000004243b7723e */ /* 0x000fea00000010ff */
[----:B------:R1:W-:Y:S01]  /*7dd0*/  STS.128 [R170+0x400], R180 ;  /* 0x000400b4aa007388 */ /* 0x0003e20000000c00 */
[----:B------:R-:W-:Y:S01]  /*7de0*/  @!PT LDS RZ, [RZ] ;  /* 0x00000000fffff984 */ /* 0x000fe20000000800 */
[----:B------:R-:W-:Y:S01]  /*7df0*/  @!PT LDS RZ, [RZ] ;  /* 0x00000000fffff984 */ /* 0x000fe20000000800 */
[----:B------:R-:W-:Y:S01]  /*7e00*/  @!PT LDS RZ, [RZ] ;  /* 0x00000000fffff984 */ /* 0x000fe20000000800 */
[----:B------:R-:W-:Y:S01]  /*7e10*/  @!PT LDS RZ, [RZ] ;  /* 0x00000000fffff984 */ /* 0x000fe20000000800 */
[----:B------:R2:W-:Y:S07]  /*7e20*/  MEMBAR.ALL.CTA ;  /* 0x0000000000007992 */ /* 0x0005ee0000008000 */
[----:B--2---:R-:W2:Y:S02]  /*7e30*/  FENCE.VIEW.ASYNC.S ;  /* 0x00000000000073c6 */ /* 0x004ea40000000000 */
[----:B--2---:R-:W-:Y:S06]  /*7e40*/  BAR.SYNC.DEFER_BLOCKING 0x1, 0x80 ;  /* 0x0042000000007b1d */ /* 0x004fec0000010000 */
[----:B------:R-:W-:Y:S05]  /*7e50*/  @P0 BRA `(.L_x_105) ;  /* 0x0000000000300947 */ /* 0x000fea0003800000 */
[----:B------:R-:W-:Y:S01]  /*7e60*/  UIADD3 UR4, UPT, UPT, UR36, 0x400, URZ ;  /* 0x0000040024047890 */ /* 0x000fe2000fffe0ff */
[----:B------:R-:W-:Y:S01]  /*7e70*/  IMAD.IADD R0, R168, 0x1, R81 ;  /* 0x00000001a8007824 */ /* 0x000fe200078e0251 */
[----:B------:R-:W-:Y:S04]  /*7e80*/  UMOV UR43, UR52 ;  /* 0x00000034002b7c82 */ /* 0x000fe80008000000 */
[----:B------:R-:W-:Y:S01]  /*7e90*/  IMAD.U32 R159, RZ, RZ, UR4 ;  /* 0x00000004ff9f7e24 */ /* 0x000fe2000f8e00ff */
[----:B------:R-:W-:Y:S01]  /*7ea0*/  R2UR UR41, R0 ;  /* 0x00000000002972ca */ /* 0x000fe200000e0000 */
[----:B------:R-:W-:Y:S03]  /*7eb0*/  UIADD3 UR4, UP0, UPT, UR48, 0xa80, URZ ;  /* 0x00000a8030047890 */ /* 0x000fe6000ff1e0ff */
[----:B------:R-:W-:Y:S01]  /*7ec0*/  R2UR UR40, R159 ;  /* 0x000000009f2872ca */ /* 0x000fe200000e0000 */
[----:B------:R-:W-:Y:S11]  /*7ed0*/  UIADD3.X UR5, UPT, UPT, URZ, UR49, URZ, UP0, !UPT ;  /* 0x00000031ff057290 */ /* 0x000ff600087fe4ff */
[----:B------:R-:W-:Y:S01]  /*7ee0*/  @!UPT UIADD3 URZ, UPT, UPT, URZ, URZ, URZ ;  /* 0x000000fffffff290 */ /* 0x000fe2000fffe0ff */
[----:B------:R2:W-:Y:S01]  /*7ef0*/  UTMASTG.3D [UR40], [UR4] ;  /* 0x00000028040073b5 */ /* 0x0005e20008010000 */
[----:B------:R0:W-:Y:S01]  /*7f00*/  UTMACMDFLUSH ;  /* 0x00000000000079b7 */ /* 0x0001e20000000000 */
[----:B--2---:R-:W-:Y:S04]  /*7f10*/  DEPBAR.LE SB0, 0x1 ;  /* 0x000080400000791a */ /* 0x004fe80000000000 */
.L_x_105:
[----:B------:R-:W-:Y:S05]  /*7f20*/  BSYNC.RECONVERGENT B0 ;  /* 0x0000000000007941 */ /* 0x000fea0003800200 */
.L_x_104:
[----:B------:R-:W-:Y:S01]  /*7f30*/  BAR.SYNC.DEFER_BLOCKING 0x1, 0x80 ;  /* 0x0042000000007b1d */ /* 0x000fe20000010000 */
[----:B------:R-:W-:Y:S01]  /*7f40*/  ISETP.NE.AND P2, PT, R174, RZ, PT ;  /* 0x000000ffae00720c */ /* 0x000fe20003f45270 */
[----:B------:R-:W-:Y:S01]  /*7f50*/  UISETP.NE.AND UP0, UPT, UR39, URZ, UPT ;  /* 0x000000ff2700728c */ /* 0x000fe2000bf05270 */
[----:B------:R-:W-:Y:S11]  /*7f60*/  LEA R3, R105, UR36, 0x3 ;  /* 0x0000002469037c11 */ /* 0x000ff6000f8e18ff */
[----:B------:R-:W-:Y:S01]  /*7f70*/  @P2 SHF.L.U32 R6, R162, 0x1f, RZ ;  /* 0x0000001fa2062819 */ /* 0x000fe200000006ff */
[----:B------:R-:W-:Y:S06]  /*7f80*/  BRA.U !UP0, `(.L_x_106) ;  /* 0x0000000108247547 */ /* 0x000fec000b800000 */
[----:B------:R-:W2:Y:S01]  /*7f90*/  S2R R0, SR_CgaCtaId ;  /* 0x0000000000007919 */ /* 0x000ea20000008800 */
[----:B------:R-:W-:Y:S01]  /*7fa0*/  IMAD.U32 R4, RZ, RZ, UR37 ;  /* 0x00000025ff047e24 */ /* 0x000fe2000f8e00ff */
[----:B------:R-:W-:Y:S04]  /*7fb0*/  UIADD3 UR4, UPT, UPT, UR37, 0x1, URZ ;  /* 0x0000000125047890 */ /* 0x000fe8000fffe0ff */
[----:B------:R-:W-:Y:S01]  /*7fc0*/  @P2 LEA R4, R4, UR36, 0x3 ;  /* 0x0000002404042c11 */ /* 0x000fe2000f8e18ff */
[----:B------:R-:W-:Y:S04]  /*7fd0*/  UISETP.NE.AND UP0, UPT, UR4, 0x4, UPT ;  /* 0x000000040400788c */ /* 0x000fe8000bf05270 */
[----:B------:R-:W-:Y:S01]  /*7fe0*/  @P2 VIADD R5, R4, 0x30 ;  /* 0x0000003004052836 */ /* 0x000fe20000000000 */
[----:B------:R-:W-:Y:S04]  /*7ff0*/  USEL UR37, UR4, URZ, UP0 ;  /* 0x000000ff04257287 */ /* 0x000fe80008000000 */
[----:B--2---:R-:W-:Y:S04]  /*8000*/  @P2 PRMT R0, R0, 0x654, R5 ;  /* 0x0000065400002816 */ /* 0x004fe80000000005 */
[----:B------:R2:W-:Y:S04]  /*8010*/  @P2 SYNCS.ARRIVE.TRANS64.RED.A1T0 RZ, [R0+URZ], RZ ;  /* 0x000000ff00ff29a7 */ /* 0x0005e800081004ff */
.L_x_106:
[----:B------:R-:W4:Y:S01]  /*8020*/  @P2 SYNCS.PHASECHK.TRANS64.TRYWAIT P1, [R3+URZ+0x10], R6 ;  /* 0x00001006030025a7 */ /* 0x000f2200080211ff */
[----:B------:R-:W-:Y:S01]  /*8030*/  ISETP.NE.AND P0, PT, R79, RZ, PT ;  /* 0x000000ff4f00720c */ /* 0x000fe20003f05270 */
[----:B--2---:R-:W-:Y:S01]  /*8040*/  IMAD.MOV.U32 R0, RZ, RZ, 0x80 ;  /* 0x00000080ff007424 */ /* 0x004fe200078e00ff */
[----:B------:R-:W-:Y:S04]  /*8050*/  BSSY B1, `(.L_x_107) ;  /* 0x0000020000017945 */ /* 0x000fe80003800000 */
[----:B------:R-:W-:Y:S02]  /*8060*/  SEL R81, R0, 0x40, !P0 ;  /* 0x0000004000517807 */ /* 0x000fe40004000000 */
[----:B----4-:R-:W-:Y:S01]  /*8070*/  @P2 SEL R107, RZ, 0x1, !P1 ;  /* 0x00000001ff6b2807 */ /* 0x010fe20004800000 */
[----:B------:R-:W-:Y:S06]  /*8080*/  @!P2 BRA `(.L_x_108) ;  /* 0x000000000070a947 */ /* 0x000fec0003800000 */
[----:B------:R-:W-:Y:S01]  /*8090*/  ISETP.NE.AND P2, PT, R112, RZ, PT ;  /* 0x000000ff7000720c */ /* 0x000fe20003f45270 */
[----:B------:R-:W-:Y:S01]  /*80a0*/  BSSY B0, `(.L_x_109) ;  /* 0x000000b000007945 */ /* 0x000fe20003800000 */
[----:B------:R-:W-:Y:S11]  /*80b0*/  ISETP.NE.AND P0, PT, R107, RZ, PT ;  /* 0x000000ff6b00720c */ /* 0x000ff60003f05270 */
[----:B------:R-:W-:Y:S05]  /*80c0*/  @P2 IMAD R6, R105, 0x4000, R178 ;  /* 0x0000400069062824 */ /* 0x000fea00078e02b2 */
[----:B------:R-:W-:Y:S04]  /*80d0*/  @P2 IADD3 R9, PT, PT, R6, UR36, RZ ;  /* 0x0000002406092c10 */ /* 0x000fe8000fffe0ff */
[----:B------:R-:W-:Y:S01]  /*80e0*/  @P2 IADD3 R7, PT, PT, R104, R9, RZ ;  /* 0x0000000968072210 */ /* 0x000fe20007ffe0ff */
[--C-:B------:R-:W-:Y:S02]  /*80f0*/  @P2 IMAD.IADD R5, R86, 0x1, R9.reuse ;  /* 0x0000000156052824 */ /* 0x100fe400078e0209 */
[----:B------:R-:W-:Y:S01]  /*8100*/  @P2 IMAD.IADD R4, R106, 0x1, R9 ;  /* 0x000000016a042824 */ /* 0x000fe200078e0209 */
[----:B------:R-:W-:Y:S06]  /*8110*/  @P0 BRA `(.L_x_110) ;  /* 0x00000000000c0947 */ /* 0x000fec0003800000 */
[----:B------:R-:W-:Y:S04]  /*8120*/  SHF.L.U32 R0, R162, 0x1f, RZ ;  /* 0x0000001fa2007819 */ /* 0x000fe800000006ff */
[----:B------:R-:W2:Y:S02]  /*8130*/  SYNCS.PHASECHK.TRANS64.TRYWAIT P0, [R3+URZ+0x10], R0 ;  /* 0x00001000030075a7 */ /* 0x000ea400080011ff */
[----:B--2---:R-:W-:Y:S05]  /*8140*/  @!P0 BRA `(.L_x_111) ;  /* 0x0000004400dc8947 */ /* 0x004fea0003800000 */
.L_x_110:
[----:B------:R-:W-:Y:S05]  /*8150*/  BSYNC B0 ;  /* 0x0000000000007941 */ /* 0x000fea0003800000 */
.L_x_109:
[----:B------:R-:W-:Y:S01]  /*8160*/  ISETP.NE.AND P0, PT, R112, RZ, PT ;  /* 0x000000ff7000720c */ /* 0x000fe20003f05270 */
[----:B------:R-:W-:Y:S11]  /*8170*/  VIADD R105, R105, 0x1 ;  /* 0x0000000169697836 */ /* 0x000ff60000000000 */
[----:B------:R-:W-:Y:S01]  /*8180*/  @!UPT UIADD3 URZ, UPT, UPT, URZ, URZ, URZ ;  /* 0x000000fffffff290 */ /* 0x000fe2000fffe0ff */
[----:B------:R4:W1:Y:S01]  /*8190*/  @P0 LDS.128 R88, [R6+UR36+0x400] ;  /* 0x0004002406580984 */ /* 0x0008620008000c00 */
[--C-:B--2---:R-:W-:Y:S01]  /*81a0*/  @P0 IMAD.IADD R3, R104, 0x1, R5.reuse ;  /* 0x0000000168030824 */ /* 0x104fe200078e0205 */
[C---:B------:R-:W-:Y:S01]  /*81b0*/  @P0 IADD3 R0, PT, PT, R106.reuse, R7, RZ ;  /* 0x000000076a000210 */ /* 0x040fe20007ffe0ff */
[C---:B------:R-:W-:Y:S01]  /*81c0*/  @P0 IMAD.IADD R8, R106.reuse, 0x1, R5 ;  /* 0x000000016a080824 */ /* 0x040fe200078e0205 */
[----:B------:R4:W2:Y:S02]  /*81d0*/  @P0 LDS.128 R92, [R4+0x400] ;  /* 0x00040000045c0984 */ /* 0x0008a40000000c00 */
[----:B------:R-:W-:Y:S02]  /*81e0*/  @P0 IADD3 R9, PT, PT, R106, R3, RZ ;  /* 0x000000036a090210 */ /* 0x000fe40007ffe0ff */
[----:B------:R4:W1:Y:S04]  /*81f0*/  @P0 LDS.128 R100, [R7+0x400] ;  /* 0x0004000007640984 */ /* 0x0008680000000c00 */
[----:B------:R4:W1:Y:S04]  /*8200*/  @P0 LDS.128 R108, [R0+0x400] ;  /* 0x00040000006c0984 */ /* 0x0008680000000c00 */
[----:B------:R4:W1:Y:S04]  /*8210*/  @P0 LDS.128 R116, [R5+0x400] ;  /* 0x0004000005740984 */ /* 0x0008680000000c00 */
[----:B------:R4:W1:Y:S04]  /*8220*/  @P0 LDS.128 R124, [R8+0x400] ;  /* 0x00040000087c0984 */ /* 0x0008680000000c00 */
[----:B------:R4:W1:Y:S04]  /*8230*/  @P0 LDS.128 R132, [R3+0x400] ;  /* 0x0004000003840984 */ /* 0x0008680000000c00 */
[----:B------:R4:W1:Y:S02]  /*8240*/  @P0 LDS.128 R140, [R9+0x400] ;  /* 0x00040000098c0984 */ /* 0x0008640000000c00 */
.L_x_108:
[----:B------:R-:W-:Y:S05]  /*8250*/  BSYNC B1 ;  /* 0x0000000000017941 */ /* 0x000fea0003800000 */
.L_x_107:
[----:B------:R-:W-:Y:S05]  /*8260*/  IMAD.IADD R50, R78, 0x1, R81 ;  /* 0x000000014e327824 */ /* 0x000fea00078e0251 */
[----:B----4-:R-:W-:Y:S04]  /*8270*/  SHF.R.U32.HI R3, RZ, 0x15, R50 ;  /* 0x00000015ff037819 */ /* 0x010fe80000011632 */
[----:B------:R-:W-:Y:S11]  /*8280*/  LOP3.LUT P0, RZ, R3, 0x3, R158, 0x48, !PT ;  /* 0x0000000303ff7812 */ /* 0x000ff6000780489e */
[----:B------:R-:W-:Y:S02]  /*8290*/  @!UPT UIADD3 URZ, UPT, UPT, URZ, URZ, URZ ;  /* 0x000000fffffff290 */ /* 0x000fe4000fffe0ff */
        /* <DEDUP_REMOVED lines=17> */
.L_x_112:
[----:B-1----:R-:W-:Y:S01]  /*83b0*/  SHF.L.U32 R80, R88, 0x10, RZ ;  /* 0x0000001058507819 */ /* 0x002fe200000006ff */
[----:B------:R-:W-:Y:S05]  /*83c0*/  WARPSYNC.ALL ;  /* 0x0000000000007948 */ /* 0x000fea0003800000 */
[----:B------:R-:W-:Y:S01]  /*83d0*/  R2UR UR4, R50 ;  /* 0x00000000320472ca */ /* 0x000fe200000e0000 */
[----:B------:R-:W1:Y:S01]  /*83e0*/  S2R R179, SR_CgaCtaId ;  /* 0x0000000000b37919 */ /* 0x000e620000008800 */
[----:B------:R-:W-:Y:S01]  /*83f0*/  LOP3.LUT R82, R88, 0xffff0000, RZ, 0xc0, !PT ;  /* 0xffff000058527812 */ /* 0x000fe200078ec0ff */
[----:B------:R-:W-:Y:S01]  /*8400*/  BSSY.RECONVERGENT B0, `(.L_x_113) ;  /* 0x0000103000007945 */ /* 0x000fe20003800200 */
[----:B------:R-:W-:Y:S02]  /*8410*/  SHF.L.U32 R85, R89, 0x10, RZ ;  /* 0x0000001059557819 */ /* 0x000fe400000006ff */
[----:B------:R-:W-:Y:S02]  /*8420*/  LOP3.LUT R84, R91, 0xffff0000, RZ, 0xc0, !PT ;  /* 0xffff00005b547812 */ /* 0x000fe400078ec0ff */
[----:B------:R-:W-:Y:S02]  /*8430*/  ISETP.NE.AND P6, PT, R174, RZ, PT ;  /* 0x000000ffae00720c */ /* 0x000fe40003fc5270 */
[----:B------:R-:W-:Y:S03]  /*8440*/  ISETP.NE.AND P0, PT, R165, RZ, PT ;  /* 0x000000ffa500720c */ /* 0x000fe60003f05270 */
[----:B------:R-:W4:Y:S02]  /*8450*/  LDTM.x64 R4, tmem[UR4] ;  /* 0x00000004000479ee */ /* 0x000f240008340000 */
[C---:B----4-:R-:W-:Y:S01]  /*8460*/  FMUL R0, R76.reuse, R4 ;  /* 0x000000044c007220 */ /* 0x050fe20000400000 */
[C---:B------:R-:W-:Y:S01]  /*8470*/  FMUL R3, R76.reuse, R5 ;  /* 0x000000054c037220 */ /* 0x040fe20000400000 */
[C---:B------:R-:W-:Y:S01]  /*8480*/  FMUL R6, R76.reuse, R6 ;  /* 0x000000064c067220 */ /* 0x040fe20000400000 */
[----:B------:R-:W-:Y:S01]  /*8490*/  FMUL R7, R76, R7 ;  /* 0x000000074c077220 */ /* 0x000fe20000400000 */
[----:B------:R-:W-:Y:S01]  /*84a0*/  FFMA R0, R83, R80, R0 ;  /* 0x0000005053007223 */ /* 0x000fe20000000000 */
[----:B------:R-:W-:Y:S01]  /*84b0*/  LOP3.LUT R80, R89, 0xffff0000, RZ, 0xc0, !PT ;  /* 0xffff000059507812 */ /* 0x000fe200078ec0ff */
[----:B------:R-:W-:Y:S01]  /*84c0*/  FFMA R3, R83, R82, R3 ;  /* 0x0000005253037223 */ /* 0x000fe20000000003 */
[----:B------:R-:W-:Y:S01]  /*84d0*/  SHF.L.U32 R82, R91, 0x10, RZ ;  /* 0x000000105b527819 */ /* 0x000fe200000006ff */
[C---:B------:R-:W-:Y:S01]  /*84e0*/  FFMA R6, R83.reuse, R85, R6 ;  /* 0x0000005553067223 */ /* 0x040fe20000000006 */
[----:B------:R-:W-:Y:S01]  /*84f0*/  SHF.L.U32 R85, R90, 0x10, RZ ;  /* 0x000000105a557819 */ /* 0x000fe200000006ff */
[----:B------:R-:W-:Y:S01]  /*8500*/  FFMA R7, R83, R80, R7 ;  /* 0x0000005053077223 */ /* 0x000fe20000000007 */
[----:B------:R-:W-:Y:S01]  /*8510*/  F2FP.BF16.F32.PACK_AB R96, R3, R0 ;  /* 0x000000000360723e */ /* 0x000fe200000010ff */
[----:B------:R-:W-:Y:S01]  /*8520*/  FMUL R4, R76, R8 ;  /* 0x000000084c047220 */ /* 0x000fe20000400000 */
[----:B------:R-:W-:Y:S01]  /*8530*/  LOP3.LUT R80, R90, 0xffff0000, RZ, 0xc0, !PT ;  /* 0xffff00005a507812 */ /* 0x000fe200078ec0ff */
[C---:B------:R-:W-:Y:S01]  /*8540*/  FMUL R0, R76.reuse, R9 ;  /* 0x000000094c007220 */ /* 0x040fe20000400000 */
[----:B------:R-:W-:Y:S01]  /*8550*/  F2FP.BF16.F32.PACK_AB R97, R7, R6 ;  /* 0x000000060761723e */ /* 0x000fe200000010ff */
[----:B------:R-:W-:Y:S01]  /*8560*/  FMUL R3, R76, R10 ;  /* 0x0000000a4c037220 */ /* 0x000fe20000400000 */
[C---:B------:R-:W-:Y:S01]  /*8570*/  FFMA R4, R83.reuse, R85, R4 ;  /* 0x0000005553047223 */ /* 0x040fe20000000004 */
[----:B--2---:R-:W-:Y:S01]  /*8580*/  SHF.L.U32 R85, R94, 0x10, RZ ;  /* 0x000000105e557819 */ /* 0x004fe200000006ff */
[----:B------:R-:W-:Y:S01]  /*8590*/  FMUL R5, R76, R11 ;  /* 0x0000000b4c057220 */ /* 0x000fe20000400000 */
[C---:B------:R-:W-:Y:S01]  /*85a0*/  FFMA R0, R83.reuse, R80, R0 ;  /* 0x0000005053007223 */ /* 0x040fe20000000000 */
[C---:B------:R-:W-:Y:S01]  /*85b0*/  SHF.L.U32 R80, R92.reuse, 0x10, RZ ;  /* 0x000000105c507819 */ /* 0x040fe200000006ff */
[C---:B------:R-:W-:Y:S01]  /*85c0*/  FFMA R3, R83.reuse, R82, R3 ;  /* 0x0000005253037223 */ /* 0x040fe20000000003 */
[----:B------:R-:W-:Y:S01]  /*85d0*/  LOP3.LUT R82, R92, 0xffff0000, RZ, 0xc0, !PT ;  /* 0xffff00005c527812 */ /* 0x000fe200078ec0ff */
[----:B------:R-:W-:Y:S01]  /*85e0*/  FMUL R6, R76, R12 ;  /* 0x0000000c4c067220 */ /* 0x000fe20000400000 */
[----:B------:R-:W-:Y:S01]  /*85f0*/  F2FP.BF16.F32.PACK_AB R98, R0, R4 ;  /* 0x000000040062723e */ /* 0x000fe200000010ff */
[C---:B------:R-:W-:Y:S01]  /*8600*/  FFMA R5, R83.reuse, R84, R5 ;  /* 0x0000005453057223 */ /* 0x040fe20000000005 */
[C---:B------:R-:W-:Y:S01]  /*8610*/  FMUL R7, R76.reuse, R13 ;  /* 0x0000000d4c077220 */ /* 0x040fe20000400000 */
[----:B------:R-:W-:Y:S01]  /*8620*/  FFMA R6, R83, R80, R6 ;  /* 0x0000005053067223 */ /* 0x000fe20000000006 */
[----:B------:R-:W-:Y:S01]  /*8630*/  SHF.L.U32 R80, R93, 0x10, RZ ;  /* 0x000000105d507819 */ /* 0x000fe200000006ff */
[C---:B------:R-:W-:Y:S01]  /*8640*/  FMUL R0, R76.reuse, R14 ;  /* 0x0000000e4c007220 */ /* 0x040fe20000400000 */
[----:B------:R-:W-:Y:S01]  /*8650*/  F2FP.BF16.F32.PACK_AB R99, R5, R3 ;  /* 0x000000030563723e */ /* 0x000fe200000010ff */
[----:B------:R-:W-:Y:S01]  /*8660*/  FFMA R7, R83, R82, R7 ;  /* 0x0000005253077223 */ /* 0x000fe20000000007 */
[----:B------:R-:W-:Y:S01]  /*8670*/  LOP3.LUT R82, R93, 0xffff0000, RZ, 0xc0, !PT ;  /* 0xffff00005d527812 */ /* 0x000fe200078ec0ff */
[C---:B------:R-:W-:Y:S01]  /*8680*/  FMUL R3, R76.reuse, R15 ;  /* 0x0000000f4c037220 */ /* 0x040fe20000400000 */
[----:B------:R-:W-:Y:S01]  /*8690*/  FMUL R4, R76, R16 ;  /* 0x000000104c047220 */ /* 0x000fe20000400000 */
[C---:B------:R-:W-:Y:S01]  /*86a0*/  FFMA R0, R83.reuse, R80, R0 ;  /* 0x0000005053007223 */ /* 0x040fe20000000000 */
[----:B------:R-:W-:Y:S01]  /*86b0*/  LOP3.LUT R80, R94, 0xffff0000, RZ, 0xc0, !PT ;  /* 0xffff00005e507812 */ /* 0x000fe200078ec0ff */
[----:B------:R-:W-:Y:S01]  /*86c0*/  FFMA R3, R83, R82, R3 ;  /* 0x0000005253037223 */ /* 0x000fe20000000003 */
[----:B------:R-:W-:Y:S01]  /*86d0*/  F2FP.BF16.F32.PACK_AB R120, R7, R6 ;  /* 0x000000060778723e */ /* 0x000fe200000010ff */
[----:B------:R-:W-:Y:S01]  /*86e0*/  FFMA R4, R83, R85, R4 ;  /* 0x0000005553047223 */ /* 0x000fe20000000004 */
[C---:B------:R-:W-:Y:S01]  /*86f0*/  SHF.L.U32 R85, R95.reuse, 0x10, RZ ;  /* 0x000000105f557819 */ /* 0x040fe200000006ff */
[C---:B------:R-:W-:Y:S01]  /*8700*/  FMUL R5, R76.reuse, R17 ;  /* 0x000000114c057220 */ /* 0x040fe20000400000 */
[----:B------:R-:W-:Y:S01]  /*8710*/  LOP3.LUT R82, R95, 0xffff0000, RZ, 0xc0, !PT ;  /* 0xffff00005f527812 */ /* 0x000fe200078ec0ff */
[C---:B------:R-:W-:Y:S01]  /*8720*/  FMUL R6, R76.reuse, R18 ;  /* 0x000000124c067220 */ /* 0x040fe20000400000 */
[----:B------:R-:W-:Y:S01]  /*8730*/  F2FP.BF16.F32.PACK_AB R121, R3, R0 ;  /* 0x000000000379723e */ /* 0x000fe200000010ff */
[----:B------:R-:W-:Y:S01]  /*8740*/  FMUL R7, R76, R19 ;  /* 0x000000134c077220 */ /* 0x000fe20000400000 */
        /* <DEDUP_REMOVED lines=11> */
[----:B------:R-:W-:Y:S01]  /*8800*/  SHF.L.U32 R80, R101, 0x10, RZ ;  /* 0x0000001065507819 */ /* 0x000fe200000006ff */
[----:B------:R-:W-:Y:S01]  /*8810*/  FFMA R3, R83, R82, R3 ;  /* 0x0000005253037223 */ /* 0x000fe20000000003 */
[----:B------:R-:W-:Y:S01]  /*8820*/  LOP3.LUT R82, R103, 0xffff0000, RZ, 0xc0, !PT ;  /* 0xffff000067527812 */ /* 0x000fe200078ec0ff */
[C---:B------:R-:W-:Y:S01]  /*8830*/  FMUL R4, R76.reuse, R22 ;  /* 0x000000164c047220 */ /* 0x040fe20000400000 */
[----:B------:R2:W-:Y:S01]  /*8840*/  STS.128 [R178+UR36+0x4400], R96 ;  /* 0x00440060b2007988 */ /* 0x0005e20008000c24 */
[C---:B------:R-:W-:Y:S01]  /*8850*/  FMUL R5, R76.reuse, R23 ;  /* 0x000000174c057220 */ /* 0x040fe20000400000 */
[----:B------:R-:W-:Y:S01]  /*8860*/  F2FP.BF16.F32.PACK_AB R128, R3, R0 ;  /* 0x000000000380723e */ /* 0x000fe200000010ff */
[----:B------:R-:W-:Y:S01]  /*8870*/  FFMA R4, R83, R80, R4 ;  /* 0x0000005053047223 */ /* 0x000fe20000000004 */
[----:B------:R-:W-:Y:S01]  /*8880*/  LOP3.LUT R0, R101, 0xffff0000, RZ, 0xc0, !PT ;  /* 0xffff000065007812 */ /* 0x000fe200078ec0ff */
[----:B------:R-:W-:Y:S01]  /*8890*/  FMUL R6, R76, R24 ;  /* 0x000000184c067220 */ /* 0x000fe20000400000 */
[----:B------:R-:W-:Y:S01]  /*88a0*/  SHF.L.U32 R3, R102, 0x10, RZ ;  /* 0x0000001066037819 */ /* 0x000fe200000006ff */
[----:B------:R-:W-:Y:S01]  /*88b0*/  FMUL R7, R76, R25 ;  /* 0x000000194c077220 */ /* 0x000fe20000400000 */
[----:B------:R-:W-:Y:S01]  /*88c0*/  LOP3.LUT R80, R102, 0xffff0000, RZ, 0xc0, !PT ;  /* 0xffff000066507812 */ /* 0x000fe200078ec0ff */
[C---:B------:R-:W-:Y:S01]  /*88d0*/  FFMA R5, R83.reuse, R0, R5 ;  /* 0x0000000053057223 */ /* 0x040fe20000000005 */
[----:B------:R-:W-:Y:S01]  /*88e0*/  SHF.L.U32 R0, R108, 0x10, RZ ;  /* 0x000000106c007819 */ /* 0x000fe200000006ff */
[C---:B------:R-:W-:Y:S01]  /*88f0*/  FMUL R8, R76.reuse, R26 ;  /* 0x0000001a4c087220 */ /* 0x040fe20000400000 */
        /* <DEDUP_REMOVED lines=18> */
[----:B------:R4:W-:Y:S01]  /*8a20*/  STS.128 [R177+0x4400], R120 ;  /* 0x00440078b1007388 */ /* 0x0009e20000000c00 */
[----:B------:R-:W-:Y:S01]  /*8a30*/  FFMA R11, R83, R80, R11 ;  /* 0x00000050530b7223 */ /* 0x000fe2000000000b */
[----:B------:R-:W-:Y:S01]  /*8a40*/  LOP3.LUT R80, R111, 0xffff0000, RZ, 0xc0, !PT ;  /* 0xffff00006f507812 */ /* 0x000fe200078ec0ff */
[C---:B------:R-:W-:Y:S01]  /*8a50*/  FFMA R12, R83.reuse, R3, R12 ;  /* 0x00000003530c7223 */ /* 0x040fe2000000000c */
[C---:B------:R-:W-:Y:S01]  /*8a60*/  SHF.L.U32 R3, R110.reuse, 0x10, RZ ;  /* 0x000000106e037819 */ /* 0x040fe200000006ff */
[----:B------:R-:W-:Y:S01]  /*8a70*/  FFMA R13, R83, R0, R13 ;  /* 0x00000000530d7223 */ /* 0x000fe2000000000d */
[----:B------:R-:W-:Y:S01]  /*8a80*/  LOP3.LUT R0, R110, 0xffff0000, RZ, 0xc0, !PT ;  /* 0xffff00006e007812 */ /* 0x000fe200078ec0ff */
[C---:B------:R-:W-:Y:S01]  /*8a90*/  FMUL R14, R76.reuse, R32 ;  /* 0x000000204c0e7220 */ /* 0x040fe20000400000 */
[----:B--2---:R-:W-:Y:S01]  /*8aa0*/  F2FP.BF16.F32.PACK_AB R96, R11, R10 ;  /* 0x0000000a0b60723e */ /* 0x004fe200000010ff */
[C---:B------:R-:W-:Y:S01]  /*8ab0*/  FMUL R15, R76.reuse, R33 ;  /* 0x000000214c0f7220 */ /* 0x040fe20000400000 */
[----:B------:R-:W-:Y:S01]  /*8ac0*/  F2FP.BF16.F32.PACK_AB R97, R13, R12 ;  /* 0x0000000c0d61723e */ /* 0x000fe200000010ff */
        /* <DEDUP_REMOVED lines=14> */
[----:B------:R-:W-:Y:S01]  /*8bb0*/  FMUL R20, R76, R38 ;  /* 0x000000264c147220 */ /* 0x000fe20000400000 */
[----:B------:R-:W-:Y:S01]  /*8bc0*/  FFMA R18, R83, R0, R18 ;  /* 0x0000000053127223 */ /* 0x000fe20000000012 */
[----:B------:R-:W-:Y:S01]  /*8bd0*/  LOP3.LUT R0, R117, 0xffff0000, RZ, 0xc0, !PT ;  /* 0xffff000075007812 */ /* 0x000fe200078ec0ff */
[C---:B------:R-:W-:Y:S01]  /*8be0*/  FFMA R19, R83.reuse, R80, R19 ;  /* 0x0000005053137223 */ /* 0x040fe20000000013 */
[C---:B------:R-:W-:Y:S01]  /*8bf0*/  LOP3.LUT R80, R118.reuse, 0xffff0000, RZ, 0xc0, !PT ;  /* 0xffff000076507812 */ /* 0x040fe200078ec0ff */
[----:B------:R-:W-:Y:S01]  /*8c00*/  FFMA R20, R83, R3, R20 ;  /* 0x0000000353147223 */ /* 0x000fe20000000014 */
[----:B------:R-:W-:Y:S01]  /*8c10*/  SHF.L.U32 R3, R118, 0x10, RZ ;  /* 0x0000001076037819 */ /* 0x000fe200000006ff */
[C---:B------:R-:W-:Y:S01]  /*8c20*/  FMUL R21, R76.reuse, R39 ;  /* 0x000000274c157220 */ /* 0x040fe20000400000 */
[----:B----4-:R-:W-:Y:S01]  /*8c30*/  F2FP.BF16.F32.PACK_AB R120, R19, R18 ;  /* 0x000000121378723e */ /* 0x010fe200000010ff */
[C---:B------:R-:W-:Y:S01]  /*8c40*/  FMUL R22, R76.reuse, R40 ;  /* 0x000000284c167220 */ /* 0x040fe20000400000 */
[----:B------:R-:W-:Y:S01]  /*8c50*/  STS.128 [R176+0x4400], R128 ;  /* 0x00440080b0007388 */ /* 0x000fe20000000c00 */
[C---:B------:R-:W-:Y:S01]  /*8c60*/  FMUL R23, R76.reuse, R41 ;  /* 0x000000294c177220 */ /* 0x040fe20000400000 */
[----:B------:R-:W-:Y:S01]  /*8c70*/  FMUL R24, R76, R42 ;  /* 0x0000002a4c187220 */ /* 0x000fe20000400000 */
[C---:B------:R-:W-:Y:S01]  /*8c80*/  FFMA R21, R83.reuse, R0, R21 ;  /* 0x0000000053157223 */ /* 0x040fe20000000015 */
[----:B------:R-:W-:Y:S01]  /*8c90*/  SHF.L.U32 R0, R124, 0x10, RZ ;  /* 0x000000107c007819 */ /* 0x000fe200000006ff */
[----:B------:R-:W-:Y:S01]  /*8ca0*/  FMUL R25, R76, R43 ;  /* 0x0000002b4c197220 */ /* 0x000fe20000400000 */
[----:B------:R-:W-:Y:S01]  /*8cb0*/  FFMA R22, R83, R3, R22 ;  /* 0x0000000353167223 */ /* 0x000fe20000000016 */
[----:B------:R-:W-:Y:S01]  /*8cc0*/  SHF.L.U32 R3, R125, 0x10, RZ ;  /* 0x000000107d037819 */ /* 0x000fe200000006ff */
[----:B------:R-:W-:Y:S01]  /*8cd0*/  FFMA R23, R83, R80, R23 ;  /* 0x0000005053177223 */ /* 0x000fe20000000017 */
[----:B------:R-:W-:Y:S01]  /*8ce0*/  LOP3.LUT R80, R124, 0xffff0000, RZ, 0xc0, !PT ;  /* 0xffff00007c507812 */ /* 0x000fe200078ec0ff */
[C---:B------:R-:W-:Y:S01]  /*8cf0*/  FMUL R26, R76.reuse, R44 ;  /* 0x0000002c4c1a7220 */ /* 0x040fe20000400000 */
[----:B------:R-:W-:Y:S01]  /*8d00*/  F2FP.BF16.F32.PACK_AB R121, R21, R20 ;  /* 0x000000141579723e */ /* 0x000fe200000010ff */
[----:B------:R-:W-:Y:S01]  /*8d10*/  FFMA R24, R83, R85, R24 ;  /* 0x0000005553187223 */ /* 0x000fe20000000018 */
[----:B------:R-:W-:Y:S01]  /*8d20*/  F2FP.BF16.F32.PACK_AB R122, R23, R22 ;  /* 0x00000016177a723e */ /* 0x000fe200000010ff */
[----:B------:R-:W-:Y:S01]  /*8d30*/  FFMA R25, R83, R82, R25 ;  /* 0x0000005253197223 */ /* 0x000fe20000000019 */
[----:B------:R-:W-:Y:S01]  /*8d40*/  SHF.L.U32 R85, R127, 0x10, RZ ;  /* 0x000000107f557819 */ /* 0x000fe200000006ff */
[C---:B------:R-:W-:Y:S01]  /*8d50*/  FMUL R27, R76.reuse, R45 ;  /* 0x0000002d4c1b7220 */ /* 0x040fe20000400000 */
[----:B------:R-:W-:Y:S01]  /*8d60*/  LOP3.LUT R82, R143, 0xffff0000, RZ, 0xc0, !PT ;  /* 0xffff00008f527812 */ /* 0x000fe200078ec0ff */
[----:B------:R-:W-:Y:S01]  /*8d70*/  FMUL R28, R76, R46 ;  /* 0x0000002e4c1c7220 */ /* 0x000fe20000400000 */
[----:B------:R-:W-:Y:S01]  /*8d80*/  F2FP.BF16.F32.PACK_AB R123, R25, R24 ;  /* 0x00000018197b723e */ /* 0x000fe200000010ff */
[----:B------:R2:W-:Y:S01]  /*8d90*/  STS.128 [R175+0x4400], R96 ;  /* 0x00440060af007388 */ /* 0x0005e20000000c00 */
        /* <DEDUP_REMOVED lines=12> */
[----:B------:R4:W-:Y:S01]  /*8e60*/  STS.128 [R173+0x4400], R120 ;  /* 0x00440078ad007388 */ /* 0x0009e20000000c00 */
[----:B------:R-:W-:Y:S01]  /*8e70*/  FMUL R33, R76, R51 ;  /* 0x000000334c217220 */ /* 0x000fe20000400000 */
[C---:B------:R-:W-:Y:S01]  /*8e80*/  FFMA R30, R83.reuse, R3, R30 ;  /* 0x00000003531e7223 */ /* 0x040fe2000000001e */
[C---:B------:R-:W-:Y:S01]  /*8e90*/  SHF.L.U32 R3, R132.reuse, 0x10, RZ ;  /* 0x0000001084037819 */ /* 0x040fe200000006ff */
[C---:B------:R-:W-:Y:S01]  /*8ea0*/  FFMA R31, R83.reuse, R80, R31 ;  /* 0x00000050531f7223 */ /* 0x040fe2000000001f */
[----:B------:R-:W-:Y:S01]  /*8eb0*/  LOP3.LUT R80, R132, 0xffff0000, RZ, 0xc0, !PT ;  /* 0xffff000084507812 */ /* 0x000fe200078ec0ff */
[----:B------:R-:W-:Y:S01]  /*8ec0*/  FFMA R32, R83, R85, R32 ;  /* 0x0000005553207223 */ /* 0x000fe20000000020 */
        /* <DEDUP_REMOVED lines=9> */
[----:B------:R-:W-:Y:S01]  /*8f60*/  FFMA R35, R83, R80, R35 ;  /* 0x0000005053237223 */ /* 0x000fe20000000023 */
[----:B------:R-:W-:Y:S01]  /*8f70*/  LOP3.LUT R80, R135, 0xffff0000, RZ, 0xc0, !PT ;  /* 0xffff000087507812 */ /* 0x000fe200078ec0ff */
[----:B------:R-:W-:Y:S01]  /*8f80*/  FFMA R36, R83, R85, R36 ;  /* 0x0000005553247223 */ /* 0x000fe20000000024 */
[----:B------:R-:W-:Y:S01]  /*8f90*/  SHF.L.U32 R85, R135, 0x10, RZ ;  /* 0x0000001087557819 */ /* 0x000fe200000006ff */
[----:B------:R-:W-:Y:S01]  /*8fa0*/  FFMA R37, R83, R0, R37 ;  /* 0x0000000053257223 */ /* 0x000fe20000000025 */
[----:B------:R-:W-:Y:S01]  /*8fb0*/  LOP3.LUT R0, R134, 0xffff0000, RZ, 0xc0, !PT ;  /* 0xffff000086007812 */ /* 0x000fe200078ec0ff */
[C---:B------:R-:W-:Y:S01]  /*8fc0*/  FMUL R38, R76.reuse, R56 ;  /* 0x000000384c267220 */ /* 0x040fe20000400000 */
[----:B--2---:R-:W-:Y:S01]  /*8fd0*/  F2FP.BF16.F32.PACK_AB R96, R27, R26 ;  /* 0x0000001a1b60723e */ /* 0x004fe200000010ff */
[C---:B------:R-:W-:Y:S01]  /*8fe0*/  FMUL R39, R76.reuse, R57 ;  /* 0x000000394c277220 */ /* 0x040fe20000400000 */
[----:B------:R-:W-:Y:S01]  /*8ff0*/  F2FP.BF16.F32.PACK_AB R97, R29, R28 ;  /* 0x0000001c1d61723e */ /* 0x000fe200000010ff */
[C---:B------:R-:W-:Y:S01]  /*9000*/  FMUL R40, R76.reuse, R58 ;  /* 0x0000003a4c287220 */ /* 0x040fe20000400000 */
[----:B------:R-:W-:Y:S01]  /*9010*/  F2FP.BF16.F32.PACK_AB R98, R31, R30 ;  /* 0x0000001e1f62723e */ /* 0x000fe200000010ff */
[----:B------:R-:W-:Y:S01]  /*9020*/  FMUL R41, R76, R59 ;  /* 0x0000003b4c297220 */ /* 0x000fe20000400000 */
[----:B------:R-:W-:Y:S01]  /*9030*/  F2FP.BF16.F32.PACK_AB R99, R33, R32 ;  /* 0x000000202163723e */ /* 0x000fe200000010ff */
[----:B------:R-:W-:Y:S01]  /*9040*/  FFMA R38, R83, R3, R38 ;  /* 0x0000000353267223 */ /* 0x000fe20000000026 */
[----:B------:R-:W-:Y:S01]  /*9050*/  SHF.L.U32 R3, R141, 0x10, RZ ;  /* 0x000000108d037819 */ /* 0x000fe200000006ff */
[C---:B------:R-:W-:Y:S01]  /*9060*/  FFMA R39, R83.reuse, R0, R39 ;  /* 0x0000000053277223 */ /* 0x040fe20000000027 */
[C---:B------:R-:W-:Y:S01]  /*9070*/  SHF.L.U32 R0, R140.reuse, 0x10, RZ ;  /* 0x000000108c007819 */ /* 0x040fe200000006ff */
[----:B------:R-:W-:Y:S01]  /*9080*/  FFMA R40, R83, R85, R40 ;  /* 0x0000005553287223 */ /* 0x000fe20000000028 */
[----:B------:R-:W-:Y:S01]  /*9090*/  SHF.L.U32 R85, R143, 0x10, RZ ;  /* 0x000000108f557819 */ /* 0x000fe200000006ff */
[----:B------:R2:W-:Y:S01]  /*90a0*/  STS.128 [R172+0x4400], R96 ;  /* 0x00440060ac007388 */ /* 0x0005e20000000c00 */
[----:B----4-:R-:W-:Y:S01]  /*90b0*/  F2FP.BF16.F32.PACK_AB R120, R35, R34 ;  /* 0x000000222378723e */ /* 0x010fe200000010ff */
[----:B------:R-:W-:Y:S01]  /*90c0*/  FFMA R41, R83, R80, R41 ;  /* 0x0000005053297223 */ /* 0x000fe20000000029 */
[----:B------:R-:W-:Y:S01]  /*90d0*/  LOP3.LUT R80, R140, 0xffff0000, RZ, 0xc0, !PT ;  /* 0xffff00008c507812 */ /* 0x000fe200078ec0ff */
[C---:B------:R-:W-:Y:S01]  /*90e0*/  FMUL R42, R76.reuse, R60 ;  /* 0x0000003c4c2a7220 */ /* 0x040fe20000400000 */
[----:B------:R-:W-:Y:S01]  /*90f0*/  F2FP.BF16.F32.PACK_AB R121, R37, R36 ;  /* 0x000000242579723e */ /* 0x000fe200000010ff */
[C---:B------:R-:W-:Y:S01]  /*9100*/  FMUL R43, R76.reuse, R61 ;  /* 0x0000003d4c2b7220 */ /* 0x040fe20000400000 */
[----:B------:R-:W-:Y:S01]  /*9110*/  F2FP.BF16.F32.PACK_AB R122, R39, R38 ;  /* 0x00000026277a723e */ /* 0x000fe200000010ff */
[C---:B------:R-:W-:Y:S01]  /*9120*/  FMUL R44, R76.reuse, R62 ;  /* 0x0000003e4c2c7220 */ /* 0x040fe20000400000 */
[C---:B------:R-:W-:Y:S01]  /*9130*/  FFMA R42, R83.reuse, R0, R42 ;  /* 0x00000000532a7223 */ /* 0x040fe2000000002a */
[----:B------:R-:W-:Y:S01]  /*9140*/  FFMA R43, R83, R80, R43 ;  /* 0x00000050532b7223 */ /* 0x000fe2000000002b */
[----:B------:R-:W-:Y:S01]  /*9150*/  LOP3.LUT R0, R141, 0xffff0000, RZ, 0xc0, !PT ;  /* 0xffff00008d007812 */ /* 0x000fe200078ec0ff */
[C---:B------:R-:W-:Y:S01]  /*9160*/  FFMA R44, R83.reuse, R3, R44 ;  /* 0x00000003532c7223 */ /* 0x040fe2000000002c */
[----:B------:R-:W-:Y:S01]  /*9170*/  FMUL R45, R76, R63 ;  /* 0x0000003f4c2d7220 */ /* 0x000fe20000400000 */
[----:B------:R-:W-:Y:S01]  /*9180*/  SHF.L.U32 R3, R142, 0x10, RZ ;  /* 0x000000108e037819 */ /* 0x000fe200000006ff */
[----:B------:R-:W-:Y:S01]  /*9190*/  FMUL R46, R76, R64 ;  /* 0x000000404c2e7220 */ /* 0x000fe20000400000 */
[----:B------:R-:W-:Y:S01]  /*91a0*/  LOP3.LUT R80, R142, 0xffff0000, RZ, 0xc0, !PT ;  /* 0xffff00008e507812 */ /* 0x000fe200078ec0ff */
[C---:B------:R-:W-:Y:S01]  /*91b0*/  FMUL R47, R76.reuse, R65 ;  /* 0x000000414c2f7220 */ /* 0x040fe20000400000 */
[C---:B------:R-:W-:Y:S01]  /*91c0*/  FMUL R48, R76.reuse, R66 ;  /* 0x000000424c307220 */ /* 0x040fe20000400000 */
[----:B------:R-:W-:Y:S01]  /*91d0*/  FFMA R45, R83, R0, R45 ;  /* 0x00000000532d7223 */ /* 0x000fe2000000002d */
[----:B------:R-:W-:Y:S01]  /*91e0*/  FMUL R49, R76, R67 ;  /* 0x000000434c317220 */ /* 0x000fe20000400000 */
[----:B------:R-:W-:Y:S01]  /*91f0*/  F2FP.BF16.F32.PACK_AB R123, R41, R40 ;  /* 0x00000028297b723e */ /* 0x000fe200000010ff */
[C---:B------:R-:W-:Y:S01]  /*9200*/  FFMA R46, R83.reuse, R3, R46 ;  /* 0x00000003532e7223 */ /* 0x040fe2000000002e */
[C---:B------:R-:W-:Y:S01]  /*9210*/  FFMA R47, R83.reuse, R80, R47 ;  /* 0x00000050532f7223 */ /* 0x040fe2000000002f */
[C---:B------:R-:W-:Y:S01]  /*9220*/  FFMA R48, R83.reuse, R85, R48 ;  /* 0x0000005553307223 */ /* 0x040fe20000000030 */
[----:B------:R-:W-:Y:S01]  /*9230*/  FFMA R49, R83, R82, R49 ;  /* 0x0000005253317223 */ /* 0x000fe20000000031 */
[----:B------:R2:W-:Y:S01]  /*9240*/  STS.128 [R171+0x4400], R120 ;  /* 0x00440078ab007388 */ /* 0x0005e20000000c00 */
[----:B------:R-:W-:Y:S02]  /*9250*/  F2FP.BF16.F32.PACK_AB R128, R43, R42 ;  /* 0x0000002a2b80723e */ /* 0x000fe400000010ff */
[----:B------:R-:W-:Y:S02]  /*9260*/  F2FP.BF16.F32.PACK_AB R129, R45, R44 ;  /* 0x0000002c2d81723e */ /* 0x000fe400000010ff */
[----:B------:R-:W-:Y:S02]  /*9270*/  F2FP.BF16.F32.PACK_AB R130, R47, R46 ;  /* 0x0000002e2f82723e */ /* 0x000fe400000010ff */
[----:B------:R-:W-:Y:S02]  /*9280*/  F2FP.BF16.F32.PACK_AB R131, R49, R48 ;  /* 0x000000303183723e */ /* 0x000fe400000010ff */
[----:B------:R-:W-:Y:S02]  /*9290*/  MOV R0, UR37 ;  /* 0x0000002500007c02 */ /* 0x000fe40008000f00 */
[----:B------:R-:W-:Y:S01]  /*92a0*/  LEA R3, R105, UR36, 0x3 ;  /* 0x0000002469037c11 */ /* 0x000fe2000f8e18ff */
[----:B------:R2:W-:Y:S01]  /*92b0*/  STS.128 [R170+0x4400], R128 ;  /* 0x00440080aa007388 */ /* 0x0005e20000000c00 */
[----:B------:R-:W-:Y:S02]  /*92c0*/  @P6 LEA R0, R0, UR36, 0x3 ;  /* 0x0000002400006c11 */ /* 0x000fe4000f8e18ff */
[----:B------:R-:W-:Y:S02]  /*92d0*/  @P6 SHF.L.U32 R80, R162, 0x1f, RZ ;  /* 0x0000001fa2506819 */ /* 0x000fe400000006ff */
[----:B------:R-:W-:Y:S01]  /*92e0*/  @P6 IADD3 R0, PT, PT, R0, 0x30, RZ ;  /* 0x0000003000006810 */ /* 0x000fe20007ffe0ff */
[----:B------:R-:W-:Y:S01]  /*92f0*/  @!PT LDS RZ, [RZ] ;  /* 0x00000000fffff984 */ /* 0x000fe20000000800 */
[----:B------:R-:W-:Y:S01]  /*9300*/  @!PT LDS RZ, [RZ] ;  /* 0x00000000fffff984 */ /* 0x000fe20000000800 */
[----:B------:R-:W-:Y:S01]  /*9310*/  @!PT LDS RZ, [RZ] ;  /* 0x00000000fffff984 */ /* 0x000fe20000000800 */
[----:B------:R-:W-:Y:S01]  /*9320*/  @!PT LDS RZ, [RZ] ;  /* 0x00000000fffff984 */ /* 0x000fe20000000800 */
[----:B------:R4:W-:Y:S06]  /*9330*/  MEMBAR.ALL.CTA ;  /* 0x0000000000007992 */ /* 0x0009ec0000008000 */
[----:B----4-:R-:W4:Y:S01]  /*9340*/  FENCE.VIEW.ASYNC.S ;  /* 0x00000000000073c6 */ /* 0x010f220000000000 */
[----:B-1----:R-:W-:Y:S01]  /*9350*/  @P6 PRMT R0, R179, 0x654, R0 ;  /* 0x00000654b3006816 */ /* 0x002fe20000000000 */
[----:B----4-:R-:W-:Y:S06]  /*9360*/  BAR.SYNC.DEFER_BLOCKING 0x1, 0x80 ;  /* 0x0042000000007b1d */ /* 0x010fec0000010000 */
[----:B------:R-:W-:Y:S05]  /*9370*/  @P0 BRA `(.L_x_114) ;  /* 0x00000000002c0947 */ /* 0x000fea0003800000 */
[----:B------:R-:W-:Y:S01]  /*9380*/  R2UR UR5, R81 ;  /* 0x00000000510572ca */ /* 0x000fe200000e0000 */
[----:B------:R-:W-:Y:S01]  /*9390*/  UIADD3 UR4, UP0, UPT, UR48, 0xa80, URZ ;  /* 0x00000a8030047890 */ /* 0x000fe2000ff1e0ff */
[----:B------:R-:W-:Y:S01]  /*93a0*/  R2UR UR6, R168 ;  /* 0x00000000a80672ca */ /* 0x000fe200000e0000 */
[----:B------:R-:W-:Y:S01]  /*93b0*/  UIADD3 UR8, UPT, UPT, UR36, 0x4400, URZ ;  /* 0x0000440024087890 */ /* 0x000fe2000fffe0ff */
[----:B------:R-:W-:Y:S01]  /*93c0*/  UMOV UR10, UR42 ;  /* 0x0000002a000a7c82 */ /* 0x000fe20008000000 */
[----:B------:R-:W-:Y:S10]  /*93d0*/  UMOV UR11, UR52 ;  /* 0x00000034000b7c82 */ /* 0x000ff40008000000 */
[----:B------:R-:W-:Y:S02]  /*93e0*/  UIADD3 UR9, UPT, UPT, UR6, UR5, URZ ;  /* 0x0000000506097290 */ /* 0x000fe4000fffe0ff */
[----:B------:R-:W-:Y:S09]  /*93f0*/  UIADD3.X UR5, UPT, UPT, URZ, UR49, URZ, UP0, !UPT ;  /* 0x00000031ff057290 */ /* 0x000ff200087fe4ff */
[----:B------:R1:W-:Y:S01]  /*9400*/  UTMASTG.3D [UR8], [UR4] ;  /* 0x00000008040073b5 */ /* 0x0003e20008010000 */
[----:B------:R0:W-:Y:S01]  /*9410*/  UTMACMDFLUSH ;  /* 0x00000000000079b7 */ /* 0x0001e20000000000 */
[----:B-1----:R-:W-:Y:S04]  /*9420*/  DEPBAR.LE SB0, 0x1 ;  /* 0x000080400000791a */ /* 0x002fe80000000000 */
.L_x_114:
[----:B------:R-:W-:Y:S05]  /*9430*/  BSYNC.RECONVERGENT B0 ;  /* 0x0000000000007941 */ /* 0x000fea0003800200 */
.L_x_113:
[----:B------:R-:W-:Y:S01]  /*9440*/  BAR.SYNC.DEFER_BLOCKING 0x1, 0x80 ;  /* 0x0042000000007b1d */ /* 0x000fe20000010000 */
[----:B------:R-:W-:Y:S01]  /*9450*/  UIADD3 UR4, UPT, UPT, UR37, 0x1, URZ ;  /* 0x0000000125047890 */ /* 0x000fe2000fffe0ff */
[----:B------:R-:W-:Y:S03]  /*9460*/  ISETP.NE.AND P0, PT, R79, RZ, PT ;  /* 0x000000ff4f00720c */ /* 0x000fe60003f05270 */
[----:B------:R-:W-:Y:S04]  /*9470*/  UISETP.NE.AND UP0, UPT, UR4, 0x4, UPT ;  /* 0x000000040400788c */ /* 0x000fe8000bf05270 */
[----:B------:R-:W-:Y:S01]  /*9480*/  USEL UR38, UR4, URZ, UP0 ;  /* 0x000000ff04267287 */ /* 0x000fe20008000000 */
[----:B------:R1:W-:Y:S01]  /*9490*/  @P6 SYNCS.ARRIVE.TRANS64.RED.A1T0 RZ, [R0+URZ], RZ ;  /* 0x000000ff00ff69a7 */ /* 0x0003e200081004ff */
[----:B------:R-:W-:Y:S01]  /*94a0*/  BSSY B1, `(.L_x_115) ;  /* 0x0000022000017945 */ /* 0x000fe20003800000 */
[----:B------:R-:W4:Y:S01]  /*94b0*/  @P6 SYNCS.PHASECHK.TRANS64.TRYWAIT P1, [R3+URZ+0x10], R80 ;  /* 0x00001050030065a7 */ /* 0x000f2200080211ff */
[----:B-1----:R-:W-:Y:S05]  /*94c0*/  IMAD.MOV.U32 R0, RZ, RZ, 0x40 ;  /* 0x00000040ff007424 */ /* 0x002fea00078e00ff */
        /* <DEDUP_REMOVED lines=13> */
[----:B------:R-:W1:Y:S02]  /*95a0*/  SYNCS.PHASECHK.TRANS64.TRYWAIT P0, [R3+URZ+0x10], R6 ;  /* 0x00001006030075a7 */ /* 0x000e6400080011ff */
[----:B-1----:R-:W-:Y:S05]  /*95b0*/  @!P0 BRA `(.L_x_119) ;  /* 0x0000003000d48947 */ /* 0x002fea0003800000 */
.L_x_118:
[----:B------:R-:W-:Y:S05]  /*95c0*/  BSYNC B0 ;  /* 0x0000000000007941 */ /* 0x000fea0003800000 */
.L_x_117:
[----:B------:R-:W-:Y:S01]  /*95d0*/  ISETP.NE.AND P0, PT, R112, RZ, PT ;  /* 0x000000ff7000720c */ /* 0x000fe20003f05270 */
[----:B------:R-:W-:Y:S11]  /*95e0*/  VIADD R105, R105, 0x1 ;  /* 0x0000000169697836 */ /* 0x000ff60000000000 */
[----:B------:R-:W-:Y:S01]  /*95f0*/  @!UPT UIADD3 URZ, UPT, UPT, URZ, URZ, URZ ;  /* 0x000000fffffff290 */ /* 0x000fe2000fffe0ff */
[----:B------:R4:W2:Y:S01]  /*9600*/  @P0 LDS.128 R88, [R4+UR36+0x400] ;  /* 0x0004002404580984 */ /* 0x0008a20008000c00 */
[--C-:B-1----:R-:W-:Y:S01]  /*9610*/  @P0 IMAD.IADD R3, R104, 0x1, R5.reuse ;  /* 0x0000000168030824 */ /* 0x102fe200078e0205 */
[C---:B------:R-:W-:Y:S01]  /*9620*/  @P0 IADD3 R6, PT, PT, R106.reuse, R7, RZ ;  /* 0x000000076a060210 */ /* 0x040fe20007ffe0ff */
[C---:B------:R-:W-:Y:S01]  /*9630*/  @P0 IMAD.IADD R8, R106.reuse, 0x1, R5 ;  /* 0x000000016a080824 */ /* 0x040fe200078e0205 */
[----:B------:R4:W1:Y:S02]  /*9640*/  @P0 LDS.128 R92, [R0+0x400] ;  /* 0x00040000005c0984 */ /* 0x0008640000000c00 */
[----:B------:R-:W-:Y:S02]  /*9650*/  @P0 IADD3 R9, PT, PT, R106, R3, RZ ;  /* 0x000000036a090210 */ /* 0x000fe40007ffe0ff */
[----:B------:R4:W1:Y:S04]  /*9660*/  @P0 LDS.128 R100, [R7+0x400] ;  /* 0x0004000007640984 */ /* 0x0008680000000c00 */
[----:B------:R4:W1:Y:S04]  /*9670*/  @P0 LDS.128 R108, [R6+0x400] ;  /* 0x00040000066c0984 */ /* 0x0008680000000c00 */
[----:B------:R4:W1:Y:S04]  /*9680*/  @P0 LDS.128 R116, [R5+0x400] ;  /* 0x0004000005740984 */ /* 0x0008680000000c00 */
[----:B------:R4:W1:Y:S04]  /*9690*/  @P0 LDS.128 R124, [R8+0x400] ;  /* 0x00040000087c0984 */ /* 0x0008680000000c00 */
[----:B------:R4:W1:Y:S04]  /*96a0*/  @P0 LDS.128 R132, [R3+0x400] ;  /* 0x0004000003840984 */ /* 0x0008680000000c00 */
[----:B------:R4:W1:Y:S02]  /*96b0*/  @P0 LDS.128 R140, [R9+0x400] ;  /* 0x00040000098c0984 */ /* 0x0008640000000c00 */
.L_x_116:
[----:B------:R-:W-:Y:S05]  /*96c0*/  BSYNC B1 ;  /* 0x0000000000017941 */ /* 0x000fea0003800000 */
.L_x_115:
        /* <DEDUP_REMOVED lines=21> */
.L_x_120:
[----:B--2---:R-:W-:Y:S01]  /*9820*/  SHF.L.U32 R80, R88, 0x10, RZ ;  /* 0x0000001058507819 */ /* 0x004fe200000006ff */
[----:B------:R-:W-:Y:S05]  /*9830*/  WARPSYNC.ALL ;  /* 0x0000000000007948 */ /* 0x000fea0003800000 */
[----:B------:R-:W-:Y:S01]  /*9840*/  R2UR UR4, R16 ;  /* 0x00000000100472ca */ /* 0x000fe200000e0000 */
[----:B------:R-:W-:Y:S01]  /*9850*/  BSSY.RECONVERGENT B0, `(.L_x_121) ;  /* 0x0000104000007945 */ /* 0x000fe20003800200 */
[----:B------:R-:W-:Y:S02]  /*9860*/  LOP3.LUT R82, R91, 0xffff0000, RZ, 0xc0, !PT ;  /* 0xffff00005b527812 */ /* 0x000fe400078ec0ff */
[----:B------:R-:W-:Y:S02]  /*9870*/  ISETP.NE.AND P6, PT, R174, RZ, PT ;  /* 0x000000ffae00720c */ /* 0x000fe40003fc5270 */
[----:B------:R-:W-:Y:S07]  /*9880*/  ISETP.NE.AND P0, PT, R165, RZ, PT ;  /* 0x000000ffa500720c */ /* 0x000fee0003f05270 */
[----:B------:R-:W2:Y:S02]  /*9890*/  LDTM.x64 R4, tmem[UR4] ;  /* 0x00000004000479ee */ /* 0x000ea40008340000 */
[----:B--2---:R-:W-:Y:S01]  /*98a0*/  FMUL R0, R76, R4 ;  /* 0x000000044c007220 */ /* 0x004fe20000400000 */
[----:B------:R-:W-:Y:S01]  /*98b0*/  LOP3.LUT R4, R88, 0xffff0000, RZ, 0xc0, !PT ;  /* 0xffff000058047812 */ /* 0x000fe200078ec0ff */
[C---:B------:R-:W-:Y:S01]  /*98c0*/  FMUL R3, R76.reuse, R5 ;  /* 0x000000054c037220 */ /* 0x040fe20000400000 */
[----:B------:R-:W-:Y:S01]  /*98d0*/  SHF.L.U32 R5, R89, 0x10, RZ ;  /* 0x0000001059057819 */ /* 0x000fe200000006ff */
[----:B------:R-:W-:Y:S01]  /*98e0*/  FFMA R0, R83, R80, R0 ;  /* 0x0000005053007223 */ /* 0x000fe20000000000 */
[----:B------:R-:W-:Y:S01]  /*98f0*/  LOP3.LUT R80, R89, 0xffff0000, RZ, 0xc0, !PT ;  /* 0xffff000059507812 */ /* 0x000fe200078ec0ff */
[C---:B------:R-:W-:Y:S01]  /*9900*/  FMUL R6, R76.reuse, R6 ;  /* 0x000000064c067220 */ /* 0x040fe20000400000 */
[C---:B------:R-:W-:Y:S01]  /*9910*/  FFMA R3, R83.reuse, R4, R3 ;  /* 0x0000000453037223 */ /* 0x040fe20000000003 */
[C---:B------:R-:W-:Y:S01]  /*9920*/  FMUL R7, R76.reuse, R7 ;  /* 0x000000074c077220 */ /* 0x040fe20000400000 */
[----:B------:R-:W-:Y:S01]  /*9930*/  FMUL R4, R76, R8 ;  /* 0x000000084c047220 */ /* 0x000fe20000400000 */
[C---:B------:R-:W-:Y:S01]  /*9940*/  LOP3.LUT R8, R90.reuse, 0xffff0000, RZ, 0xc0, !PT ;  /* 0xffff00005a087812 */ /* 0x040fe200078ec0ff */
[C---:B------:R-:W-:Y:S01]  /*9950*/  FFMA R6, R83.reuse, R5, R6 ;  /* 0x0000000553067223 */ /* 0x040fe20000000006 */
[----:B------:R-:W-:Y:S01]  /*9960*/  SHF.L.U32 R5, R90, 0x10, RZ ;  /* 0x000000105a057819 */ /* 0x000fe200000006ff */
[----:B------:R-:W-:Y:S01]  /*9970*/  FFMA R7, R83, R80, R7 ;  /* 0x0000005053077223 */ /* 0x000fe20000000007 */
[----:B------:R-:W-:Y:S01]  /*9980*/  F2FP.BF16.F32.PACK_AB R96, R3, R0 ;  /* 0x000000000360723e */ /* 0x000fe200000010ff */
[----:B------:R-:W-:Y:S01]  /*9990*/  FMUL R0, R76, R9 ;  /* 0x000000094c007220 */ /* 0x000fe20000400000 */
[----:B------:R-:W-:Y:S01]  /*99a0*/  SHF.L.U32 R80, R91, 0x10, RZ ;  /* 0x000000105b507819 */ /* 0x000fe200000006ff */
[----:B------:R-:W-:Y:S01]  /*99b0*/  FFMA R4, R83, R5, R4 ;  /* 0x0000000553047223 */ /* 0x000fe20000000004 */
[----:B------:R-:W-:Y:S01]  /*99c0*/  F2FP.BF16.F32.PACK_AB R97, R7, R6 ;  /* 0x000000060761723e */ /* 0x000fe200000010ff */
[C---:B------:R-:W-:Y:S01]  /*99d0*/  FFMA R0, R83.reuse, R8, R0 ;  /* 0x0000000853007223 */ /* 0x040fe20000000000 */
[----:B-1----:R-:W-:Y:S01]  /*99e0*/  SHF.L.U32 R8, R92, 0x10, RZ ;  /* 0x000000105c087819 */ /* 0x002fe200000006ff */
[----:B------:R-:W-:Y:S01]  /*99f0*/  FMUL R3, R76, R10 ;  /* 0x0000000a4c037220 */ /* 0x000fe20000400000 */
[----:B------:R-:W-:Y:S01]  /*9a00*/  LOP3.LUT R10, R92, 0xffff0000, RZ, 0xc0, !PT ;  /* 0xffff00005c0a7812 */ /* 0x000fe200078ec0ff */
[----:B------:R-:W-:Y:S01]  /*9a10*/  FMUL R5, R76, R11 ;  /* 0x0000000b4c057220 */ /* 0x000fe20000400000 */
[----:B------:R-:W-:Y:S01]  /*9a20*/  F2FP.BF16.F32.PACK_AB R98, R0, R4 ;  /* 0x000000040062723e */ /* 0x000fe200000010ff */
[C---:B------:R-:W-:Y:S01]  /*9a30*/  FMUL R6, R76.reuse, R12 ;  /* 0x0000000c4c067220 */ /* 0x040fe20000400000 */
[C---:B------:R-:W-:Y:S01]  /*9a40*/  FMUL R7, R76.reuse, R13 ;  /* 0x0000000d4c077220 */ /* 0x040fe20000400000 */
[----:B------:R-:W-:Y:S01]  /*9a50*/  FFMA R3, R83, R80, R3 ;  /* 0x0000005053037223 */ /* 0x000fe20000000003 */
[----:B------:R-:W-:Y:S01]  /*9a60*/  SHF.L.U32 R80, R93, 0x10, RZ ;  /* 0x000000105d507819 */ /* 0x000fe200000006ff */
[C---:B------:R-:W-:Y:S01]  /*9a70*/  FFMA R5, R83.reuse, R82, R5 ;  /* 0x0000005253057223 */ /* 0x040fe20000000005 */
[C---:B------:R-:W-:Y:S01]  /*9a80*/  FFMA R6, R83.reuse, R8, R6 ;  /* 0x0000000853067223 */ /* 0x040fe20000000006 */
[C---:B------:R-:W-:Y:S01]  /*9a90*/  FMUL R0, R76.reuse, R14 ;  /* 0x0000000e4c007220 */ /* 0x040fe20000400000 */
[----:B------:R-:W-:Y:S01]  /*9aa0*/  FFMA R7, R83, R10, R7 ;  /* 0x0000000a53077223 */ /* 0x000fe20000000007 */
[C---:B------:R-:W-:Y:S01]  /*9ab0*/  FMUL R14, R76.reuse, R24 ;  /* 0x000000184c0e7220 */ /* 0x040fe20000400000 */
[----:B------:R-:W-:Y:S01]  /*9ac0*/  F2FP.BF16.F32.PACK_AB R99, R5, R3 ;  /* 0x000000030563723e */ /* 0x000fe200000010ff */
[C---:B------:R-:W-:Y:S01]  /*9ad0*/  FMUL R24, R76.reuse, R34 ;  /* 0x000000224c187220 */ /* 0x040fe20000400000 */
[C---:B------:R-:W-:Y:S01]  /*9ae0*/  FMUL R34, R76.reuse, R44 ;  /* 0x0000002c4c227220 */ /* 0x040fe20000400000 */
[C---:B------:R-:W-:Y:S01]  /*9af0*/  FMUL R44, R76.reuse, R54 ;  /* 0x000000364c2c7220 */ /* 0x040fe20000400000 */
[C---:B------:R-:W-:Y:S01]  /*9b00*/  FMUL R54, R76.reuse, R64 ;  /* 0x000000404c367220 */ /* 0x040fe20000400000 */
[----:B------:R-:W-:Y:S01]  /*9b10*/  F2FP.BF16.F32.PACK_AB R64, R7, R6 ;  /* 0x000000060740723e */ /* 0x000fe200000010ff */
[----:B------:R-:W-:Y:S01]  /*9b20*/  STS.128 [R178+UR36+0x8400], R96 ;  /* 0x00840060b2007988 */ /* 0x000fe20008000c24 */
[----:B------:R-:W-:Y:S01]  /*9b30*/  LOP3.LUT R6, R93, 0xffff0000, RZ, 0xc0, !PT ;  /* 0xffff00005d067812 */ /* 0x000fe200078ec0ff */
[----:B------:R-:W-:Y:S01]  /*9b40*/  FMUL R3, R76, R15 ;  /* 0x0000000f4c037220 */ /* 0x000fe20000400000 */
[----:B------:R-:W-:Y:S01]  /*9b50*/  SHF.L.U32 R7, R94, 0x10, RZ ;  /* 0x000000105e077819 */ /* 0x000fe200000006ff */
[C---:B------:R-:W-:Y:S01]  /*9b60*/  FMUL R8, R76.reuse, R18 ;  /* 0x000000124c087220 */ /* 0x040fe20000400000 */
[C---:B------:R-:W-:Y:S01]  /*9b70*/  FFMA R0, R83.reuse, R80, R0 ;  /* 0x0000005053007223 */ /* 0x040fe20000000000 */
[C---:B------:R-:W-:Y:S01]  /*9b80*/  FMUL R9, R76.reuse, R19 ;  /* 0x000000134c097220 */ /* 0x040fe20000400000 */
[----:B------:R-:W-:Y:S01]  /*9b90*/  FMUL R18, R76, R28 ;  /* 0x0000001c4c127220 */ /* 0x000fe20000400000 */
[----:B------:R-:W-:Y:S01]  /*9ba0*/  FFMA R3, R83, R6, R3 ;  /* 0x0000000653037223 */ /* 0x000fe20000000003 */
[----:B------:R-:W-:Y:S01]  /*9bb0*/  LOP3.LUT R6, R100, 0xffff0000, RZ, 0xc0, !PT ;  /* 0xffff000064067812 */ /* 0x000fe200078ec0ff */
[C---:B------:R-:W-:Y:S01]  /*9bc0*/  FMUL R10, R76.reuse, R20 ;  /* 0x000000144c0a7220 */ /* 0x040fe20000400000 */
        /* <DEDUP_REMOVED lines=10> */
[----:B------:R-:W-:Y:S01]  /*9c70*/  FMUL R48, R76, R58 ;  /* 0x0000003a4c307220 */ /* 0x000fe20000400000 */
[----:B------:R-:W-:Y:S01]  /*9c80*/  LOP3.LUT R58, R94, 0xffff0000, RZ, 0xc0, !PT ;  /* 0xffff00005e3a7812 */ /* 0x000fe200078ec0ff */
[C---:B------:R-:W-:Y:S01]  /*9c90*/  FMUL R4, R76.reuse, R16 ;  /* 0x000000104c047220 */ /* 0x040fe20000400000 */
[C---:B------:R-:W-:Y:S01]  /*9ca0*/  FMUL R40, R76.reuse, R50 ;  /* 0x000000324c287220 */ /* 0x040fe20000400000 */
[C---:B------:R-:W-:Y:S01]  /*9cb0*/  FMUL R45, R76.reuse, R55 ;  /* 0x000000374c2d7220 */ /* 0x040fe20000400000 */
[C---:B------:R-:W-:Y:S01]  /*9cc0*/  FMUL R49, R76.reuse, R59 ;  /* 0x0000003b4c317220 */ /* 0x040fe20000400000 */
[----:B------:R-:W-:Y:S01]  /*9cd0*/  SHF.L.U32 R59, R95, 0x10, RZ ;  /* 0x000000105f3b7819 */ /* 0x000fe200000006ff */
[C---:B------:R-:W-:Y:S01]  /*9ce0*/  FMUL R55, R76.reuse, R65 ;  /* 0x000000414c377220 */ /* 0x040fe20000400000 */
[----:B------:R-:W-:Y:S01]  /*9cf0*/  F2FP.BF16.F32.PACK_AB R65, R3, R0 ;  /* 0x000000000341723e */ /* 0x000fe200000010ff */
[----:B------:R-:W-:Y:S01]  /*9d00*/  FMUL R5, R76, R17 ;  /* 0x000000114c057220 */ /* 0x000fe20000400000 */
[----:B------:R-:W-:Y:S01]  /*9d10*/  SHF.L.U32 R0, R100, 0x10, RZ ;  /* 0x0000001064007819 */ /* 0x000fe200000006ff */
[C---:B------:R-:W-:Y:S01]  /*9d20*/  FMUL R50, R76.reuse, R60 ;  /* 0x0000003c4c327220 */ /* 0x040fe20000400000 */
[----:B------:R-:W-:Y:S01]  /*9d30*/  LOP3.LUT R60, R95, 0xffff0000, RZ, 0xc0, !PT ;  /* 0xffff00005f3c7812 */ /* 0x000fe200078ec0ff */
[----:B------:R-:W-:Y:S01]  /*9d40*/  FFMA R4, R83, R7, R4 ;  /* 0x0000000753047223 */ /* 0x000fe20000000004 */
[----:B------:R-:W-:Y:S01]  /*9d50*/  SHF.L.U32 R3, R101, 0x10, RZ ;  /* 0x0000001065037819 */ /* 0x000fe200000006ff */
[C---:B------:R-:W-:Y:S01]  /*9d60*/  FFMA R5, R83.reuse, R58, R5 ;  /* 0x0000003a53057223 */ /* 0x040fe20000000005 */
[C---:B------:R-:W-:Y:S01]  /*9d70*/  FFMA R8, R83.reuse, R59, R8 ;  /* 0x0000003b53087223 */ /* 0x040fe20000000008 */
[C---:B------:R-:W-:Y:S01]  /*9d80*/  FFMA R9, R83.reuse, R60, R9 ;  /* 0x0000003c53097223 */ /* 0x040fe20000000009 */
[----:B------:R-:W-:Y:S01]  /*9d90*/  FFMA R10, R83, R0, R10 ;  /* 0x00000000530a7223 */ /* 0x000fe2000000000a */
[----:B------:R-:W-:Y:S01]  /*9da0*/  LOP3.LUT R0, R101, 0xffff0000, RZ, 0xc0, !PT ;  /* 0xffff000065007812 */ /* 0x000fe200078ec0ff */
[C---:B------:R-:W-:Y:S01]  /*9db0*/  FMUL R11, R76.reuse, R21 ;  /* 0x000000154c0b7220 */ /* 0x040fe20000400000 */
[C---:B------:R-:W-:Y:S01]  /*9dc0*/  FMUL R12, R76.reuse, R22 ;  /* 0x000000164c0c7220 */ /* 0x040fe20000400000 */
[C---:B------:R-:W-:Y:S01]  /*9dd0*/  FMUL R13, R76.reuse, R23 ;  /* 0x000000174c0d7220 */ /* 0x040fe20000400000 */
[C---:B------:R-:W-:Y:S01]  /*9de0*/  FMUL R16, R76.reuse, R26 ;  /* 0x0000001a4c107220 */ /* 0x040fe20000400000 */
[C---:B------:R-:W-:Y:S01]  /*9df0*/  FMUL R26, R76.reuse, R36 ;  /* 0x000000244c1a7220 */ /* 0x040fe20000400000 */
[----:B------:R-:W-:Y:S01]  /*9e00*/  FFMA R11, R83, R6, R11 ;  /* 0x00000006530b7223 */ /* 0x000fe2000000000b */
[----:B------:R-:W-:Y:S01]  /*9e10*/  LOP3.LUT R6, R111, 0xffff0000, RZ, 0xc0, !PT ;  /* 0xffff00006f067812 */ /* 0x000fe200078ec0ff */
[----:B------:R-:W-:Y:S01]  /*9e20*/  FMUL R36, R76, R46 ;  /* 0x0000002e4c247220 */ /* 0x000fe20000400000 */
[----:B------:R-:W-:Y:S01]  /*9e30*/  FFMA R12, R83, R3, R12 ;  /* 0x00000003530c7223 */ /* 0x000fe2000000000c */
[----:B------:R-:W-:Y:S01]  /*9e40*/  SHF.L.U32 R3, R102, 0x10, RZ ;  /* 0x0000001066037819 */ /* 0x000fe200000006ff */
[C---:B------:R-:W-:Y:S01]  /*9e50*/  FMUL R46, R76.reuse, R56 ;  /* 0x000000384c2e7220 */ /* 0x040fe20000400000 */
[----:B------:R-:W-:Y:S01]  /*9e60*/  FMUL R56, R76, R66 ;  /* 0x000000424c387220 */ /* 0x000fe20000400000 */
[----:B------:R-:W-:Y:S01]  /*9e70*/  F2FP.BF16.F32.PACK_AB R66, R5, R4 ;  /* 0x000000040542723e */ /* 0x000fe200000010ff */
[C---:B------:R-:W-:Y:S01]  /*9e80*/  FFMA R13, R83.reuse, R0, R13 ;  /* 0x00000000530d7223 */ /* 0x040fe2000000000d */
[----:B------:R-:W-:Y:S01]  /*9e90*/  LOP3.LUT R0, R102, 0xffff0000, RZ, 0xc0, !PT ;  /* 0xffff000066007812 */ /* 0x000fe200078ec0ff */
[----:B------:R-:W-:Y:S01]  /*9ea0*/  FFMA R14, R83, R3, R14 ;  /* 0x00000003530e7223 */ /* 0x000fe2000000000e */
[C---:B------:R-:W-:Y:S01]  /*9eb0*/  SHF.L.U32 R5, R103.reuse, 0x10, RZ ;  /* 0x0000001067057819 */ /* 0x040fe200000006ff */
[----:B------:R-:W-:Y:S01]  /*9ec0*/  FMUL R17, R76, R27 ;  /* 0x0000001b4c117220 */ /* 0x000fe20000400000 */
        /* <DEDUP_REMOVED lines=8> */
[----:B------:R-:W-:Y:S01]  /*9f50*/  SHF.L.U32 R5, R111, 0x10, RZ ;  /* 0x000000106f057819 */ /* 0x000fe200000006ff */
[C---:B------:R-:W-:Y:S01]  /*9f60*/  FMUL R37, R76.reuse, R47 ;  /* 0x0000002f4c257220 */ /* 0x040fe20000400000 */
[C---:B------:R-:W-:Y:S01]  /*9f70*/  FMUL R47, R76.reuse, R57 ;  /* 0x000000394c2f7220 */ /* 0x040fe20000400000 */
[----:B------:R-:W-:Y:S01]  /*9f80*/  FMUL R57, R76, R67 ;  /* 0x000000434c397220 */ /* 0x000fe20000400000 */
[----:B------:R-:W-:Y:S01]  /*9f90*/  F2FP.BF16.F32.PACK_AB R67, R9, R8 ;  /* 0x000000080943723e */ /* 0x000fe200000010ff */
[----:B------:R-:W-:Y:S01]  /*9fa0*/  FFMA R18, R83, R0, R18 ;  /* 0x0000000053127223 */ /* 0x000fe20000000012 */
[----:B------:R-:W-:Y:S01]  /*9fb0*/  LOP3.LUT R0, R109, 0xffff0000, RZ, 0xc0, !PT ;  /* 0xffff00006d007812 */ /* 0x000fe200078ec0ff */
[C---:B------:R-:W-:Y:S01]  /*9fc0*/  FFMA R19, R83.reuse, R4, R19 ;  /* 0x0000000453137223 */ /* 0x040fe20000000013 */
[C---:B------:R-:W-:Y:S01]  /*9fd0*/  LOP3.LUT R4, R110.reuse, 0xffff0000, RZ, 0xc0, !PT ;  /* 0xffff00006e047812 */ /* 0x040fe200078ec0ff */
[----:B------:R-:W-:Y:S01]  /*9fe0*/  FFMA R20, R83, R3, R20 ;  /* 0x0000000353147223 */ /* 0x000fe20000000014 */
[----:B------:R-:W-:Y:S01]  /*9ff0*/  SHF.L.U32 R3, R110, 0x10, RZ ;  /* 0x000000106e037819 */ /* 0x000fe200000006ff */
[C---:B------:R-:W-:Y:S01]  /*a000*/  FMUL R21, R76.reuse, R31 ;  /* 0x0000001f4c157220 */ /* 0x040fe20000400000 */
[----:B------:R-:W-:Y:S01]  /*a010*/  F2FP.BF16.F32.PACK_AB R8, R11, R10 ;  /* 0x0000000a0b08723e */ /* 0x000fe200000010ff */
[C---:B------:R-:W-:Y:S01]  /*a020*/  FMUL R22, R76.reuse, R32 ;  /* 0x000000204c167220 */ /* 0x040fe20000400000 */
[----:B------:R-:W-:Y:S01]  /*a030*/  F2FP.BF16.F32.PACK_AB R9, R13, R12 ;  /* 0x0000000c0d09723e */ /* 0x000fe200000010ff */
[----:B------:R-:W-:Y:S01]  /*a040*/  STS.128 [R177+0x8400], R64 ;  /* 0x00840040b1007388 */ /* 0x000fe20000000c00 */
[----:B------:R-:W-:Y:S01]  /*a050*/  F2FP.BF16.F32.PACK_AB R10, R15, R14 ;  /* 0x0000000e0f0a723e */ /* 0x000fe200000010ff */
[----:B------:R-:W-:Y:S01]  /*a060*/  FMUL R23, R76, R33 ;  /* 0x000000214c177220 */ /* 0x000fe20000400000 */
[----:B------:R-:W-:Y:S01]  /*a070*/  F2FP.BF16.F32.PACK_AB R11, R17, R16 ;  /* 0x00000010110b723e */ /* 0x000fe200000010ff */
[----:B------:R-:W-:Y:S01]  /*a080*/  FFMA R21, R83, R0, R21 ;  /* 0x0000000053157223 */ /* 0x000fe20000000015 */
[----:B------:R-:W-:Y:S01]  /*a090*/  F2FP.BF16.F32.PACK_AB R12, R19, R18 ;  /* 0x00000012130c723e */ /* 0x000fe200000010ff */
[C---:B------:R-:W-:Y:S01]  /*a0a0*/  FFMA R22, R83.reuse, R3, R22 ;  /* 0x0000000353167223 */ /* 0x040fe20000000016 */
[C---:B------:R-:W-:Y:S01]  /*a0b0*/  SHF.L.U32 R0, R116.reuse, 0x10, RZ ;  /* 0x0000001074007819 */ /* 0x040fe200000006ff */
[----:B------:R-:W-:Y:S01]  /*a0c0*/  FFMA R23, R83, R4, R23 ;  /* 0x0000000453177223 */ /* 0x000fe20000000017 */
[----:B------:R-:W-:Y:S01]  /*a0d0*/  F2FP.BF16.F32.PACK_AB R13, R21, R20 ;  /* 0x00000014150d723e */ /* 0x000fe200000010ff */
[C---:B------:R-:W-:Y:S01]  /*a0e0*/  FFMA R24, R83.reuse, R5, R24 ;  /* 0x0000000553187223 */ /* 0x040fe20000000018 */
[----:B------:R-:W-:Y:S01]  /*a0f0*/  LOP3.LUT R4, R116, 0xffff0000, RZ, 0xc0, !PT ;  /* 0xffff000074047812 */ /* 0x000fe200078ec0ff */
[----:B------:R-:W-:Y:S01]  /*a100*/  FFMA R25, R83, R6, R25 ;  /* 0x0000000653197223 */ /* 0x000fe20000000019 */
[----:B------:R-:W-:Y:S01]  /*a110*/  F2FP.BF16.F32.PACK_AB R14, R23, R22 ;  /* 0x00000016170e723e */ /* 0x000fe200000010ff */
[----:B------:R1:W-:Y:S01]  /*a120*/  STS.128 [R176+0x8400], R8 ;  /* 0x00840008b0007388 */ /* 0x0003e20000000c00 */
[----:B------:R-:W-:Y:S01]  /*a130*/  SHF.L.U32 R3, R117, 0x10, RZ ;  /* 0x0000001075037819 */ /* 0x000fe200000006ff */
[----:B------:R-:W-:Y:S01]  /*a140*/  FFMA R26, R83, R0, R26 ;  /* 0x00000000531a7223 */ /* 0x000fe2000000001a */
[----:B------:R-:W-:Y:S01]  /*a150*/  F2FP.BF16.F32.PACK_AB R15, R25, R24 ;  /* 0x00000018190f723e */ /* 0x000fe200000010ff */
[----:B------:R-:W-:Y:S01]  /*a160*/  FFMA R27, R83, R4, R27 ;  /* 0x00000004531b7223 */ /* 0x000fe2000000001b */
[----:B------:R-:W-:Y:S01]  /*a170*/  LOP3.LUT R0, R117, 0xffff0000, RZ, 0xc0, !PT ;  /* 0xffff000075007812 */ /* 0x000fe200078ec0ff */
[C---:B------:R-:W-:Y:S01]  /*a180*/  FFMA R28, R83.reuse, R3, R28 ;  /* 0x00000003531c7223 */ /* 0x040fe2000000001c */
[C---:B------:R-:W-:Y:S01]  /*a190*/  SHF.L.U32 R3, R118.reuse, 0x10, RZ ;  /* 0x0000001076037819 */ /* 0x040fe200000006ff */
[----:B------:R2:W-:Y:S01]  /*a1a0*/  STS.128 [R175+0x8400], R12 ;  /* 0x0084000caf007388 */ /* 0x0005e20000000c00 */
[----:B------:R-:W-:Y:S01]  /*a1b0*/  LOP3.LUT R4, R118, 0xffff0000, RZ, 0xc0, !PT ;  /* 0xffff000076047812 */ /* 0x000fe200078ec0ff */
[----:B------:R-:W-:Y:S01]  /*a1c0*/  FFMA R29, R83, R0, R29 ;  /* 0x00000000531d7223 */ /* 0x000fe2000000001d */
[C---:B------:R-:W-:Y:S01]  /*a1d0*/  SHF.L.U32 R5, R119.reuse, 0x10, RZ ;  /* 0x0000001077057819 */ /* 0x040fe200000006ff */
[C---:B------:R-:W-:Y:S01]  /*a1e0*/  FMUL R31, R76.reuse, R41 ;  /* 0x000000294c1f7220 */ /* 0x040fe20000400000 */
[----:B------:R-:W-:Y:S01]  /*a1f0*/  LOP3.LUT R6, R119, 0xffff0000, RZ, 0xc0, !PT ;  /* 0xffff000077067812 */ /* 0x000fe200078ec0ff */
[----:B------:R-:W-:Y:S01]  /*a200*/  FMUL R32, R76, R42 ;  /* 0x0000002a4c207220 */ /* 0x000fe20000400000 */
[----:B------:R-:W-:Y:S01]  /*a210*/  SHF.L.U32 R0, R124, 0x10, RZ ;  /* 0x000000107c007819 */ /* 0x000fe200000006ff */
[----:B------:R-:W-:Y:S01]  /*a220*/  FMUL R33, R76, R43 ;  /* 0x0000002b4c217220 */ /* 0x000fe20000400000 */
[----:B------:R-:W-:Y:S01]  /*a230*/  @P6 SHF.L.U32 R16, R162, 0x1f, RZ ;  /* 0x0000001fa2106819 */ /* 0x000fe200000006ff */
[----:B------:R-:W-:Y:S01]  /*a240*/  FFMA R30, R83, R3, R30 ;  /* 0x00000003531e7223 */ /* 0x000fe2000000001e */
[----:B------:R-:W-:Y:S01]  /*a250*/  SHF.L.U32 R3, R125, 0x10, RZ ;  /* 0x000000107d037819 */ /* 0x000fe200000006ff */
[C---:B------:R-:W-:Y:S01]  /*a260*/  FFMA R31, R83.reuse, R4, R31 ;  /* 0x00000004531f7223 */ /* 0x040fe2000000001f */
[----:B------:R-:W-:Y:S01]  /*a270*/  LOP3.LUT R4, R124, 0xffff0000, RZ, 0xc0, !PT ;  /* 0xffff00007c047812 */ /* 0x000fe200078ec0ff */
[----:B------:R-:W-:Y:S01]  /*a280*/  FFMA R32, R83, R5, R32 ;  /* 0x0000000553207223 */ /* 0x000fe20000000020 */
[----:B------:R-:W-:Y:S01]  /*a290*/  SHF.L.U32 R5, R127, 0x10, RZ ;  /* 0x000000107f057819 */ /* 0x000fe200000006ff */
[----:B------:R-:W-:Y:S01]  /*a2a0*/  FFMA R33, R83, R6, R33 ;  /* 0x0000000653217223 */ /* 0x000fe20000000021 */
[----:B------:R-:W-:Y:S01]  /*a2b0*/  LOP3.LUT R6, R143, 0xffff0000, RZ, 0xc0, !PT ;  /* 0xffff00008f067812 */ /* 0x000fe200078ec0ff */
[----:B------:R-:W-:Y:S01]  /*a2c0*/  FFMA R34, R83, R0, R34 ;  /* 0x0000000053227223 */ /* 0x000fe20000000022 */
[----:B------:R-:W-:Y:S01]  /*a2d0*/  LOP3.LUT R0, R125, 0xffff0000, RZ, 0xc0, !PT ;  /* 0xffff00007d007812 */ /* 0x000fe200078ec0ff */
[C---:B------:R-:W-:Y:S01]  /*a2e0*/  FFMA R35, R83.reuse, R4, R35 ;  /* 0x0000000453237223 */ /* 0x040fe20000000023 */
[----:B------:R-:W-:Y:S01]  /*a2f0*/  LOP3.LUT R4, R132, 0xffff0000, RZ, 0xc0, !PT ;  /* 0xffff000084047812 */ /* 0x000fe200078ec0ff */
[C---:B------:R-:W-:Y:S01]  /*a300*/  FFMA R36, R83.reuse, R3, R36 ;  /* 0x0000000353247223 */ /* 0x040fe20000000024 */
[C---:B------:R-:W-:Y:S01]  /*a310*/  SHF.L.U32 R3, R126.reuse, 0x10, RZ ;  /* 0x000000107e037819 */ /* 0x040fe200000006ff */
[----:B------:R-:W-:Y:S01]  /*a320*/  FFMA R37, R83, R0, R37 ;  /* 0x0000000053257223 */ /* 0x000fe20000000025 */
[----:B------:R-:W-:Y:S01]  /*a330*/  LOP3.LUT R0, R126, 0xffff0000, RZ, 0xc0, !PT ;  /* 0xffff00007e007812 */ /* 0x000fe200078ec0ff */
[----:B------:R-:W-:Y:S01]  /*a340*/  FMUL R41, R76, R51 ;  /* 0x000000334c297220 */ /* 0x000fe20000400000 */
[----:B-1----:R-:W-:Y:S01]  /*a350*/  F2FP.BF16.F32.PACK_AB R8, R35, R34 ;  /* 0x000000222308723e */ /* 0x002fe200000010ff */
[C---:B------:R-:W-:Y:S01]  /*a360*/  FFMA R38, R83.reuse, R3, R38 ;  /* 0x0000000353267223 */ /* 0x040fe20000000026 */
[----:B------:R-:W-:Y:S01]  /*a370*/  SHF.L.U32 R3, R132, 0x10, RZ ;  /* 0x0000001084037819 */ /* 0x000fe200000006ff */
[----:B------:R-:W-:Y:S01]  /*a380*/  FFMA R39, R83, R0, R39 ;  /* 0x0000000053277223 */ /* 0x000fe20000000027 */
[----:B--2---:R-:W-:Y:S01]  /*a390*/  F2FP.BF16.F32.PACK_AB R12, R27, R26 ;  /* 0x0000001a1b0c723e */ /* 0x004fe200000010ff */
[----:B------:R-:W-:Y:S01]  /*a3a0*/  FFMA R40, R83, R5, R40 ;  /* 0x0000000553287223 */ /* 0x000fe20000000028 */
[----:B------:R-:W-:Y:S01]  /*a3b0*/  F2FP.BF16.F32.PACK_AB R13, R29, R28 ;  /* 0x0000001c1d0d723e */ /* 0x000fe200000010ff */
[C---:B------:R-:W-:Y:S01]  /*a3c0*/  FMUL R42, R76.reuse, R52 ;  /* 0x000000344c2a7220 */ /* 0x040fe20000400000 */
[----:B------:R-:W-:Y:S01]  /*a3d0*/  F2FP.BF16.F32.PACK_AB R14, R31, R30 ;  /* 0x0000001e1f0e723e */ /* 0x000fe200000010ff */
[C---:B------:R-:W-:Y:S01]  /*a3e0*/  FMUL R43, R76.reuse, R53 ;  /* 0x000000354c2b7220 */ /* 0x040fe20000400000 */
[----:B------:R-:W-:Y:S01]  /*a3f0*/  F2FP.BF16.F32.PACK_AB R15, R33, R32 ;  /* 0x00000020210f723e */ /* 0x000fe200000010ff */
[C---:B------:R-:W-:Y:S01]  /*a400*/  FMUL R51, R76.reuse, R61 ;  /* 0x0000003d4c337220 */ /* 0x040fe20000400000 */
[----:B------:R-:W-:Y:S01]  /*a410*/  LOP3.LUT R0, R127, 0xffff0000, RZ, 0xc0, !PT ;  /* 0xffff00007f007812 */ /* 0x000fe200078ec0ff */
[----:B------:R-:W-:Y:S01]  /*a420*/  FMUL R52, R76, R62 ;  /* 0x0000003e4c347220 */ /* 0x000fe20000400000 */
[----:B------:R-:W-:Y:S01]  /*a430*/  SHF.L.U32 R5, R133, 0x10, RZ ;  /* 0x0000001085057819 */ /* 0x000fe200000006ff */
[----:B------:R1:W-:Y:S01]  /*a440*/  STS.128 [R173+0x8400], R12 ;  /* 0x0084000cad007388 */ /* 0x0003e20000000c00 */
[----:B------:R-:W-:Y:S01]  /*a450*/  F2FP.BF16.F32.PACK_AB R9, R37, R36 ;  /* 0x000000242509723e */ /* 0x000fe200000010ff */
[----:B------:R-:W-:Y:S01]  /*a460*/  FFMA R41, R83, R0, R41 ;  /* 0x0000000053297223 */ /* 0x000fe20000000029 */
[----:B------:R-:W-:Y:S01]  /*a470*/  LOP3.LUT R0, R133, 0xffff0000, RZ, 0xc0, !PT ;  /* 0xffff000085007812 */ /* 0x000fe200078ec0ff */
[C---:B------:R-:W-:Y:S01]  /*a480*/  FFMA R42, R83.reuse, R3, R42 ;  /* 0x00000003532a7223 */ /* 0x040fe2000000002a */
[C---:B------:R-:W-:Y:S01]  /*a490*/  SHF.L.U32 R3, R134.reuse, 0x10, RZ ;  /* 0x0000001086037819 */ /* 0x040fe200000006ff */
[----:B------:R-:W-:Y:S01]  /*a4a0*/  FFMA R43, R83, R4, R43 ;  /* 0x00000004532b7223 */ /* 0x000fe2000000002b */
[----:B------:R-:W-:Y:S01]  /*a4b0*/  LOP3.LUT R4, R135, 0xffff0000, RZ, 0xc0, !PT ;  /* 0xffff000087047812 */ /* 0x000fe200078ec0ff */
[----:B------:R-:W-:Y:S01]  /*a4c0*/  FFMA R44, R83, R5, R44 ;  /* 0x00000005532c7223 */ /* 0x000fe2000000002c */
[----:B------:R-:W-:Y:S01]  /*a4d0*/  SHF.L.U32 R5, R135, 0x10, RZ ;  /* 0x0000001087057819 */ /* 0x000fe200000006ff */
[C---:B------:R-:W-:Y:S01]  /*a4e0*/  FFMA R45, R83.reuse, R0, R45 ;  /* 0x00000000532d7223 */ /* 0x040fe2000000002d */
[----:B------:R-:W-:Y:S01]  /*a4f0*/  LOP3.LUT R0, R134, 0xffff0000, RZ, 0xc0, !PT ;  /* 0xffff000086007812 */ /* 0x000fe200078ec0ff */
[----:B------:R-:W-:Y:S01]  /*a500*/  FFMA R46, R83, R3, R46 ;  /* 0x00000003532e7223 */ /* 0x000fe2000000002e */
[----:B------:R-:W-:Y:S01]  /*a510*/  SHF.L.U32 R3, R141, 0x10, RZ ;  /* 0x000000108d037819 */ /* 0x000fe200000006ff */
[----:B------:R-:W-:Y:S01]  /*a520*/  FMUL R53, R76, R63 ;  /* 0x0000003f4c357220 */ /* 0x000fe20000400000 */
        /* <DEDUP_REMOVED lines=8> */
[----:B------:R-:W-:Y:S01]  /*a5b0*/  LOP3.LUT R0, R141, 0xffff0000, RZ, 0xc0, !PT ;  /* 0xffff00008d007812 */ /* 0x000fe200078ec0ff */
[----:B------:R2:W-:Y:S01]  /*a5c0*/  STS.128 [R172+0x8400], R8 ;  /* 0x00840008ac007388 */ /* 0x0005e20000000c00 */
[----:B------:R-:W-:Y:S01]  /*a5d0*/  SHF.L.U32 R5, R143, 0x10, RZ ;  /* 0x000000108f057819 */ /* 0x000fe200000006ff */
[C---:B------:R-:W-:Y:S01]  /*a5e0*/  FFMA R51, R83.reuse, R4, R51 ;  /* 0x0000000453337223 */ /* 0x040fe20000000033 */
[C---:B------:R-:W-:Y:S01]  /*a5f0*/  LOP3.LUT R4, R142.reuse, 0xffff0000, RZ, 0xc0, !PT ;  /* 0xffff00008e047812 */ /* 0x040fe200078ec0ff */
[C---:B------:R-:W-:Y:S01]  /*a600*/  FFMA R52, R83.reuse, R3, R52 ;  /* 0x0000000353347223 */ /* 0x040fe20000000034 */
[----:B------:R-:W-:Y:S01]  /*a610*/  SHF.L.U32 R3, R142, 0x10, RZ ;  /* 0x000000108e037819 */ /* 0x000fe200000006ff */
[----:B------:R-:W-:Y:S01]  /*a620*/  FFMA R53, R83, R0, R53 ;  /* 0x0000000053357223 */ /* 0x000fe20000000035 */
[----:B-1----:R-:W-:Y:S02]  /*a630*/  F2FP.BF16.F32.PACK_AB R12, R43, R42 ;  /* 0x0000002a2b0c723e */ /* 0x002fe400000010ff */
[----:B------:R-:W-:Y:S01]  /*a640*/  F2FP.BF16.F32.PACK_AB R13, R45, R44 ;  /* 0x0000002c2d0d723e */ /* 0x000fe200000010ff */
[----:B------:R-:W-:Y:S01]  /*a650*/  FFMA R54, R83, R3, R54 ;  /* 0x0000000353367223 */ /* 0x000fe20000000036 */
[----:B------:R-:W-:Y:S01]  /*a660*/  F2FP.BF16.F32.PACK_AB R14, R47, R46 ;  /* 0x0000002e2f0e723e */ /* 0x000fe200000010ff */
[----:B------:R-:W-:Y:S01]  /*a670*/  FFMA R55, R83, R4, R55 ;  /* 0x0000000453377223 */ /* 0x000fe20000000037 */
[----:B------:R-:W-:Y:S01]  /*a680*/  F2FP.BF16.F32.PACK_AB R15, R49, R48 ;  /* 0x00000030310f723e */ /* 0x000fe200000010ff */
[C---:B------:R-:W-:Y:S01]  /*a690*/  FFMA R56, R83.reuse, R5, R56 ;  /* 0x0000000553387223 */ /* 0x040fe20000000038 */
[----:B------:R-:W-:Y:S01]  /*a6a0*/  FFMA R57, R83, R6, R57 ;  /* 0x0000000653397223 */ /* 0x000fe20000000039 */
[----:B------:R-:W-:Y:S02]  /*a6b0*/  F2FP.BF16.F32.PACK_AB R4, R51, R50 ;  /* 0x000000323304723e */ /* 0x000fe400000010ff */
[----:B------:R2:W-:Y:S01]  /*a6c0*/  STS.128 [R171+0x8400], R12 ;  /* 0x0084000cab007388 */ /* 0x0005e20000000c00 */
[----:B------:R-:W-:Y:S02]  /*a6d0*/  F2FP.BF16.F32.PACK_AB R5, R53, R52 ;  /* 0x000000343505723e */ /* 0x000fe400000010ff */
[----:B------:R-:W-:Y:S02]  /*a6e0*/  F2FP.BF16.F32.PACK_AB R6, R55, R54 ;  /* 0x000000363706723e */ /* 0x000fe400000010ff */
[----:B------:R-:W-:Y:S02]  /*a6f0*/  F2FP.BF16.F32.PACK_AB R7, R57, R56 ;  /* 0x000000383907723e */ /* 0x000fe400000010ff */
[----:B------:R-:W-:Y:S02]  /*a700*/  MOV R0, UR38 ;  /* 0x0000002600007c02 */ /* 0x000fe40008000f00 */
[----:B------:R-:W-:Y:S01]  /*a710*/  LEA R3, R105, UR36, 0x3 ;  /* 0x0000002469037c11 */ /* 0x000fe2000f8e18ff */
[----:B------:R2:W-:Y:S01]  /*a720*/  STS.128 [R170+0x8400], R4 ;  /* 0x00840004aa007388 */ /* 0x0005e20000000c00 */
[----:B------:R-:W-:Y:S04]  /*a730*/  @P6 LEA R0, R0, UR36, 0x3 ;  /* 0x0000002400006c11 */ /* 0x000fe8000f8e18ff */
[----:B------:R-:W-:Y:S01]  /*a740*/  @P6 IADD3 R0, PT, PT, R0, 0x30, RZ ;  /* 0x0000003000006810 */ /* 0x000fe20007ffe0ff */
[----:B------:R-:W-:Y:S01]  /*a750*/  @!PT LDS RZ, [RZ] ;  /* 0x00000000fffff984 */ /* 0x000fe20000000800 */
[----:B------:R-:W-:Y:S01]  /*a760*/  @!PT LDS RZ, [RZ] ;  /* 0x00000000fffff984 */ /* 0x000fe20000000800 */
[----:B------:R-:W-:Y:S01]  /*a770*/  @!PT LDS RZ, [RZ] ;  /* 0x00000000fffff984 */ /* 0x000fe20000000800 */
[----:B------:R-:W-:Y:S01]  /*a780*/  @!PT LDS RZ, [RZ] ;  /* 0x00000000fffff984 */ /* 0x000fe20000000800 */
[----:B------:R1:W-:Y:S06]  /*a790*/  MEMBAR.ALL.CTA ;  /* 0x0000000000007992 */ /* 0x0003ec0000008000 */
[----:B-1----:R-:W1:Y:S01]  /*a7a0*/  FENCE.VIEW.ASYNC.S ;  /* 0x00000000000073c6 */ /* 0x002e620000000000 */
[----:B------:R-:W-:Y:S01]  /*a7b0*/  @P6 PRMT R0, R179, 0x654, R0 ;  /* 0x00000654b3006816 */ /* 0x000fe20000000000 */
[----:B-1----:R-:W-:Y:S06]  /*a7c0*/  BAR.SYNC.DEFER_BLOCKING 0x1, 0x80 ;  /* 0x0042000000007b1d */ /* 0x002fec0000010000 */
        /* <DEDUP_REMOVED lines=12> */
.L_x_122:
[----:B------:R-:W-:Y:S05]  /*a890*/  BSYNC.RECONVERGENT B0 ;  /* 0x0000000000007941 */ /* 0x000fea0003800200 */
.L_x_121:
[----:B------:R-:W-:Y:S01]  /*a8a0*/  BAR.SYNC.DEFER_BLOCKING 0x1, 0x80 ;  /* 0x0042000000007b1d */ /* 0x000fe20000010000 */
[----:B------:R-:W-:Y:S01]  /*a8b0*/  UIADD3 UR4, UPT, UPT, UR38, 0x1, URZ ;  /* 0x0000000126047890 */ /* 0x000fe2000fffe0ff */
[----:B------:R-:W-:Y:S03]  /*a8c0*/  ISETP.NE.AND P0, PT, R79, RZ, PT ;  /* 0x000000ff4f00720c */ /* 0x000fe60003f05270 */
[----:B------:R-:W-:Y:S01]  /*a8d0*/  UISETP.NE.AND UP0, UPT, UR4, 0x4, UPT ;  /* 0x000000040400788c */ /* 0x000fe2000bf05270 */
[----:B------:R-:W-:Y:S03]  /*a8e0*/  SEL R81, RZ, 0xc0, !P0 ;  /* 0x000000c0ff517807 */ /* 0x000fe60004000000 */
[----:B------:R-:W-:Y:S01]  /*a8f0*/  USEL UR37, UR4, URZ, UP0 ;  /* 0x000000ff04257287 */ /* 0x000fe20008000000 */
[----:B------:R1:W-:Y:S01]  /*a900*/  @P6 SYNCS.ARRIVE.TRANS64.RED.A1T0 RZ, [R0+URZ], RZ ;  /* 0x000000ff00ff69a7 */ /* 0x0003e200081004ff */
[----:B------:R-:W-:Y:S01]  /*a910*/  BSSY B1, `(.L_x_123) ;  /* 0x000001f000017945 */ /* 0x000fe20003800000 */
[----:B------:R-:W4:Y:S02]  /*a920*/  @P6 SYNCS.PHASECHK.TRANS64.TRYWAIT P1, [R3+URZ+0x10], R16 ;  /* 0x00001010030065a7 */ /* 0x000f2400080211ff */
[----:B----4-:R-:W-:Y:S01]  /*a930*/  @P6 SEL R107, RZ, 0x1, !P1 ;  /* 0x00000001ff6b6807 */ /* 0x010fe20004800000 */
[----:B-1----:R-:W-:Y:S06]  /*a940*/  @!P6 BRA `(.L_x_124) ;  /* 0x00000000006ce947 */ /* 0x002fec0003800000 */
[----:B------:R-:W-:Y:S01]  /*a950*/  ISETP.NE.AND P2, PT, R112, RZ, PT ;  /* 0x000000ff7000720c */ /* 0x000fe20003f45270 */
[----:B------:R-:W-:Y:S01]  /*a960*/  BSSY B0, `(.L_x_125) ;  /* 0x000000b000007945 */ /* 0x000fe20003800000 */
[----:B------:R-:W-:Y:S11]  /*a970*/  ISETP.NE.AND P0, PT, R107, RZ, PT ;  /* 0x000000ff6b00720c */ /* 0x000ff60003f05270 */
[----:B------:R-:W-:Y:S05]  /*a980*/  @P2 IMAD R105, R105, 0x4000, R178 ;  /* 0x0000400069692824 */ /* 0x000fea00078e02b2 */
[----:B--2---:R-:W-:Y:S04]  /*a990*/  @P2 IADD3 R9, PT, PT, R105, UR36, RZ ;  /* 0x0000002469092c10 */ /* 0x004fe8000fffe0ff */
[----:B------:R-:W-:Y:S01]  /*a9a0*/  @P2 IADD3 R7, PT, PT, R104, R9, RZ ;  /* 0x0000000968072210 */ /* 0x000fe20007ffe0ff */
[--C-:B------:R-:W-:Y:S02]  /*a9b0*/  @P2 IMAD.IADD R5, R86, 0x1, R9.reuse ;  /* 0x0000000156052824 */ /* 0x100fe400078e0209 */
[----:B------:R-:W-:Y:S01]  /*a9c0*/  @P2 IMAD.IADD R4, R106, 0x1, R9 ;  /* 0x000000016a042824 */ /* 0x000fe200078e0209 */
[----:B------:R-:W-:Y:S06]  /*a9d0*/  @P0 BRA `(.L_x_126) ;  /* 0x00000000000c0947 */ /* 0x000fec0003800000 */
[----:B------:R-:W-:Y:S04]  /*a9e0*/  SHF.L.U32 R0, R162, 0x1f, RZ ;  /* 0x0000001fa2007819 */ /* 0x000fe800000006ff */
[----:B------:R-:W1:Y:S02]  /*a9f0*/  SYNCS.PHASECHK.TRANS64.TRYWAIT P0, [R3+URZ+0x10], R0 ;  /* 0x00001000030075a7 */ /* 0x000e6400080011ff */
[----:B-1----:R-:W-:Y:S05]  /*aa00*/  @!P0 BRA `(.L_x_127) ;  /* 0x0000001c00d48947 */ /* 0x002fea0003800000 */
.L_x_126:
[----:B------:R-:W-:Y:S05]  /*aa10*/  BSYNC B0 ;  /* 0x0000000000007941 */ /* 0x000fea0003800000 */
.L_x_125:
[----:B------:R-:W-:Y:S11]  /*aa20*/  ISETP.NE.AND P0, PT, R112, RZ, PT ;  /* 0x000000ff7000720c */ /* 0x000ff60003f05270 */
[----:B------:R-:W-:Y:S02]  /*aa30*/  @!UPT UIADD3 URZ, UPT, UPT, URZ, URZ, URZ ;  /* 0x000000fffffff290 */ /* 0x000fe4000fffe0ff */
[----:B------:R4:W2:Y:S01]  /*aa40*/  @P0 LDS.128 R88, [R105+UR36+0x400] ;  /* 0x0004002469580984 */ /* 0x0008a20008000c00 */
[----:B-1----:R-:W-:Y:S01]  /*aa50*/  @P0 IMAD.IADD R3, R104, 0x1, R5 ;  /* 0x0000000168030824 */ /* 0x002fe200078e0205 */
        /* <DEDUP_REMOVED lines=10> */
.L_x_124:
[----:B------:R-:W-:Y:S05]  /*ab00*/  BSYNC B1 ;  /* 0x0000000000017941 */ /* 0x000fea0003800000 */
.L_x_123:
[----:B------:R-:W-:Y:S01]  /*ab10*/  IMAD.IADD R16, R78, 0x1, R81 ;  /* 0x000000014e107824 */ /* 0x000fe200078e0251 */
[----:B------:R-:W-:Y:S04]  /*ab20*/  BSSY.RECONVERGENT B6, `(.L_x_128) ;  /* 0x0000015000067945 */ /* 0x000fe80003800200 */
[----:B----4-:R-:W-:Y:S04]  /*ab30*/  SHF.R.U32.HI R3, RZ, 0x15, R16 ;  /* 0x00000015ff037819 */ /* 0x010fe80000011610 */
[----:B------:R-:W-:Y:S11]  /*ab40*/  LOP3.LUT P0, RZ, R3, 0x3, R158, 0x48, !PT ;  /* 0x0000000303ff7812 */ /* 0x000ff6000780489e */
[----:B------:R-:W-:Y:S02]  /*ab50*/  @!UPT UIADD3 URZ, UPT, UPT, URZ, URZ, URZ ;  /* 0x000000fffffff290 */ /* 0x000fe4000fffe0ff */
[----:B------:R-:W-:Y:S05]  /*ab60*/  @!P0 BRA `(.L_x_129) ;  /* 0x0000000000408947 */ /* 0x000fea0003800000 */
[----:B------:R-:W4:Y:S01]  /*ab70*/  LDCU.64 UR8, c[0x4][0x70] ;  /* 0x01000e00ff0877ac */ /* 0x000f220008000a00 */
[----:B--2---:R-:W-:Y:S01]  /*ab80*/  MOV R15, 0x0 ;  /* 0x00000000000f7802 */ /* 0x004fe20000000f00 */
[----:B------:R-:W-:Y:S02]  /*ab90*/  HFMA2 R12, -RZ, RZ, 0, 5.9604644775390625e-08 ;  /* 0x00000001ff0c7431 */ /* 0x000fe400000001ff */
[----:B------:R-:W-:Y:S02]  /*aba0*/  IMAD.MOV.U32 R8, RZ, RZ, 0x192 ;  /* 0x00000192ff087424 */ /* 0x000fe400078e00ff */
[----:B------:R-:W-:Y:S01]  /*abb0*/  IMAD.MOV.U32 R13, RZ, RZ, RZ ;  /* 0x000000ffff0d7224 */ /* 0x000fe200078e00ff */
[----:B------:R-:W2:Y:S01]  /*abc0*/  LDCU.64 UR6, c[0x4][0x78] ;  /* 0x01000f00ff0677ac */ /* 0x000ea20008000a00 */
[----:B------:R-:W1:Y:S01]  /*abd0*/  LDC.64 R14, c[0x4][R15] ;  /* 0x010000000f0e7b82 */ /* 0x000e620000000a00 */
[----:B------:R-:W5:Y:S01]  /*abe0*/  LDCU.64 UR4, c[0x4][0x10] ;  /* 0x01000200ff0477ac */ /* 0x000f620008000a00 */
[----:B----4-:R-:W-:Y:S01]  /*abf0*/  MOV R5, UR9 ;  /* 0x0000000900057c02 */ /* 0x010fe20008000f00 */
[----:B------:R-:W-:Y:S01]  /*ac00*/  IMAD.U32 R4, RZ, RZ, UR8 ;  /* 0x00000008ff047e24 */ /* 0x000fe2000f8e00ff */
[----:B--2---:R-:W-:Y:S01]  /*ac10*/  MOV R7, UR7 ;  /* 0x0000000700077c02 */ /* 0x004fe20008000f00 */
[----:B------:R-:W-:Y:S01]  /*ac20*/  IMAD.U32 R6, RZ, RZ, UR6 ;  /* 0x00000006ff067e24 */ /* 0x000fe2000f8e00ff */
[----:B-----5:R-:W-:Y:S01]  /*ac30*/  MOV R11, UR5 ;  /* 0x00000005000b7c02 */ /* 0x020fe20008000f00 */
[----:B------:R-:W-:Y:S02]  /*ac40*/  IMAD.U32 R10, RZ, RZ, UR4 ;  /* 0x00000004ff0a7e24 */ /* 0x000fe4000f8e00ff */
[----:B------:R-:W-:Y:S07]  /*ac50*/  LEPC R20, `(.L_x_129) ;  /* 0x000000001014794e */ /* 0x000fee0000000000 */
[----:B-1-3--:R-:W-:Y:S05]  /*ac60*/  CALL.ABS.NOINC R14 ;  /* 0x000000000e007343 */ /* 0x00afea0003c00000 */
.L_x_129:
[----:B------:R-:W-:Y:S05]  /*ac70*/  BSYNC.RECONVERGENT B6 ;  /* 0x0000000000067941 */ /* 0x000fea0003800200 */
.L_x_128:
[----:B--2---:R-:W-:Y:S01]  /*ac80*/  SHF.L.U32 R78, R88, 0x10, RZ ;  /* 0x00000010584e7819 */ /* 0x004fe200000006ff */
[----:B------:R-:W-:Y:S05]  /*ac90*/  WARPSYNC.ALL ;  /* 0x0000000000007948 */ /* 0x000fea0003800000 */
[----:B------:R-:W-:Y:S01]  /*aca0*/  R2UR UR4, R16 ;  /* 0x00000000100472ca */ /* 0x000fe200000e0000 */
[----:B------:R-:W-:Y:S01]  /*acb0*/  BSSY.RECONVERGENT B0, `(.L_x_130) ;  /* 0x00000fd000007945 */ /* 0x000fe20003800200 */
[----:B------:R-:W-:Y:S02]  /*acc0*/  LOP3.LUT R0, R88, 0xffff0000, RZ, 0xc0, !PT ;  /* 0xffff000058007812 */ /* 0x000fe400078ec0ff */
[C---:B------:R-:W-:Y:S02]  /*acd0*/  SHF.L.U32 R3, R89.reuse, 0x10, RZ ;  /* 0x0000001059037819 */ /* 0x040fe400000006ff */
[----:B------:R-:W-:Y:S02]  /*ace0*/  LOP3.LUT R80, R89, 0xffff0000, RZ, 0xc0, !PT ;  /* 0xffff000059507812 */ /* 0x000fe400078ec0ff */
[C---:B------:R-:W-:Y:S02]  /*acf0*/  SHF.L.U32 R82, R90.reuse, 0x10, RZ ;  /* 0x000000105a527819 */ /* 0x040fe400000006ff */
[----:B------:R-:W-:Y:S02]  /*ad00*/  LOP3.LUT R84, R90, 0xffff0000, RZ, 0xc0, !PT ;  /* 0xffff00005a547812 */ /* 0x000fe400078ec0ff */
[C---:B------:R-:W-:Y:S01]  /*ad10*/  SHF.L.U32 R85, R91.reuse, 0x10, RZ ;  /* 0x000000105b557819 */ /* 0x040fe200000006ff */
[----:B------:R-:W2:Y:S01]  /*ad20*/  LDTM.x64 R4, tmem[UR4] ;  /* 0x00000004000479ee */ /* 0x000ea20008340000 */
[----:B------:R-:W-:Y:S02]  /*ad30*/  LOP3.LUT R86, R91, 0xffff0000, RZ, 0xc0, !PT ;  /* 0xffff00005b567812 */ /* 0x000fe400078ec0ff */
[C---:B-1----:R-:W-:Y:S02]  /*ad40*/  SHF.L.U32 R87, R92.reuse, 0x10, RZ ;  /* 0x000000105c577819 */ /* 0x042fe400000006ff */
[----:B------:R-:W-:Y:S02]  /*ad50*/  LOP3.LUT R88, R92, 0xffff0000, RZ, 0xc0, !PT ;  /* 0xffff00005c587812 */ /* 0x000fe400078ec0ff */
[C---:B------:R-:W-:Y:S02]  /*ad60*/  SHF.L.U32 R89, R93.reuse, 0x10, RZ ;  /* 0x000000105d597819 */ /* 0x040fe400000006ff */
[----:B------:R-:W-:Y:S02]  /*ad70*/  LOP3.LUT R90, R93, 0xffff0000, RZ, 0xc0, !PT ;  /* 0xffff00005d5a7812 */ /* 0x000fe400078ec0ff */
[C---:B------:R-:W-:Y:S02]  /*ad80*/  SHF.L.U32 R91, R94.reuse, 0x10, RZ ;  /* 0x000000105e5b7819 */ /* 0x040fe400000006ff */
[----:B------:R-:W-:Y:S02]  /*ad90*/  LOP3.LUT R92, R94, 0xffff0000, RZ, 0xc0, !PT ;  /* 0xffff00005e5c7812 */ /* 0x000fe400078ec0ff */
[C---:B------:R-:W-:Y:S02]  /*ada0*/  SHF.L.U32 R93, R95.reuse, 0x10, RZ ;  /* 0x000000105f5d7819 */ /* 0x040fe400000006ff */
[----:B------:R-:W-:Y:S02]  /*adb0*/  LOP3.LUT R94, R95, 0xffff0000, RZ, 0xc0, !PT ;  /* 0xffff00005f5e7812 */ /* 0x000fe400078ec0ff */
[C---:B------:R-:W-:Y:S02]  /*adc0*/  SHF.L.U32 R95, R100.reuse, 0x10, RZ ;  /* 0x00000010645f7819 */ /* 0x040fe400000006ff */
[----:B------:R-:W-:Y:S02]  /*add0*/  LOP3.LUT R96, R100, 0xffff0000, RZ, 0xc0, !PT ;  /* 0xffff000064607812 */ /* 0x000fe400078ec0ff */
[C---:B------:R-:W-:Y:S01]  /*ade0*/  SHF.L.U32 R97, R101.reuse, 0x10, RZ ;  /* 0x0000001065617819 */ /* 0x040fe200000006ff */
[C---:B--2---:R-:W-:Y:S01]  /*adf0*/  FMUL R4, R76.reuse, R4 ;  /* 0x000000044c047220 */ /* 0x044fe20000400000 */
[----:B------:R-:W-:Y:S01]  /*ae00*/  LOP3.LUT R98, R101, 0xffff0000, RZ, 0xc0, !PT ;  /* 0xffff000065627812 */ /* 0x000fe200078ec0ff */
[----:B------:R-:W-:Y:S01]  /*ae10*/  FMUL R5, R76, R5 ;  /* 0x000000054c057220 */ /* 0x000fe20000400000 */
[C---:B------:R-:W-:Y:S01]  /*ae20*/  SHF.L.U32 R99, R102.reuse, 0x10, RZ ;  /* 0x0000001066637819 */ /* 0x040fe200000006ff */
[C---:B------:R-:W-:Y:S01]  /*ae30*/  FFMA R4, R83.reuse, R78, R4 ;  /* 0x0000004e53047223 */ /* 0x040fe20000000004 */
[----:B------:R-:W-:Y:S01]  /*ae40*/  LOP3.LUT R100, R102, 0xffff0000, RZ, 0xc0, !PT ;  /* 0xffff000066647812 */ /* 0x000fe200078ec0ff */
[----:B------:R-:W-:Y:S01]  /*ae50*/  FFMA R5, R83, R0, R5 ;  /* 0x0000000053057223 */ /* 0x000fe20000000005 */
[C---:B------:R-:W-:Y:S01]  /*ae60*/  SHF.L.U32 R101, R103.reuse, 0x10, RZ ;  /* 0x0000001067657819 */ /* 0x040fe200000006ff */
[C---:B------:R-:W-:Y:S01]  /*ae70*/  FMUL R6, R76.reuse, R6 ;  /* 0x000000064c067220 */ /* 0x040fe20000400000 */
[----:B------:R-:W-:Y:S01]  /*ae80*/  LOP3.LUT R102, R103, 0xffff0000, RZ, 0xc0, !PT ;  /* 0xffff000067667812 */ /* 0x000fe200078ec0ff */
[----:B------:R-:W-:Y:S01]  /*ae90*/  FMUL R7, R76, R7 ;  /* 0x000000074c077220 */ /* 0x000fe20000400000 */
[----:B------:R-:W-:Y:S01]  /*aea0*/  F2FP.BF16.F32.PACK_AB R4, R5, R4 ;  /* 0x000000040504723e */ /* 0x000fe200000010ff */
[C---:B------:R-:W-:Y:S01]  /*aeb0*/  FFMA R6, R83.reuse, R3, R6 ;  /* 0x0000000353067223 */ /* 0x040fe20000000006 */
[C---:B------:R-:W-:Y:S01]  /*aec0*/  SHF.L.U32 R103, R108.reuse, 0x10, RZ ;  /* 0x000000106c677819 */ /* 0x040fe200000006ff */
[----:B------:R-:W-:Y:S01]  /*aed0*/  FFMA R7, R83, R80, R7 ;  /* 0x0000005053077223 */ /* 0x000fe20000000007 */
[----:B------:R-:W-:Y:S01]  /*aee0*/  LOP3.LUT R104, R108, 0xffff0000, RZ, 0xc0, !PT ;  /* 0xffff00006c687812 */ /* 0x000fe200078ec0ff */
[C---:B------:R-:W-:Y:S01]  /*aef0*/  FMUL R8, R76.reuse, R8 ;  /* 0x000000084c087220 */ /* 0x040fe20000400000 */
[----:B------:R-:W-:Y:S01]  /*af00*/  SHF.L.U32 R105, R109, 0x10, RZ ;  /* 0x000000106d697819 */ /* 0x000fe200000006ff */
[----:B------:R-:W-:Y:S01]  /*af10*/  FMUL R9, R76, R9 ;  /* 0x000000094c097220 */ /* 0x000fe20000400000 */
[----:B------:R-:W-:Y:S01]  /*af20*/  F2FP.BF16.F32.PACK_AB R5, R7, R6 ;  /* 0x000000060705723e */ /* 0x000fe200000010ff */
[----:B------:R-:W-:Y:S01]  /*af30*/  FFMA R8, R83, R82, R8 ;  /* 0x0000005253087223 */ /* 0x000fe20000000008 */
[----:B------:R-:W-:Y:S01]  /*af40*/  LOP3.LUT R106, R109, 0xffff0000, RZ, 0xc0, !PT ;  /* 0xffff00006d6a7812 */ /* 0x000fe200078ec0ff */
[----:B------:R-:W-:Y:S01]  /*af50*/  FFMA R9, R83, R84, R9 ;  /* 0x0000005453097223 */ /* 0x000fe20000000009 */
[----:B------:R-:W-:Y:S01]  /*af60*/  SHF.L.U32 R107, R110, 0x10, RZ ;  /* 0x000000106e6b7819 */ /* 0x000fe200000006ff */
[----:B------:R-:W-:Y:S01]  /*af70*/  FMUL R10, R76, R10 ;  /* 0x0000000a4c0a7220 */ /* 0x000fe20000400000 */
[----:B------:R-:W-:Y:S01]  /*af80*/  LOP3.LUT R108, R110, 0xffff0000, RZ, 0xc0, !PT ;  /* 0xffff00006e6c7812 */ /* 0x000fe200078ec0ff */
[C---:B------:R-:W-:Y:S01]  /*af90*/  FMUL R11, R76.reuse, R11 ;  /* 0x0000000b4c0b7220 */ /* 0x040fe20000400000 */
[----:B------:R-:W-:Y:S01]  /*afa0*/  F2FP.BF16.F32.PACK_AB R6, R9, R8 ;  /* 0x000000080906723e */ /* 0x000fe200000010ff */
[----:B------:R-:W-:Y:S01]  /*afb0*/  FFMA R10, R83, R85, R10 ;  /* 0x00000055530a7223 */ /* 0x000fe2000000000a */
[----:B------:R-:W-:Y:S01]  /*afc0*/  SHF.L.U32 R109, R111, 0x10, RZ ;  /* 0x000000106f6d7819 */ /* 0x000fe200000006ff */
[----:B------:R-:W-:Y:S01]  /*afd0*/  FFMA R11, R83, R86, R11 ;  /* 0x00000056530b7223 */ /* 0x000fe2000000000b */
[----:B------:R-:W-:Y:S01]  /*afe0*/  LOP3.LUT R110, R111, 0xffff0000, RZ, 0xc0, !PT ;  /* 0xffff00006f6e7812 */ /* 0x000fe200078ec0ff */
[----:B------:R-:W-:Y:S01]  /*aff0*/  FMUL R0, R76, R12 ;  /* 0x0000000c4c007220 */ /* 0x000fe20000400000 */
[----:B------:R-:W-:Y:S01]  /*b000*/  SHF.L.U32 R111, R116, 0x10, RZ ;  /* 0x00000010746f7819 */ /* 0x000fe200000006ff */
[C---:B------:R-:W-:Y:S01]  /*b010*/  FMUL R3, R76.reuse, R13 ;  /* 0x0000000d4c037220 */ /* 0x040fe20000400000 */
[----:B------:R-:W-:Y:S01]  /*b020*/  F2FP.BF16.F32.PACK_AB R7, R11, R10 ;  /* 0x0000000a0b07723e */ /* 0x000fe200000010ff */
[----:B------:R-:W-:Y:S01]  /*b030*/  FMUL R14, R76, R14 ;  /* 0x0000000e4c0e7220 */ /* 0x000fe20000400000 */
[----:B------:R-:W-:Y:S01]  /*b040*/  LOP3.LUT R112, R116, 0xffff0000, RZ, 0xc0, !PT ;  /* 0xffff000074707812 */ /* 0x000fe200078ec0ff */
[C---:B------:R-:W-:Y:S01]  /*b050*/  FMUL R15, R76.reuse, R15 ;  /* 0x0000000f4c0f7220 */ /* 0x040fe20000400000 */
[----:B------:R-:W-:Y:S01]  /*b060*/  SHF.L.U32 R113, R117, 0x10, RZ ;  /* 0x0000001075717819 */ /* 0x000fe200000006ff */
[----:B------:R-:W-:Y:S01]  /*b070*/  FFMA R0, R83, R87, R0 ;  /* 0x0000005753007223 */ /* 0x000fe20000000000 */
[----:B------:R-:W-:Y:S01]  /*b080*/  LOP3.LUT R114, R117, 0xffff0000, RZ, 0xc0, !PT ;  /* 0xffff000075727812 */ /* 0x000fe200078ec0ff */
[----:B------:R-:W-:Y:S01]  /*b090*/  FMUL R12, R76, R16 ;  /* 0x000000104c0c7220 */ /* 0x000fe20000400000 */
[C---:B------:R-:W-:Y:S01]  /*b0a0*/  SHF.L.U32 R115, R118.reuse, 0x10, RZ ;  /* 0x0000001076737819 */ /* 0x040fe200000006ff */
[----:B------:R-:W-:Y:S01]  /*b0b0*/  FFMA R3, R83, R88, R3 ;  /* 0x0000005853037223 */ /* 0x000fe20000000003 */
[----:B------:R-:W-:Y:S01]  /*b0c0*/  LOP3.LUT R116, R118, 0xffff0000, RZ, 0xc0, !PT ;  /* 0xffff000076747812 */ /* 0x000fe200078ec0ff */
[C---:B------:R-:W-:Y:S01]  /*b0d0*/  FMUL R13, R76.reuse, R17 ;  /* 0x000000114c0d7220 */ /* 0x040fe20000400000 */
[----:B------:R-:W-:Y:S01]  /*b0e0*/  SHF.L.U32 R117, R119, 0x10, RZ ;  /* 0x0000001077757819 */ /* 0x000fe200000006ff */
[----:B------:R-:W-:Y:S01]  /*b0f0*/  FFMA R14, R83, R89, R14 ;  /* 0x00000059530e7223 */ /* 0x000fe2000000000e */
[----:B------:R-:W-:Y:S01]  /*b100*/  F2FP.BF16.F32.PACK_AB R8, R3, R0 ;  /* 0x000000000308723e */ /* 0x000fe200000010ff */
[----:B------:R-:W-:Y:S01]  /*b110*/  FMUL R18, R76, R18 ;  /* 0x000000124c127220 */ /* 0x000fe20000400000 */
[----:B------:R-:W-:Y:S01]  /*b120*/  LOP3.LUT R118, R119, 0xffff0000, RZ, 0xc0, !PT ;  /* 0xffff000077767812 */ /* 0x000fe200078ec0ff */
[----:B------:R-:W-:Y:S01]  /*b130*/  FFMA R15, R83, R90, R15 ;  /* 0x0000005a530f7223 */ /* 0x000fe2000000000f */
[----:B------:R-:W-:Y:S01]  /*b140*/  SHF.L.U32 R119, R124, 0x10, RZ ;  /* 0x000000107c777819 */ /* 0x000fe200000006ff */
[----:B------:R-:W-:Y:S01]  /*b150*/  FMUL R19, R76, R19 ;  /* 0x000000134c137220 */ /* 0x000fe20000400000 */
[----:B------:R-:W-:Y:S01]  /*b160*/  LOP3.LUT R120, R124, 0xffff0000, RZ, 0xc0, !PT ;  /* 0xffff00007c787812 */ /* 0x000fe200078ec0ff */
[----:B------:R1:W-:Y:S01]  /*b170*/  STS.128 [R178+UR36+0xc400], R4 ;  /* 0x00c40004b2007988 */ /* 0x0003e20008000c24 */
[----:B------:R-:W-:Y:S01]  /*b180*/  F2FP.BF16.F32.PACK_AB R9, R15, R14 ;  /* 0x0000000e0f09723e */ /* 0x000fe200000010ff */
[C---:B------:R-:W-:Y:S01]  /*b190*/  FFMA R12, R83.reuse, R91, R12 ;  /* 0x0000005b530c7223 */ /* 0x040fe2000000000c */
[C---:B------:R-:W-:Y:S01]  /*b1a0*/  FFMA R13, R83.reuse, R92, R13 ;  /* 0x0000005c530d7223 */ /* 0x040fe2000000000d */
[----:B------:R-:W-:Y:S01]  /*b1b0*/  FFMA R18, R83, R93, R18 ;  /* 0x0000005d53127223 */ /* 0x000fe20000000012 */
[----:B------:R-:W-:Y:S01]  /*b1c0*/  SHF.L.U32 R121, R125, 0x10, RZ ;  /* 0x000000107d797819 */ /* 0x000fe200000006ff */
[----:B------:R-:W-:Y:S01]  /*b1d0*/  FFMA R19, R83, R94, R19 ;  /* 0x0000005e53137223 */ /* 0x000fe20000000013 */
[C---:B------:R-:W-:Y:S01]  /*b1e0*/  FMUL R16, R76.reuse, R20 ;  /* 0x000000144c107220 */ /* 0x040fe20000400000 */
[----:B------:R-:W-:Y:S01]  /*b1f0*/  F2FP.BF16.F32.PACK_AB R10, R13, R12 ;  /* 0x0000000c0d0a723e */ /* 0x000fe200000010ff */
[C---:B------:R-:W-:Y:S01]  /*b200*/  FMUL R17, R76.reuse, R21 ;  /* 0x000000154c117220 */ /* 0x040fe20000400000 */
[C---:B------:R-:W-:Y:S01]  /*b210*/  FMUL R22, R76.reuse, R22 ;  /* 0x000000164c167220 */ /* 0x040fe20000400000 */
[----:B------:R-:W-:Y:S01]  /*b220*/  F2FP.BF16.F32.PACK_AB R11, R19, R18 ;  /* 0x00000012130b723e */ /* 0x000fe200000010ff */
[C---:B------:R-:W-:Y:S01]  /*b230*/  FFMA R16, R83.reuse, R95, R16 ;  /* 0x0000005f53107223 */ /* 0x040fe20000000010 */
[----:B------:R-:W-:Y:S01]  /*b240*/  FFMA R17, R83, R96, R17 ;  /* 0x0000006053117223 */ /* 0x000fe20000000011 */
[----:B------:R-:W-:Y:S01]  /*b250*/  LOP3.LUT R122, R125, 0xffff0000, RZ, 0xc0, !PT ;  /* 0xffff00007d7a7812 */ /* 0x000fe200078ec0ff */
[----:B------:R-:W-:Y:S01]  /*b260*/  FFMA R22, R83, R97, R22 ;  /* 0x0000006153167223 */ /* 0x000fe20000000016 */
[----:B------:R1:W-:Y:S01]  /*b270*/  STS.128 [R177+0xc400], R8 ;  /* 0x00c40008b1007388 */ /* 0x0003e20000000c00 */
[C---:B------:R-:W-:Y:S01]  /*b280*/  FMUL R23, R76.reuse, R23 ;  /* 0x000000174c177220 */ /* 0x040fe20000400000 */
[----:B------:R-:W-:Y:S01]  /*b290*/  F2FP.BF16.F32.PACK_AB R16, R17, R16 ;  /* 0x000000101110723e */ /* 0x000fe200000010ff */
[C---:B------:R-:W-:Y:S01]  /*b2a0*/  FMUL R20, R76.reuse, R24 ;  /* 0x000000184c147220 */ /* 0x040fe20000400000 */
[----:B------:R-:W-:Y:S01]  /*b2b0*/  FMUL R21, R76, R25 ;  /* 0x000000194c157220 */ /* 0x000fe20000400000 */
[C---:B------:R-:W-:Y:S01]  /*b2c0*/  SHF.L.U32 R123, R126.reuse, 0x10, RZ ;  /* 0x000000107e7b7819 */ /* 0x040fe200000006ff */
[C---:B------:R-:W-:Y:S01]  /*b2d0*/  FFMA R23, R83.reuse, R98, R23 ;  /* 0x0000006253177223 */ /* 0x040fe20000000017 */
[C---:B------:R-:W-:Y:S01]  /*b2e0*/  FFMA R20, R83.reuse, R99, R20 ;  /* 0x0000006353147223 */ /* 0x040fe20000000014 */
[----:B------:R-:W-:Y:S01]  /*b2f0*/  LOP3.LUT R124, R126, 0xffff0000, RZ, 0xc0, !PT ;  /* 0xffff00007e7c7812 */ /* 0x000fe200078ec0ff */
        /* <DEDUP_REMOVED lines=8> */
[----:B------:R-:W-:Y:S01]  /*b380*/  SHF.L.U32 R125, R127, 0x10, RZ ;  /* 0x000000107f7d7819 */ /* 0x000fe200000006ff */
[----:B------:R-:W-:Y:S01]  /*b390*/  FFMA R24, R83, R103, R24 ;  /* 0x0000006753187223 */ /* 0x000fe20000000018 */
[C---:B------:R-:W-:Y:S01]  /*b3a0*/  FMUL R25, R76.reuse, R29 ;  /* 0x0000001d4c197220 */ /* 0x040fe20000400000 */
[----:B------:R-:W-:Y:S01]  /*b3b0*/  LOP3.LUT R126, R127, 0xffff0000, RZ, 0xc0, !PT ;  /* 0xffff00007f7e7812 */ /* 0x000fe200078ec0ff */
[C---:B------:R-:W-:Y:S01]  /*b3c0*/  FMUL R30, R76.reuse, R30 ;  /* 0x0000001e4c1e7220 */ /* 0x040fe20000400000 */
[----:B------:R-:W-:Y:S01]  /*b3d0*/  F2FP.BF16.F32.PACK_AB R19, R27, R26 ;  /* 0x0000001a1b13723e */ /* 0x000fe200000010ff */
[C---:B------:R-:W-:Y:S01]  /*b3e0*/  FFMA R25, R83.reuse, R104, R25 ;  /* 0x0000006853197223 */ /* 0x040fe20000000019 */
[----:B------:R-:W-:Y:S01]  /*b3f0*/  FMUL R31, R76, R31 ;  /* 0x0000001f4c1f7220 */ /* 0x000fe20000400000 */
[----:B------:R-:W-:Y:S01]  /*b400*/  FFMA R30, R83, R105, R30 ;  /* 0x00000069531e7223 */ /* 0x000fe2000000001e */
[----:B------:R-:W-:Y:S01]  /*b410*/  SHF.L.U32 R127, R132, 0x10, RZ ;  /* 0x00000010847f7819 */ /* 0x000fe200000006ff */
[----:B------:R1:W-:Y:S01]  /*b420*/  STS.128 [R176+0xc400], R16 ;  /* 0x00c40010b0007388 */ /* 0x0003e20000000c00 */
[----:B------:R-:W-:Y:S01]  /*b430*/  F2FP.BF16.F32.PACK_AB R24, R25, R24 ;  /* 0x000000181918723e */ /* 0x000fe200000010ff */
[C---:B------:R-:W-:Y:S01]  /*b440*/  FFMA R31, R83.reuse, R106, R31 ;  /* 0x0000006a531f7223 */ /* 0x040fe2000000001f */
[C---:B------:R-:W-:Y:S01]  /*b450*/  FMUL R28, R76.reuse, R32 ;  /* 0x000000204c1c7220 */ /* 0x040fe20000400000 */
[C---:B------:R-:W-:Y:S01]  /*b460*/  FMUL R29, R76.reuse, R33 ;  /* 0x000000214c1d7220 */ /* 0x040fe20000400000 */
[----:B------:R-:W-:Y:S01]  /*b470*/  FMUL R34, R76, R34 ;  /* 0x000000224c227220 */ /* 0x000fe20000400000 */
[----:B------:R-:W-:Y:S01]  /*b480*/  LOP3.LUT R128, R132, 0xffff0000, RZ, 0xc0, !PT ;  /* 0xffff000084807812 */ /* 0x000fe200078ec0ff */
[----:B------:R-:W-:Y:S01]  /*b490*/  FFMA R28, R83, R107, R28 ;  /* 0x0000006b531c7223 */ /* 0x000fe2000000001c */
[----:B------:R-:W-:Y:S01]  /*b4a0*/  F2FP.BF16.F32.PACK_AB R25, R31, R30 ;  /* 0x0000001e1f19723e */ /* 0x000fe200000010ff */
[C---:B------:R-:W-:Y:S01]  /*b4b0*/  FFMA R29, R83.reuse, R108, R29 ;  /* 0x0000006c531d7223 */ /* 0x040fe2000000001d */
[----:B------:R-:W-:Y:S01]  /*b4c0*/  FFMA R34, R83, R109, R34 ;  /* 0x0000006d53227223 */ /* 0x000fe20000000022 */
[C---:B------:R-:W-:Y:S01]  /*b4d0*/  FMUL R35, R76.reuse, R35 ;  /* 0x000000234c237220 */ /* 0x040fe20000400000 */
[----:B------:R-:W-:Y:S01]  /*b4e0*/  SHF.L.U32 R129, R133, 0x10, RZ ;  /* 0x0000001085817819 */ /* 0x000fe200000006ff */
[C---:B------:R-:W-:Y:S01]  /*b4f0*/  FMUL R32, R76.reuse, R36 ;  /* 0x000000244c207220 */ /* 0x040fe20000400000 */
[----:B------:R-:W-:Y:S01]  /*b500*/  F2FP.BF16.F32.PACK_AB R26, R29, R28 ;  /* 0x0000001c1d1a723e */ /* 0x000fe200000010ff */
[C---:B------:R-:W-:Y:S01]  /*b510*/  FFMA R35, R83.reuse, R110, R35 ;  /* 0x0000006e53237223 */ /* 0x040fe20000000023 */
[C---:B------:R-:W-:Y:S01]  /*b520*/  FMUL R33, R76.reuse, R37 ;  /* 0x000000254c217220 */ /* 0x040fe20000400000 */
[----:B------:R-:W-:Y:S01]  /*b530*/  FFMA R32, R83, R111, R32 ;  /* 0x0000006f53207223 */ /* 0x000fe20000000020 */
        /* <DEDUP_REMOVED lines=29> */
[C---:B------:R-:W-:Y:S01]  /*b710*/  FMUL R47, R76.reuse, R47 ;  /* 0x0000002f4c2f7220 */ /* 0x040fe20000400000 */
[C---:B------:R-:W-:Y:S01]  /*b720*/  FMUL R44, R76.reuse, R48 ;  /* 0x000000304c2c7220 */ /* 0x040fe20000400000 */
[----:B------:R-:W-:Y:S01]  /*b730*/  FMUL R45, R76, R49 ;  /* 0x000000314c2d7220 */ /* 0x000fe20000400000 */
[----:B------:R1:W-:Y:S01]  /*b740*/  STS.128 [R173+0xc400], R32 ;  /* 0x00c40020ad007388 */ /* 0x0003e20000000c00 */
[C---:B------:R-:W-:Y:S01]  /*b750*/  SHF.L.U32 R135, R140.reuse, 0x10, RZ ;  /* 0x000000108c877819 */ /* 0x040fe200000006ff */
[----:B------:R-:W-:Y:S01]  /*b760*/  FFMA R46, R83, R121, R46 ;  /* 0x00000079532e7223 */ /* 0x000fe2000000002e */
[----:B------:R-:W-:Y:S01]  /*b770*/  F2FP.BF16.F32.PACK_AB R40, R41, R40 ;  /* 0x000000282928723e */ /* 0x000fe200000010ff */
[C---:B------:R-:W-:Y:S01]  /*b780*/  FFMA R47, R83.reuse, R122, R47 ;  /* 0x0000007a532f7223 */ /* 0x040fe2000000002f */
[C---:B------:R-:W-:Y:S01]  /*b790*/  FFMA R44, R83.reuse, R123, R44 ;  /* 0x0000007b532c7223 */ /* 0x040fe2000000002c */
[----:B------:R-:W-:Y:S01]  /*b7a0*/  LOP3.LUT R136, R140, 0xffff0000, RZ, 0xc0, !PT ;  /* 0xffff00008c887812 */ /* 0x000fe200078ec0ff */
[C---:B------:R-:W-:Y:S01]  /*b7b0*/  FFMA R45, R83.reuse, R124, R45 ;  /* 0x0000007c532d7223 */ /* 0x040fe2000000002d */
[C---:B------:R-:W-:Y:S01]  /*b7c0*/  FMUL R50, R76.reuse, R50 ;  /* 0x000000324c327220 */ /* 0x040fe20000400000 */
[C---:B------:R-:W-:Y:S01]  /*b7d0*/  FMUL R51, R76.reuse, R51 ;  /* 0x000000334c337220 */ /* 0x040fe20000400000 */
[C---:B------:R-:W-:Y:S01]  /*b7e0*/  FMUL R48, R76.reuse, R52 ;  /* 0x000000344c307220 */ /* 0x040fe20000400000 */
[C---:B------:R-:W-:Y:S01]  /*b7f0*/  FMUL R49, R76.reuse, R53 ;  /* 0x000000354c317220 */ /* 0x040fe20000400000 */
[C---:B------:R-:W-:Y:S01]  /*b800*/  FFMA R50, R83.reuse, R125, R50 ;  /* 0x0000007d53327223 */ /* 0x040fe20000000032 */
        /* <DEDUP_REMOVED lines=9> */
[----:B------:R-:W-:Y:S01]  /*b8a0*/  FFMA R55, R83, R130, R55 ;  /* 0x0000008253377223 */ /* 0x000fe20000000037 */
[C---:B------:R-:W-:Y:S01]  /*b8b0*/  FMUL R59, R76.reuse, R59 ;  /* 0x0000003b4c3b7220 */ /* 0x040fe20000400000 */
[----:B------:R-:W-:Y:S01]  /*b8c0*/  F2FP.BF16.F32.PACK_AB R41, R47, R46 ;  /* 0x0000002e2f29723e */ /* 0x000fe200000010ff */
[----:B------:R-:W-:Y:S01]  /*b8d0*/  FFMA R52, R83, R131, R52 ;  /* 0x0000008353347223 */ /* 0x000fe20000000034 */
[----:B------:R-:W-:Y:S01]  /*b8e0*/  F2FP.BF16.F32.PACK_AB R42, R45, R44 ;  /* 0x0000002c2d2a723e */ /* 0x000fe200000010ff */
[C---:B------:R-:W-:Y:S01]  /*b8f0*/  FMUL R56, R76.reuse, R60 ;  /* 0x0000003c4c387220 */ /* 0x040fe20000400000 */
[----:B------:R-:W-:Y:S01]  /*b900*/  F2FP.BF16.F32.PACK_AB R43, R51, R50 ;  /* 0x00000032332b723e */ /* 0x000fe200000010ff */
[----:B------:R-:W-:Y:S01]  /*b910*/  FFMA R53, R83, R132, R53 ;  /* 0x0000008453357223 */ /* 0x000fe20000000035 */
[----:B------:R-:W-:Y:S01]  /*b920*/  SHF.L.U32 R137, R141, 0x10, RZ ;  /* 0x000000108d897819 */ /* 0x000fe200000006ff */
[C---:B------:R-:W-:Y:S01]  /*b930*/  FMUL R57, R76.reuse, R61 ;  /* 0x0000003d4c397220 */ /* 0x040fe20000400000 */
[----:B------:R-:W-:Y:S01]  /*b940*/  FFMA R58, R83, R133, R58 ;  /* 0x00000085533a7223 */ /* 0x000fe2000000003a */
[----:B------:R1:W-:Y:S01]  /*b950*/  STS.128 [R172+0xc400], R40 ;  /* 0x00c40028ac007388 */ /* 0x0003e20000000c00 */
[----:B------:R-:W-:Y:S01]  /*b960*/  LOP3.LUT R138, R141, 0xffff0000, RZ, 0xc0, !PT ;  /* 0xffff00008d8a7812 */ /* 0x000fe200078ec0ff */
[----:B------:R-:W-:Y:S01]  /*b970*/  FMUL R62, R76, R62 ;  /* 0x0000003e4c3e7220 */ /* 0x000fe20000400000 */
[C---:B------:R-:W-:Y:S01]  /*b980*/  FFMA R59, R83.reuse, R134, R59 ;  /* 0x00000086533b7223 */ /* 0x040fe2000000003b */
[----:B------:R-:W-:Y:S01]  /*b990*/  SHF.L.U32 R139, R142, 0x10, RZ ;  /* 0x000000108e8b7819 */ /* 0x000fe200000006ff */
[----:B------:R-:W-:Y:S01]  /*b9a0*/  FMUL R63, R76, R63 ;  /* 0x0000003f4c3f7220 */ /* 0x000fe20000400000 */
[C---:B------:R-:W-:Y:S01]  /*b9b0*/  FFMA R56, R83.reuse, R135, R56 ;  /* 0x0000008753387223 */ /* 0x040fe20000000038 */
[----:B------:R-:W-:Y:S01]  /*b9c0*/  LOP3.LUT R140, R142, 0xffff0000, RZ, 0xc0, !PT ;  /* 0xffff00008e8c7812 */ /* 0x000fe200078ec0ff */
[C---:B------:R-:W-:Y:S01]  /*b9d0*/  FMUL R60, R76.reuse, R64 ;  /* 0x000000404c3c7220 */ /* 0x040fe20000400000 */
[----:B------:R-:W-:Y:S01]  /*b9e0*/  FFMA R57, R83, R136, R57 ;  /* 0x0000008853397223 */ /* 0x000fe20000000039 */
[----:B------:R-:W-:Y:S01]  /*b9f0*/  SHF.L.U32 R141, R143, 0x10, RZ ;  /* 0x000000108f8d7819 */ /* 0x000fe200000006ff */
[C---:B------:R-:W-:Y:S01]  /*ba00*/  FMUL R61, R76.reuse, R65 ;  /* 0x000000414c3d7220 */ /* 0x040fe20000400000 */
[----:B------:R-:W-:Y:S01]  /*ba10*/  FFMA R62, R83, R137, R62 ;  /* 0x00000089533e7223 */ /* 0x000fe2000000003e */
[----:B------:R-:W-:Y:S01]  /*ba20*/  LOP3.LUT R142, R143, 0xffff0000, RZ, 0xc0, !PT ;  /* 0xffff00008f8e7812 */ /* 0x000fe200078ec0ff */
[C---:B------:R-:W-:Y:S01]  /*ba30*/  FMUL R66, R76.reuse, R66 ;  /* 0x000000424c427220 */ /* 0x040fe20000400000 */
[----:B------:R-:W-:Y:S01]  /*ba40*/  F2FP.BF16.F32.PACK_AB R48, R49, R48 ;  /* 0x000000303130723e */ /* 0x000fe200000010ff */
[----:B------:R-:W-:Y:S01]  /*ba50*/  FFMA R63, R83, R138, R63 ;  /* 0x0000008a533f7223 */ /* 0x000fe2000000003f */
[----:B------:R-:W-:Y:S01]  /*ba60*/  FMUL R67, R76, R67 ;  /* 0x000000434c437220 */ /* 0x000fe20000400000 */
        /* <DEDUP_REMOVED lines=12> */
[----:B------:R-:W-:Y:S03]  /*bb30*/  ISETP.NE.AND P0, PT, R165, RZ, PT ;  /* 0x000000ffa500720c */ /* 0x000fe60003f05270 */
        /* <DEDUP_REMOVED lines=19> */
[----:B--2---:R-:W-:Y:S04]  /*bc70*/  DEPBAR.LE SB0, 0x1 ;  /* 0x000080400000791a */ /* 0x004fe80000000000 */
.L_x_131:
[----:B------:R-:W-:Y:S05]  /*bc80*/  BSYNC.RECONVERGENT B0 ;  /* 0x0000000000007941 */ /* 0x000fea0003800200 */
.L_x_130:
[----:B------:R-:W-:Y:S01]  /*bc90*/  BAR.SYNC.DEFER_BLOCKING 0x1, 0x80 ;  /* 0x0042000000007b1d */ /* 0x000fe20000010000 */
[----:B------:R-:W-:Y:S09]  /*bca0*/  UISETP.NE.AND UP0, UPT, UR39, -0x4, UPT ;  /* 0xfffffffc2700788c */ /* 0x000ff2000bf05270 */
[----:B------:R-:W-:Y:S05]  /*bcb0*/  BRA.U !UP0, `(.L_x_132) ;  /* 0x0000000108247547 */ /* 0x000fea000b800000 */
[----:B------:R-:W-:Y:S01]  /*bcc0*/  ISETP.NE.AND P0, PT, R174, RZ, PT ;  /* 0x000000ffae00720c */ /* 0x000fe20003f05270 */
[----:B------:R-:W-:Y:S01]  /*bcd0*/  IMAD.U32 R0, RZ, RZ, UR37 ;  /* 0x00000025ff007e24 */ /* 0x000fe2000f8e00ff */
[----:B------:R-:W-:Y:S04]  /*bce0*/  UIADD3 UR4, UPT, UPT, UR37, 0x1, URZ ;  /* 0x0000000125047890 */ /* 0x000fe8000fffe0ff */
[----:B------:R-:W-:Y:S04]  /*bcf0*/  UISETP.NE.AND UP0, UPT, UR4, 0x4, UPT ;  /* 0x000000040400788c */ /* 0x000fe8000bf05270 */
[----:B------:R-:W-:Y:S03]  /*bd00*/  USEL UR37, UR4, URZ, UP0 ;  /* 0x000000ff04257287 */ /* 0x000fe60008000000 */
[----:B------:R-:W-:Y:S05]  /*bd10*/  @P0 LEA R0, R0, UR36, 0x3 ;  /* 0x0000002400000c11 */ /* 0x000fea000f8e18ff */
[----:B------:R-:W-:Y:S05]  /*bd20*/  @P0 VIADD R0, R0, 0x30 ;  /* 0x0000003000000836 */ /* 0x000fea0000000000 */
[----:B------:R-:W-:Y:S04]  /*bd30*/  @P0 PRMT R0, R179, 0x654, R0 ;  /* 0x00000654b3000816 */ /* 0x000fe80000000000 */
[----:B------:R2:W-:Y:S03]  /*bd40*/  @P0 SYNCS.ARRIVE.TRANS64.RED.A1T0 RZ, [R0+URZ], RZ ;  /* 0x000000ff00ff09a7 */ /* 0x0005e600081004ff */
.L_x_132:
[----:B------:R-:W-:Y:S01]  /*bd50*/  ISETP.NE.AND P1, PT, R166, RZ, PT ;  /* 0x000000ffa600720c */ /* 0x000fe20003f25270 */
[----:B--2---:R-:W-:Y:S01]  /*bd60*/  IMAD.IADD R0, R77, 0x1, R152 ;  /* 0x000000014d007824 */ /* 0x004fe200078e0298 */
[----:B------:R-:W-:Y:S01]  /*bd70*/  ISETP.NE.AND P0, PT, R169, 0x2, PT ;  /* 0x00000002a900780c */ /* 0x000fe20003f05270 */
[----:B------:R-:W-:Y:S01]  /*bd80*/  UIADD3 UR39, UPT, UPT, UR39, 0x4, URZ ;  /* 0x0000000427277890 */ /* 0x000fe2000fffe0ff */
[----:B------:R-:W-:Y:S01]  /*bd90*/  LOP3.LUT R79, R79, 0x1, RZ, 0x3c, !PT ;  /* 0x000000014f4f7812 */ /* 0x000fe200078e3cff */
[----:B------:R-:W-:Y:S01]  /*bda0*/  IMAD.IADD R20, R75, 0x1, R150 ;  /* 0x000000014b147824 */ /* 0x000fe200078e0296 */
[----:B------:R-:W-:Y:S02]  /*bdb0*/  R2UR UR28, R0 ;  /* 0x00000000001c72ca */ /* 0x000fe400000e0000 */
[----:B------:R-:W-:Y:S02]  /*bdc0*/  SEL R0, RZ, 0x1, P0 ;  /* 0x00000001ff007807 */ /* 0x000fe40000000000 */
[----:B------:R-:W-:Y:S02]  /*bdd0*/  SEL R169, R169, RZ, P0 ;  /* 0x000000ffa9a97207 */ /* 0x000fe40000000000 */
[----:B------:R-:W-:Y:S02]  /*bde0*/  LOP3.LUT R161, R161, R0, RZ, 0x3c, !PT ;  /* 0x00000000a1a17212 */ /* 0x000fe400078e3cff */
[----:B------:R-:W-:Y:S01]  /*bdf0*/  @P1 R2UR UR52, R160 ;  /* 0x00000000a03412ca */ /* 0x000fe200000e0000 */
[----:B------:R-:W-:Y:S03]  /*be00*/  @!UPT UIADD3 URZ, UPT, UPT, URZ, URZ, URZ ;  /* 0x000000fffffff290 */ /* 0x000fe6000fffe0ff */
[----:B------:R-:W-:Y:S11]  /*be10*/  @P1 BRA `(.L_x_133) ;  /* 0xffffff9c00f01947 */ /* 0x000ff6000383ffff */
[----:B------:R-:W-:Y:S01]  /*be20*/  SYNCS.ARRIVE.TRANS64.A1T0 RZ, [UR36+0xb0], RZ ;  /* 0x0000b0ffffff79a7 */ /* 0x000fe20008100024 */
[----:B------:R-:W-:-:S09]  /*be30*/  UISETP.NE.AND UP0, UPT, UR50, URZ, UPT ;  /* 0x000000ff3200728c */ /* 0x000fd2000bf05270 */
[----:B------:R-:W-:Y:S05]  /*be40*/  BRA.U !UP0, `(.L_x_134) ;  /* 0x0000000108487547 */ /* 0x000fea000b800000 */
[----:B------:R-:W2:Y:S02]  /*be50*/  LDCU.64 UR4, c[0x0][0xc90] ;  /* 0x00019200ff0477ac */ /* 0x000ea40008000a00 */
[----:B--2---:R-:W-:-:S04]  /*be60*/  UISETP.NE.U32.AND UP0, UPT, UR4, URZ, UPT ;  /* 0x000000ff0400728c */ /* 0x004fc8000bf05070 */
[----:B------:R-:W-:-:S09]  /*be70*/  UISETP.NE.AND.EX UP0, UPT, UR5, URZ, UPT, UP0 ;  /* 0x000000ff0500728c */ /* 0x000fd2000bf05300 */
[----:B------:R-:W-:Y:S05]  /*be80*/  BRA.U UP0, `(.L_x_135) ;  /* 0x00000001000c7547 */ /* 0x000fea000b800000 */
[----:B------:R-:W-:-:S13]  /*be90*/  FSETP.NEU.AND P0, PT, R83, RZ, PT ;  /* 0x000000ff5300720b */ /* 0x000fda0003f0d000 */
[----:B------:R-:W-:Y:S05]  /*bea0*/  @!P0 EXIT ;  /* 0x000000000000894d */ /* 0x000fea0003800000 */
[----:B------:R-:W-:Y:S05]  /*beb0*/  BRA `(.L_x_134) ;  /* 0x00000000002c7947 */ /* 0x000fea0003800000 */
.L_x_135:
[----:B------:R-:W-:Y:S01]  /*bec0*/  ISETP.NE.AND P0, PT, R167, RZ, PT ;  /* 0x000000ffa700720c */ /* 0x000fe20003f05270 */
[----:B------:R-:W-:-:S12]  /*bed0*/  BSSY.RECONVERGENT B0, `(.L_x_134) ;  /* 0x0000009000007945 */ /* 0x000fd80003800200 */
[----:B------:R-:W-:Y:S05]  /*bee0*/  @P0 BRA `(.L_x_136) ;  /* 0x0000000000140947 */ /* 0x000fea0003800000 */
[----:B------:R-:W2:Y:S02]  /*bef0*/  LDCU.64 UR4, c[0x0][0xc88] ;  /* 0x00019100ff0477ac */ /* 0x000ea40008000a00 */
[----:B--2---:R-:W-:-:S04]  /*bf00*/  ISETP.NE.U32.AND P0, PT, RZ, UR4, PT ;  /* 0x00000004ff007c0c */ /* 0x004fc8000bf05070 */
[----:B------:R-:W-:-:S13]  /*bf10*/  ISETP.NE.AND.EX P0, PT, RZ, UR5, PT, P0 ;  /* 0x00000005ff007c0c */ /* 0x000fda000bf05300 */
[----:B------:R-:W-:Y:S05]  /*bf20*/  @!P0 EXIT ;  /* 0x000000000000894d */ /* 0x000fea0003800000 */
[----:B------:R-:W-:Y:S05]  /*bf30*/  BRA `(.L_x_137) ;  /* 0x0000000000087947 */ /* 0x000fea0003800000 */
.L_x_136:
[----:B------:R-:W-:-:S13]  /*bf40*/  FSETP.NEU.AND P0, PT, R83, RZ, PT ;  /* 0x000000ff5300720b */ /* 0x000fda0003f0d000 */
[----:B------:R-:W-:Y:S05]  /*bf50*/  @!P0 EXIT ;  /* 0x000000000000894d */ /* 0x000fea0003800000 */
.L_x_137:
[----:B------:R-:W-:Y:S05]  /*bf60*/  BSYNC.RECONVERGENT B0 ;  /* 0x0000000000007941 */ /* 0x000fea0003800200 */
.L_x_134:
[----:B------:R-:W-:Y:S01]  /*bf70*/  ULEA UR4, UR37, UR36, 0x3 ;  /* 0x0000002425047291 */ /* 0x000fe2000f8e18ff */
[----:B------:R-:W-:-:S04]  /*bf80*/  DEPBAR.LE SB0, 0x0 ;  /* 0x000080000000791a */ /* 0x000fc80000000000 */
[----:B------:R-:W-:-:S04]  /*bf90*/  UIADD3 UR4, UPT, UPT, UR4, 0x30, URZ ;  /* 0x0000003004047890 */ /* 0x000fc8000fffe0ff */
[----:B------:R-:W-:-:S09]  /*bfa0*/  UPRMT UR4, UR53, 0x654, UR4 ;  /* 0x0000065435047896 */ /* 0x000fd20008000004 */
[----:B------:R-:W-:Y:S01]  /*bfb0*/  SYNCS.ARRIVE.TRANS64.RED.A1T0 RZ, [UR4], RZ ;  /* 0x000000ffffff79a7 */ /* 0x000fe20008100404 */
[----:B------:R-:W-:Y:S05]  /*bfc0*/  EXIT ;  /* 0x000000000000794d */ /* 0x000fea0003800000 */
.L_x_24:
[----:B-1----:R1:W4:Y:S02]  /*bfd0*/  SYNCS.PHASECHK.TRANS64.TRYWAIT P0, [R2+URZ+0xa0], R5 ;  /* 0x0000a005020075a7 */ /* 0x00232400080011ff */
[----:B----4-:R-:W-:Y:S05]  /*bfe0*/  @!P0 NANOSLEEP.SYNCS 0x989680 ;  /* 0x009896800000895d */ /* 0x010fea0003900000 */
[----:B------:R-:W4:Y:S02]  /*bff0*/  @!P0 SYNCS.PHASECHK.TRANS64 P0, [R2+URZ+0xa0], R5 ;  /* 0x0000a005020085a7 */ /* 0x000f2400080010ff */
[----:B----4-:R-:W-:Y:S05]  /*c000*/  @!P0 BRA `(.L_x_24) ;  /* 0xfffffffc00f08947 */ /* 0x010fea000383ffff */
[----:B------:R-:W-:Y:S05]  /*c010*/  BRA `(.L_x_138) ;  /* 0xffffff5400f07947 */ /* 0x000fea000383ffff */
.L_x_27:
[----:B----4-:R-:W-:-:S07]  /*c020*/  MOV R2, UR49 ;  /* 0x0000003100027c02 */ /* 0x010fce0008000f00 */
.L_x_139:
[----:B-1----:R1:W4:Y:S02]  /*c030*/  SYNCS.PHASECHK.TRANS64.TRYWAIT P0, [R2+URZ+0x8], R3 ;  /* 0x00000803020075a7 */ /* 0x00232400080011ff */
[----:B----4-:R-:W-:Y:S05]  /*c040*/  @!P0 NANOSLEEP.SYNCS 0x989680 ;  /* 0x009896800000895d */ /* 0x010fea0003900000 */
[----:B------:R-:W4:Y:S02]  /*c050*/  @!P0 SYNCS.PHASECHK.TRANS64 P0, [R2+URZ+0x8], R3 ;  /* 0x00000803020085a7 */ /* 0x000f2400080010ff */
[----:B----4-:R-:W-:Y:S05]  /*c060*/  @!P0 BRA `(.L_x_139) ;  /* 0xfffffffc00f08947 */ /* 0x010fea000383ffff */
[----:B------:R-:W-:Y:S05]  /*c070*/  BRA `(.L_x_26) ;  /* 0xffffff5800247947 */ /* 0x000fea000383ffff */
.L_x_34:
[----:B-1----:R-:W-:-:S07]  /*c080*/  MOV R2, UR49 ;  /* 0x0000003100027c02 */ /* 0x002fce0008000f00 */
.L_x_140:
[----:B-1----:R1:W4:Y:S02]  /*c090*/  SYNCS.PHASECHK.TRANS64.TRYWAIT P0, [R2+URZ+0x8], R5 ;  /* 0x00000805020075a7 */ /* 0x00232400080011ff */
[----:B----4-:R-:W-:Y:S05]  /*c0a0*/  @!P0 NANOSLEEP.SYNCS 0x989680 ;  /* 0x009896800000895d */ /* 0x010fea0003900000 */
[----:B------:R-:W4:Y:S02]  /*c0b0*/  @!P0 SYNCS.PHASECHK.TRANS64 P0, [R2+URZ+0x8], R5 ;  /* 0x00000805020085a7 */ /* 0x000f2400080010ff */
[----:B----4-:R-:W-:Y:S05]  /*c0c0*/  @!P0 BRA `(.L_x_140) ;  /* 0xfffffffc00f08947 */ /* 0x010fea000383ffff */
[----:B------:R-:W-:Y:S05]  /*c0d0*/  BRA `(.L_x_33) ;  /* 0xffffff5c00287947 */ /* 0x000fea000383ffff */
.L_x_41:
[----:B-1----:R1:W4:Y:S02]  /*c0e0*/  SYNCS.PHASECHK.TRANS64.TRYWAIT P0, [R2+URZ+0x60], R3 ;  /* 0x00006003020075a7 */ /* 0x00232400080011ff */
[----:B----4-:R-:W-:Y:S05]  /*c0f0*/  @!P0 NANOSLEEP.SYNCS 0x989680 ;  /* 0x009896800000895d */ /* 0x010fea0003900000 */
[----:B------:R-:W4:Y:S02]  /*c100*/  @!P0 SYNCS.PHASECHK.TRANS64 P0, [R2+URZ+0x60], R3 ;  /* 0x00006003020085a7 */ /* 0x000f2400080010ff */
[----:B----4-:R-:W-:Y:S05]  /*c110*/  @!P0 BRA `(.L_x_41) ;  /* 0xfffffffc00f08947 */ /* 0x010fea000383ffff */
[----:B------:R-:W-:Y:S05]  /*c120*/  BRA `(.L_x_141) ;  /* 0xffffff60002c7947 */ /* 0x000fea000383ffff */
.L_x_47:
[----:B-1----:R1:W2:Y:S02]  /*c130*/  SYNCS.PHASECHK.TRANS64.TRYWAIT P0, [R0+URZ+0x90], R5 ;  /* 0x00009005000075a7 */ /* 0x0022a400080011ff */
[----:B--2---:R-:W-:Y:S05]  /*c140*/  @!P0 NANOSLEEP.SYNCS 0x989680 ;  /* 0x009896800000895d */ /* 0x004fea0003900000 */
[----:B------:R-:W2:Y:S02]  /*c150*/  @!P0 SYNCS.PHASECHK.TRANS64 P0, [R0+URZ+0x90], R5 ;  /* 0x00009005000085a7 */ /* 0x000ea400080010ff */
[----:B--2---:R-:W-:Y:S05]  /*c160*/  @!P0 BRA `(.L_x_47) ;  /* 0xfffffffc00f08947 */ /* 0x004fea000383ffff */
[----:B------:R-:W-:Y:S05]  /*c170*/  BRA `(.L_x_142) ;  /* 0xffffff6400ec7947 */ /* 0x000fea000383ffff */
.L_x_48:
[----:B------:R-:W-:-:S07]  /*c180*/  MOV R0, UR4 ;  /* 0x0000000400007c02 */ /* 0x000fce0008000f00 */
.L_x_143:
[----:B-1----:R1:W2:Y:S02]  /*c190*/  SYNCS.PHASECHK.TRANS64.TRYWAIT P0, [R0+URZ+0x70], R7 ;  /* 0x00007007000075a7 */ /* 0x0022a400080011ff */
[----:B--2---:R-:W-:Y:S05]  /*c1a0*/  @!P0 NANOSLEEP.SYNCS 0x989680 ;  /* 0x009896800000895d */ /* 0x004fea0003900000 */
[----:B------:R-:W2:Y:S02]  /*c1b0*/  @!P0 SYNCS.PHASECHK.TRANS64 P0, [R0+URZ+0x70], R7 ;  /* 0x00007007000085a7 */ /* 0x000ea400080010ff */
[----:B--2---:R-:W-:Y:S05]  /*c1c0*/  @!P0 BRA `(.L_x_143) ;  /* 0xfffffffc00f08947 */ /* 0x004fea000383ffff */
[----:B------:R-:W-:Y:S05]  /*c1d0*/  BRA `(.L_x_144) ;  /* 0xffffff6400fc7947 */ /* 0x000fea000383ffff */
.L_x_49:
[----:B-1----:R1:W2:Y:S02]  /*c1e0*/  SYNCS.PHASECHK.TRANS64.TRYWAIT P1, [R0+URZ+0x60], R5 ;  /* 0x00006005000075a7 */ /* 0x0022a400080211ff */
[----:B--2---:R-:W-:Y:S05]  /*c1f0*/  @!P1 NANOSLEEP.SYNCS 0x989680 ;  /* 0x009896800000995d */ /* 0x004fea0003900000 */
[----:B------:R-:W2:Y:S02]  /*c200*/  @!P1 SYNCS.PHASECHK.TRANS64 P1, [R0+URZ+0x60], R5 ;  /* 0x00006005000095a7 */ /* 0x000ea400080210ff */
[----:B--2---:R-:W-:Y:S05]  /*c210*/  @!P1 BRA `(.L_x_49) ;  /* 0xfffffffc00f09947 */ /* 0x004fea000383ffff */
[----:B------:R-:W-:Y:S05]  /*c220*/  BRA `(.L_x_145) ;  /* 0xffffff68002c7947 */ /* 0x000fea000383ffff */
.L_x_52:
[----:B------:R-:W-:-:S07]  /*c230*/  MOV R0, UR4 ;  /* 0x0000000400007c02 */ /* 0x000fce0008000f00 */
.L_x_146:
[----:B-1----:R1:W2:Y:S02]  /*c240*/  SYNCS.PHASECHK.TRANS64.TRYWAIT P0, [R0+URZ+0x70], R3 ;  /* 0x00007003000075a7 */ /* 0x0022a400080011ff */
[----:B--2---:R-:W-:Y:S05]  /*c250*/  @!P0 NANOSLEEP.SYNCS 0x989680 ;  /* 0x009896800000895d */ /* 0x004fea0003900000 */
[----:B------:R-:W2:Y:S02]  /*c260*/  @!P0 SYNCS.PHASECHK.TRANS64 P0, [R0+URZ+0x70], R3 ;  /* 0x00007003000085a7 */ /* 0x000ea400080010ff */
[----:B--2---:R-:W-:Y:S05]  /*c270*/  @!P0 BRA `(.L_x_146) ;  /* 0xfffffffc00f08947 */ /* 0x004fea000383ffff */
[----:B------:R-:W-:Y:S05]  /*c280*/  BRA `(.L_x_51) ;  /* 0xffffff6800807947 */ /* 0x000fea000383ffff */
.L_x_59:
[----:B-1----:R1:W2:Y:S02]  /*c290*/  SYNCS.PHASECHK.TRANS64.TRYWAIT P0, [R2+URZ+0x60], R3 ;  /* 0x00006003020075a7 */ /* 0x0022a400080011ff */
[----:B--2---:R-:W-:Y:S05]  /*c2a0*/  @!P0 NANOSLEEP.SYNCS 0x989680 ;  /* 0x009896800000895d */ /* 0x004fea0003900000 */
[----:B------:R-:W2:Y:S02]  /*c2b0*/  @!P0 SYNCS.PHASECHK.TRANS64 P0, [R2+URZ+0x60], R3 ;  /* 0x00006003020085a7 */ /* 0x000ea400080010ff */
[----:B--2---:R-:W-:Y:S05]  /*c2c0*/  @!P0 BRA `(.L_x_59) ;  /* 0xfffffffc00f08947 */ /* 0x004fea000383ffff */
[----:B------:R-:W-:Y:S05]  /*c2d0*/  BRA `(.L_x_147) ;  /* 0xffffff78001c7947 */ /* 0x000fea000383ffff */
.L_x_62:
[----:B------:R-:W-:-:S07]  /*c2e0*/  MOV R17, UR6 ;  /* 0x0000000600117c02 */ /* 0x000fce0008000f00 */
.L_x_148:
[----:B-1----:R1:W2:Y:S02]  /*c2f0*/  SYNCS.PHASECHK.TRANS64.TRYWAIT P2, [R17+URZ], R16 ;  /* 0x00000010110075a7 */ /* 0x0022a400080411ff */
[----:B--2---:R-:W-:Y:S05]  /*c300*/  @!P2 NANOSLEEP.SYNCS 0x989680 ;  /* 0x009896800000a95d */ /* 0x004fea0003900000 */
[----:B------:R-:W2:Y:S02]  /*c310*/  @!P2 SYNCS.PHASECHK.TRANS64 P2, [R17+URZ], R16 ;  /* 0x000000101100a5a7 */ /* 0x000ea400080410ff */
[----:B--2---:R-:W-:Y:S05]  /*c320*/  @!P2 BRA `(.L_x_148) ;  /* 0xfffffffc00f0a947 */ /* 0x004fea000383ffff */
[----:B------:R-:W-:Y:S05]  /*c330*/  BRA `(.L_x_61) ;  /* 0xffffff7800807947 */ /* 0x000fea000383ffff */
.L_x_63:
[----:B-1----:R-:W-:-:S07]  /*c340*/  MOV R16, UR6 ;  /* 0x0000000600107c02 */ /* 0x002fce0008000f00 */
.L_x_149:
[----:B-1----:R1:W2:Y:S02]  /*c350*/  SYNCS.PHASECHK.TRANS64.TRYWAIT P2, [R16+URZ+0x88], R19 ;  /* 0x00008813100075a7 */ /* 0x0022a400080411ff */
[----:B--2---:R-:W-:Y:S05]  /*c360*/  @!P2 NANOSLEEP.SYNCS 0x989680 ;  /* 0x009896800000a95d */ /* 0x004fea0003900000 */
[----:B------:R-:W2:Y:S02]  /*c370*/  @!P2 SYNCS.PHASECHK.TRANS64 P2, [R16+URZ+0x88], R19 ;  /* 0x000088131000a5a7 */ /* 0x000ea400080410ff */
[----:B--2---:R-:W-:Y:S05]  /*c380*/  @!P2 BRA `(.L_x_149) ;  /* 0xfffffffc00f0a947 */ /* 0x004fea000383ffff */
[----:B------:R-:W-:Y:S05]  /*c390*/  BRA `(.L_x_150) ;  /* 0xffffff78008c7947 */ /* 0x000fea000383ffff */
.L_x_66:
[----:B------:R-:W-:Y:S07]  /*c3a0*/  MOV R17, UR6 ;  /* 0x0000000600117c02 */ /* 0x000fee0008000f00 */
.L_x_151:
[----:B--2---:R2:W3:Y:S02]  /*c3b0*/  SYNCS.PHASECHK.TRANS64.TRYWAIT P0, [R17+URZ], R20 ;  /* 0x00000014110075a7 */ /* 0x0044e400080011ff */
[----:B---3--:R-:W-:Y:S05]  /*c3c0*/  @!P0 NANOSLEEP.SYNCS 0x989680 ;  /* 0x009896800000895d */ /* 0x008fea0003900000 */
[----:B------:R-:W3:Y:S02]  /*c3d0*/  @!P0 SYNCS.PHASECHK.TRANS64 P0, [R17+URZ], R20 ;  /* 0x00000014110085a7 */ /* 0x000ee400080010ff */
[----:B---3--:R-:W-:Y:S05]  /*c3e0*/  @!P0 BRA `(.L_x_151) ;  /* 0xfffffffc00f08947 */ /* 0x008fea000383ffff */
[----:B------:R-:W-:Y:S05]  /*c3f0*/  BRA `(.L_x_65) ;  /* 0xffffff7c00d87947 */ /* 0x000fea000383ffff */
.L_x_69:
[----:B------:R-:W-:-:S07]  /*c400*/  MOV R0, UR6 ;  /* 0x0000000600007c02 */ /* 0x000fce0008000f00 */
.L_x_152:
[----:B-1----:R1:W2:Y:S02]  /*c410*/  SYNCS.PHASECHK.TRANS64.TRYWAIT P0, [R0+URZ+0xb0], R3 ;  /* 0x0000b003000075a7 */ /* 0x0022a400080011ff */
[----:B--2---:R-:W-:Y:S05]  /*c420*/  @!P0 NANOSLEEP.SYNCS 0x989680 ;  /* 0x009896800000895d */ /* 0x004fea0003900000 */
[----:B------:R-:W2:Y:S02]  /*c430*/  @!P0 SYNCS.PHASECHK.TRANS64 P0, [R0+URZ+0xb0], R3 ;  /* 0x0000b003000085a7 */ /* 0x000ea400080010ff */
[----:B--2---:R-:W-:Y:S05]  /*c440*/  @!P0 BRA `(.L_x_152) ;  /* 0xfffffffc00f08947 */ /* 0x004fea000383ffff */
[----:B------:R-:W-:Y:S05]  /*c450*/  BRA `(.L_x_153) ;  /* 0xffffff8000dc7947 */ /* 0x000fea000383ffff */
.L_x_74:
[----:B--2---:R2:W3:Y:S02]  /*c460*/  SYNCS.PHASECHK.TRANS64.TRYWAIT P0, [R0+URZ+0x60], R3 ;  /* 0x00006003000075a7 */ /* 0x0044e400080011ff */
[----:B---3--:R-:W-:Y:S05]  /*c470*/  @!P0 NANOSLEEP.SYNCS 0x989680 ;  /* 0x009896800000895d */ /* 0x008fea0003900000 */
[----:B------:R-:W3:Y:S02]  /*c480*/  @!P0 SYNCS.PHASECHK.TRANS64 P0, [R0+URZ+0x60], R3 ;  /* 0x00006003000085a7 */ /* 0x000ee400080010ff */
[----:B---3--:R-:W-:Y:S05]  /*c490*/  @!P0 BRA `(.L_x_74) ;  /* 0xfffffffc00f08947 */ /* 0x008fea000383ffff */
[----:B------:R-:W-:Y:S05]  /*c4a0*/  BRA `(.L_x_154) ;  /* 0xffffff8400e47947 */ /* 0x000fea000383ffff */
.L_x_77:
[----:B------:R-:W-:Y:S07]  /*c4b0*/  MOV R0, UR4 ;  /* 0x0000000400007c02 */ /* 0x000fee0008000f00 */
.L_x_155:
[----:B-1----:R1:W2:Y:S02]  /*c4c0*/  SYNCS.PHASECHK.TRANS64.TRYWAIT P0, [R0+URZ+0x58], R3 ;  /* 0x00005803000075a7 */ /* 0x0022a400080011ff */
[----:B--2---:R-:W-:Y:S05]  /*c4d0*/  @!P0 NANOSLEEP.SYNCS 0x989680 ;  /* 0x009896800000895d */ /* 0x004fea0003900000 */
[----:B------:R-:W2:Y:S02]  /*c4e0*/  @!P0 SYNCS.PHASECHK.TRANS64 P0, [R0+URZ+0x58], R3 ;  /* 0x00005803000085a7 */ /* 0x000ea400080010ff */
[----:B--2---:R-:W-:Y:S05]  /*c4f0*/  @!P0 BRA `(.L_x_155) ;  /* 0xfffffffc00f08947 */ /* 0x004fea000383ffff */
[----:B------:R-:W-:Y:S05]  /*c500*/  BRA `(.L_x_76) ;  /* 0xffffff8800dc7947 */ /* 0x000fea000383ffff */
.L_x_80:
[----:B------:R-:W-:Y:S07]  /*c510*/  MOV R3, UR4 ;  /* 0x0000000400037c02 */ /* 0x000fee0008000f00 */
.L_x_156:
[----:B-1----:R1:W2:Y:S02]  /*c520*/  SYNCS.PHASECHK.TRANS64.TRYWAIT P2, [R3+URZ+0x30], R38 ;  /* 0x00003026030075a7 */ /* 0x0022a400080411ff */
[----:B--2---:R-:W-:Y:S05]  /*c530*/  @!P2 NANOSLEEP.SYNCS 0x989680 ;  /* 0x009896800000a95d */ /* 0x004fea0003900000 */
[----:B------:R-:W2:Y:S02]  /*c540*/  @!P2 SYNCS.PHASECHK.TRANS64 P2, [R3+URZ+0x30], R38 ;  /* 0x000030260300a5a7 */ /* 0x000ea400080410ff */
[----:B--2---:R-:W-:Y:S05]  /*c550*/  @!P2 BRA `(.L_x_156) ;  /* 0xfffffffc00f0a947 */ /* 0x004fea000383ffff */
[----:B------:R-:W-:Y:S05]  /*c560*/  BRA `(.L_x_157) ;  /* 0xffffff8c00387947 */ /* 0x000fea000383ffff */
.L_x_81:
[----:B-1----:R-:W-:Y:S07]  /*c570*/  MOV R3, UR4 ;  /* 0x0000000400037c02 */ /* 0x002fee0008000f00 */
.L_x_158:
[----:B-1----:R1:W2:Y:S02]  /*c580*/  SYNCS.PHASECHK.TRANS64.TRYWAIT P0, [R3+URZ+0x38], R38 ;  /* 0x00003826030075a7 */ /* 0x0022a400080011ff */
[----:B--2---:R-:W-:Y:S05]  /*c590*/  @!P0 NANOSLEEP.SYNCS 0x989680 ;  /* 0x009896800000895d */ /* 0x004fea0003900000 */
[----:B------:R-:W2:Y:S02]  /*c5a0*/  @!P0 SYNCS.PHASECHK.TRANS64 P0, [R3+URZ+0x38], R38 ;  /* 0x00003826030085a7 */ /* 0x000ea400080010ff */
[----:B--2---:R-:W-:Y:S05]  /*c5b0*/  @!P0 BRA `(.L_x_158) ;  /* 0xfffffffc00f08947 */ /* 0x004fea000383ffff */
[----:B------:R-:W-:Y:S05]  /*c5c0*/  BRA `(.L_x_159) ;  /* 0xffffff8c00887947 */ /* 0x000fea000383ffff */
.L_x_82:
[----:B-1----:R-:W-:Y:S07]  /*c5d0*/  MOV R3, UR4 ;  /* 0x0000000400037c02 */ /* 0x002fee0008000f00 */
.L_x_160:
[----:B-1----:R1:W2:Y:S02]  /*c5e0*/  SYNCS.PHASECHK.TRANS64.TRYWAIT P0, [R3+URZ+0x40], R38 ;  /* 0x00004026030075a7 */ /* 0x0022a400080011ff */
[----:B--2---:R-:W-:Y:S05]  /*c5f0*/  @!P0 NANOSLEEP.SYNCS 0x989680 ;  /* 0x009896800000895d */ /* 0x004fea0003900000 */
[----:B------:R-:W2:Y:S02]  /*c600*/  @!P0 SYNCS.PHASECHK.TRANS64 P0, [R3+URZ+0x40], R38 ;  /* 0x00004026030085a7 */ /* 0x000ea400080010ff */
[----:B--2---:R-:W-:Y:S05]  /*c610*/  @!P0 BRA `(.L_x_160) ;  /* 0xfffffffc00f08947 */ /* 0x004fea000383ffff */
[----:B------:R-:W-:Y:S05]  /*c620*/  BRA `(.L_x_161) ;  /* 0xffffff8c00d07947 */ /* 0x000fea000383ffff */
.L_x_83:
[----:B-1----:R-:W-:Y:S07]  /*c630*/  MOV R3, UR4 ;  /* 0x0000000400037c02 */ /* 0x002fee0008000f00 */
.L_x_162:
[----:B-1----:R1:W2:Y:S02]  /*c640*/  SYNCS.PHASECHK.TRANS64.TRYWAIT P0, [R3+URZ+0x48], R38 ;  /* 0x00004826030075a7 */ /* 0x0022a400080011ff */
[----:B--2---:R-:W-:Y:S05]  /*c650*/  @!P0 NANOSLEEP.SYNCS 0x989680 ;  /* 0x009896800000895d */ /* 0x004fea0003900000 */
[----:B------:R-:W2:Y:S02]  /*c660*/  @!P0 SYNCS.PHASECHK.TRANS64 P0, [R3+URZ+0x48], R38 ;  /* 0x00004826030085a7 */ /* 0x000ea400080010ff */
[----:B--2---:R-:W-:Y:S05]  /*c670*/  @!P0 BRA `(.L_x_162) ;  /* 0xfffffffc00f08947 */ /* 0x004fea000383ffff */
[----:B------:R-:W-:Y:S05]  /*c680*/  BRA `(.L_x_163) ;  /* 0xffffff9000187947 */ /* 0x000fea000383ffff */
.L_x_85:
[----:B------:R-:W-:-:S07]  /*c690*/  MOV R0, UR4 ;  /* 0x0000000400007c02 */ /* 0x000fce0008000f00 */
.L_x_164:
[----:B-1----:R1:W2:Y:S02]  /*c6a0*/  SYNCS.PHASECHK.TRANS64.TRYWAIT P0, [R0+URZ+0x30], R3 ;  /* 0x00003003000075a7 */ /* 0x0022a400080011ff */
[----:B--2---:R-:W-:Y:S05]  /*c6b0*/  @!P0 NANOSLEEP.SYNCS 0x989680 ;  /* 0x009896800000895d */ /* 0x004fea0003900000 */
[----:B------:R-:W2:Y:S02]  /*c6c0*/  @!P0 SYNCS.PHASECHK.TRANS64 P0, [R0+URZ+0x30], R3 ;  /* 0x00003003000085a7 */ /* 0x000ea400080010ff */
[----:B--2---:R-:W-:Y:S05]  /*c6d0*/  @!P0 BRA `(.L_x_164) ;  /* 0xfffffffc00f08947 */ /* 0x004fea000383ffff */
[----:B------:R-:W-:Y:S05]  /*c6e0*/  BRA `(.L_x_165) ;  /* 0xffffff9000dc7947 */ /* 0x000fea000383ffff */
.L_x_86:
[----:B-1----:R-:W-:-:S07]  /*c6f0*/  MOV R0, UR4 ;  /* 0x0000000400007c02 */ /* 0x002fce0008000f00 */
.L_x_166:
[----:B-1----:R1:W2:Y:S02]  /*c700*/  SYNCS.PHASECHK.TRANS64.TRYWAIT P0, [R0+URZ+0x38], R3 ;  /* 0x00003803000075a7 */ /* 0x0022a400080011ff */
[----:B--2---:R-:W-:Y:S05]  /*c710*/  @!P0 NANOSLEEP.SYNCS 0x989680 ;  /* 0x009896800000895d */ /* 0x004fea0003900000 */
[----:B------:R-:W2:Y:S02]  /*c720*/  @!P0 SYNCS.PHASECHK.TRANS64 P0, [R0+URZ+0x38], R3 ;  /* 0x00003803000085a7 */ /* 0x000ea400080010ff */
[----:B--2---:R-:W-:Y:S05]  /*c730*/  @!P0 BRA `(.L_x_166) ;  /* 0xfffffffc00f08947 */ /* 0x004fea000383ffff */
[----:B------:R-:W-:Y:S05]  /*c740*/  BRA `(.L_x_167) ;  /* 0xffffff9000cc7947 */ /* 0x000fea000383ffff */
.L_x_87:
[----:B-1----:R-:W-:-:S07]  /*c750*/  MOV R0, UR4 ;  /* 0x0000000400007c02 */ /* 0x002fce0008000f00 */
.L_x_168:
[----:B-1----:R1:W2:Y:S02]  /*c760*/  SYNCS.PHASECHK.TRANS64.TRYWAIT P0, [R0+URZ+0x40], R3 ;  /* 0x00004003000075a7 */ /* 0x0022a400080011ff */
[----:B--2---:R-:W-:Y:S05]  /*c770*/  @!P0 NANOSLEEP.SYNCS 0x989680 ;  /* 0x009896800000895d */ /* 0x004fea0003900000 */
[----:B------:R-:W2:Y:S02]  /*c780*/  @!P0 SYNCS.PHASECHK.TRANS64 P0, [R0+URZ+0x40], R3 ;  /* 0x00004003000085a7 */ /* 0x000ea400080010ff */
[----:B--2---:R-:W-:Y:S05]  /*c790*/  @!P0 BRA `(.L_x_168) ;  /* 0xfffffffc00f08947 */ /* 0x004fea000383ffff */
[----:B------:R-:W-:Y:S05]  /*c7a0*/  BRA `(.L_x_169) ;  /* 0xffffff9000bc7947 */ /* 0x000fea000383ffff */
.L_x_89:
[----:B--2---:R2:W3:Y:S02]  /*c7b0*/  SYNCS.PHASECHK.TRANS64.TRYWAIT P0, [R0+URZ+0x60], R3 ;  /* 0x00006003000075a7 */ /* 0x0044e400080011ff */
[----:B---3--:R-:W-:Y:S05]  /*c7c0*/  @!P0 NANOSLEEP.SYNCS 0x989680 ;  /* 0x009896800000895d */ /* 0x008fea0003900000 */
[----:B------:R-:W3:Y:S02]  /*c7d0*/  @!P0 SYNCS.PHASECHK.TRANS64 P0, [R0+URZ+0x60], R3 ;  /* 0x00006003000085a7 */ /* 0x000ee400080010ff */
[----:B---3--:R-:W-:Y:S05]  /*c7e0*/  @!P0 BRA `(.L_x_89) ;  /* 0xfffffffc00f08947 */ /* 0x008fea000383ffff */
[----:B------:R-:W-:Y:S05]  /*c7f0*/  BRA `(.L_x_170) ;  /* 0xffffff94008c7947 */ /* 0x000fea000383ffff */
.L_x_100:
[----:B-1----:R-:W-:Y:S04]  /*c800*/  MOV R0, UR36 ;  /* 0x0000002400007c02 */ /* 0x002fe80008000f00 */
[----:B------:R1:W3:Y:S03]  /*c810*/  SYNCS.PHASECHK.TRANS64.TRYWAIT P0, [R0+URZ+0x10], R5 ;  /* 0x00001005000075a7 */ /* 0x0002e600080011ff */
[----:B---3--:R-:W-:Y:S05]  /*c820*/  @!P0 NANOSLEEP.SYNCS 0x989680 ;  /* 0x009896800000895d */ /* 0x008fea0003900000 */
[----:B------:R-:W3:Y:S02]  /*c830*/  @!P0 SYNCS.PHASECHK.TRANS64 P0, [R0+URZ+0x10], R5 ;  /* 0x00001005000085a7 */ /* 0x000ee400080010ff */
[----:B---3--:R-:W-:Y:S05]  /*c840*/  @!P0 BRA `(.L_x_100) ;  /* 0xfffffffc00ec8947 */ /* 0x008fea000383ffff */
[----:B------:R-:W-:Y:S05]  /*c850*/  BRA `(.L_x_99) ;  /* 0xffffffa400087947 */ /* 0x000fea000383ffff */
.L_x_102:
[----:B-1----:R-:W-:Y:S04]  /*c860*/  MOV R0, UR36 ;  /* 0x0000002400007c02 */ /* 0x002fe80008000f00 */
[----:B------:R1:W4:Y:S03]  /*c870*/  SYNCS.PHASECHK.TRANS64.TRYWAIT P1, [R0+URZ+0x80], R3 ;  /* 0x00008003000075a7 */ /* 0x00032600080211ff */
[----:B----4-:R-:W-:Y:S05]  /*c880*/  @!P1 NANOSLEEP.SYNCS 0x989680 ;  /* 0x009896800000995d */ /* 0x010fea0003900000 */
[----:B------:R-:W4:Y:S02]  /*c890*/  @!P1 SYNCS.PHASECHK.TRANS64 P1, [R0+URZ+0x80], R3 ;  /* 0x00008003000095a7 */ /* 0x000f2400080210ff */
[----:B----4-:R-:W-:Y:S05]  /*c8a0*/  @!P1 BRA `(.L_x_102) ;  /* 0xfffffffc00ec9947 */ /* 0x010fea000383ffff */
[----:B------:R-:W-:Y:S05]  /*c8b0*/  BRA `(.L_x_101) ;  /* 0xffffffa400407947 */ /* 0x000fea000383ffff */
.L_x_111:
[----:B--2---:R2:W4:Y:S02]  /*c8c0*/  SYNCS.PHASECHK.TRANS64.TRYWAIT P0, [R3+URZ+0x10], R0 ;  /* 0x00001000030075a7 */ /* 0x00452400080011ff */
[----:B----4-:R-:W-:Y:S05]  /*c8d0*/  @!P0 NANOSLEEP.SYNCS 0x989680 ;  /* 0x009896800000895d */ /* 0x010fea0003900000 */
[----:B------:R-:W4:Y:S02]  /*c8e0*/  @!P0 SYNCS.PHASECHK.TRANS64 P0, [R3+URZ+0x10], R0 ;  /* 0x00001000030085a7 */ /* 0x000f2400080010ff */
[----:B----4-:R-:W-:Y:S05]  /*c8f0*/  @!P0 BRA `(.L_x_111) ;  /* 0xfffffffc00f08947 */ /* 0x010fea000383ffff */
[----:B------:R-:W-:Y:S05]  /*c900*/  BRA `(.L_x_110) ;  /* 0xffffffb800107947 */ /* 0x000fea000383ffff */
.L_x_119:
[----:B-1----:R1:W4:Y:S02]  /*c910*/  SYNCS.PHASECHK.TRANS64.TRYWAIT P0, [R3+URZ+0x10], R6 ;  /* 0x00001006030075a7 */ /* 0x00232400080011ff */
[----:B----4-:R-:W-:Y:S05]  /*c920*/  @!P0 NANOSLEEP.SYNCS 0x989680 ;  /* 0x009896800000895d */ /* 0x010fea0003900000 */
[----:B------:R-:W4:Y:S02]  /*c930*/  @!P0 SYNCS.PHASECHK.TRANS64 P0, [R3+URZ+0x10], R6 ;  /* 0x00001006030085a7 */ /* 0x000f2400080010ff */
[----:B----4-:R-:W-:Y:S05]  /*c940*/  @!P0 BRA `(.L_x_119) ;  /* 0xfffffffc00f08947 */ /* 0x010fea000383ffff */
[----:B------:R-:W-:Y:S05]  /*c950*/  BRA `(.L_x_118) ;  /* 0xffffffcc00187947 */ /* 0x000fea000383ffff */
.L_x_127:
[----:B-1----:R1:W2:Y:S02]  /*c960*/  SYNCS.PHASECHK.TRANS64.TRYWAIT P0, [R3+URZ+0x10], R0 ;  /* 0x00001000030075a7 */ /* 0x0022a400080011ff */
[----:B--2---:R-:W-:Y:S05]  /*c970*/  @!P0 NANOSLEEP.SYNCS 0x989680 ;  /* 0x009896800000895d */ /* 0x004fea0003900000 */
[----:B------:R-:W2:Y:S02]  /*c980*/  @!P0 SYNCS.PHASECHK.TRANS64 P0, [R3+URZ+0x10], R0 ;  /* 0x00001000030085a7 */ /* 0x000ea400080010ff */
[----:B--2---:R-:W-:Y:S05]  /*c990*/  @!P0 BRA `(.L_x_127) ;  /* 0xfffffffc00f08947 */ /* 0x004fea000383ffff */
[----:B------:R-:W-:Y:S05]  /*c9a0*/  BRA `(.L_x_126) ;  /* 0xffffffe000187947 */ /* 0x000fea000383ffff */
        .weak           $__internal_0_$__cuda_sm10x_tcgen05_guardrail_trap_col_being_dealloced_not_returned_by_alloc
        .type           $__internal_0_$__cuda_sm10x_tcgen05_guardrail_trap_col_being_dealloced_not_returned_by_alloc,@function
        .size           $__internal_0_$__cuda_sm10x_tcgen05_guardrail_trap_col_being_dealloced_not_returned_by_alloc,($__internal_1_$__cuda_sm10x_tcgen05_guardrail_trap_phase_invalid_during_alloc - $__internal_0_$__cuda_sm10x_tcgen05_guardrail_trap_col_being_dealloced_not_returned_by_alloc)
$__internal_0_$__cuda_sm10x_tcgen05_guardrail_trap_col_being_dealloced_not_returned_by_alloc:
[----:B------:R-:W-:Y:S05]  /*c9b0*/  BPT.TRAP 0x1 ;  /* 0x000000040000795c */ /* 0x000fea0000300000 */
[----:B------:R-:W-:-:S04]  /*c9c0*/  HFMA2 R3, -RZ, RZ, 0, 0 ;  /* 0x00000000ff037431 */ /* 0x000fc800000001ff */
[----:B------:R-:W-:Y:S05]  /*c9d0*/  RET.REL.NODEC R2 `(_ZN7cutlass13device_kernelINS_4gemm6kernel13GemmUniversalIN4cute5tupleIJiiiiEEENS1_10collective13CollectiveMmaINS1_46MainloopSm100TmaUmmaWarpSpecializedBlockScaledILi1ELi2ELi1ENS5_IJNS4_1CILi1EEENSA_ILi2EEESB_EEEEENS5_IJNSA_ILi128EEENSA_ILi256EEESG_EEENS5_IJNS_12float_e4m3_tENS_13float_ue8m0_tEEEENS5_IJNS5_IJlSB_lEEENS4_6LayoutINS5_IJNS5_IJNS5_IJNSA_ILi32EEENSA_ILi4EEEEEEiEEESQ_NS5_IJSB_iEEEEEENS5_IJNS5_IJNS5_IJNSA_ILi16EEESO_EEEiEEENS5_IJNS5_IJNSA_ILi0EEESB_EEENSA_ILi512EEEEEENS5_IJSW_iEEEEEEEEEEESK_S13_NS4_8TiledMMAINS4_8MMA_AtomIJNS4_21SM100_MMA_MXF8F6F4_SSISI_SI_fSJ_Li128ELi256ELNS4_4UMMA5MajorE0ELS18_0ELNS17_7ScaleInE0ELS19_0EEEEEENSM_INS5_IJSB_SB_SB_EEENS5_IJSW_SW_SW_EEEEENS5_IJNS4_10UnderscoreES1F_S1F_EEEEENS5_IJNS4_23SM90_TMA_LOAD_MULTICASTES1I_EEENS5_IJNS4_14ComposedLayoutINS4_7SwizzleILi3ELi4ELi3EEENS4_18smem_ptr_flag_bitsILi8EEENSM_INS5_IJNSA_ILi8EEESF_EEENS5_IJSF_SB_EEEEEEENSM_INS5_IJNS5_IJNS5_IJSP_SB_EEENS5_IJSN_SB_EEEEEESB_NS5_IJSO_SC_EEEEEENS5_IJNS5_IJNS5_IJSU_SY_EEESX_EEESW_NS5_IJSB_SY_EEEEEEEEEEEvNS4_8identityENS5_IJNS4_13SM90_TMA_LOADES26_EEENS5_IJS1T_NSM_INS5_IJNS5_IJNS5_IJSP_SC_EEES1V_EEESB_S1X_EEENS5_IJS20_SW_NS5_IJSB_NSA_ILi1024EEEEEEEEEEEEEEvS25_EENS_8epilogue10collective18CollectiveEpilogueINS2H_23Sm100TmaWarpSpecializedILi4ELi2ELi64ELb1ELb0EEEJSH_NS5_IJNSM_ISF_SB_EENSM_INSA_ILi64EEESB_EEEEENS_10bfloat16_tESL_S2Q_SL_NS2H_6fusion15FusionCallbacksIS2L_NS2R_17LinearCombinationIS2Q_fS2Q_fLNS_15FloatRoundStyleE2EEESH_S2P_JEEENS4_5SM1004TMEM4LOAD26SM100_TMEM_LOAD_32dp32b64xES26_NS1K_IS1M_NS1N_ILi16EEENSM_INS5_IJS1P_S2N_EEENS5_IJS2N_SB_EEEEEEENS4_39AutoVectorizingCopyWithAssumedAlignmentILi128EEENS4_14SM90_TMA_STOREES35_S37_S37_EEEvvEEEEvNT_6ParamsE) ;  /* 0xffffff3402887950 */ /* 0x000fea0003c3ffff */
        .weak           $__internal_1_$__cuda_sm10x_tcgen05_guardrail_trap_phase_invalid_during_alloc
        .type           $__internal_1_$__cuda_sm10x_tcgen05_guardrail_trap_phase_invalid_during_alloc,@function
        .size           $__internal_1_$__cuda_sm10x_tcgen05_guardrail_trap_phase_invalid_during_alloc,($__internal_2_$__cuda_sm10x_tcgen05_guardrail_trap_unallocated_columns_being_dealloced - $__internal_1_$__cuda_sm10x_tcgen05_guardrail_trap_phase_invalid_during_alloc)
$__internal_1_$__cuda_sm10x_tcgen05_guardrail_trap_phase_invalid_during_alloc:
[----:B------:R-:W-:Y:S05]  /*c9e0*/  BPT.TRAP 0x1 ;  /* 0x000000040000795c */ /* 0x000fea0000300000 */
[----:B------:R-:W-:-:S04]  /*c9f0*/  MOV R3, 0x0 ;  /* 0x0000000000037802 */ /* 0x000fc80000000f00 */
[----:B------:R-:W-:Y:S05]  /*ca00*/  RET.REL.NODEC R2 `(_ZN7cutlass13device_kernelINS_4gemm6kernel13GemmUniversalIN4cute5tupleIJiiiiEEENS1_10collective13CollectiveMmaINS1_46MainloopSm100TmaUmmaWarpSpecializedBlockScaledILi1ELi2ELi1ENS5_IJNS4_1CILi1EEENSA_ILi2EEESB_EEEEENS5_IJNSA_ILi128EEENSA_ILi256EEESG_EEENS5_IJNS_12float_e4m3_tENS_13float_ue8m0_tEEEENS5_IJNS5_IJlSB_lEEENS4_6LayoutINS5_IJNS5_IJNS5_IJNSA_ILi32EEENSA_ILi4EEEEEEiEEESQ_NS5_IJSB_iEEEEEENS5_IJNS5_IJNS5_IJNSA_ILi16EEESO_EEEiEEENS5_IJNS5_IJNSA_ILi0EEESB_EEENSA_ILi512EEEEEENS5_IJSW_iEEEEEEEEEEESK_S13_NS4_8TiledMMAINS4_8MMA_AtomIJNS4_21SM100_MMA_MXF8F6F4_SSISI_SI_fSJ_Li128ELi256ELNS4_4UMMA5MajorE0ELS18_0ELNS17_7ScaleInE0ELS19_0EEEEEENSM_INS5_IJSB_SB_SB_EEENS5_IJSW_SW_SW_EEEEENS5_IJNS4_10UnderscoreES1F_S1F_EEEEENS5_IJNS4_23SM90_TMA_LOAD_MULTICASTES1I_EEENS5_IJNS4_14ComposedLayoutINS4_7SwizzleILi3ELi4ELi3EEENS4_18smem_ptr_flag_bitsILi8EEENSM_INS5_IJNSA_ILi8EEESF_EEENS5_IJSF_SB_EEEEEEENSM_INS5_IJNS5_IJNS5_IJSP_SB_EEENS5_IJSN_SB_EEEEEESB_NS5_IJSO_SC_EEEEEENS5_IJNS5_IJNS5_IJSU_SY_EEESX_EEESW_NS5_IJSB_SY_EEEEEEEEEEEvNS4_8identityENS5_IJNS4_13SM90_TMA_LOADES26_EEENS5_IJS1T_NSM_INS5_IJNS5_IJNS5_IJSP_SC_EEES1V_EEESB_S1X_EEENS5_IJS20_SW_NS5_IJSB_NSA_ILi1024EEEEEEEEEEEEEEvS25_EENS_8epilogue10collective18CollectiveEpilogueINS2H_23Sm100TmaWarpSpecializedILi4ELi2ELi64ELb1ELb0EEEJSH_NS5_IJNSM_ISF_SB_EENSM_INSA_ILi64EEESB_EEEEENS_10bfloat16_tESL_S2Q_SL_NS2H_6fusion15FusionCallbacksIS2L_NS2R_17LinearCombinationIS2Q_fS2Q_fLNS_15FloatRoundStyleE2EEESH_S2P_JEEENS4_5SM1004TMEM4LOAD26SM100_TMEM_LOAD_32dp32b64xES26_NS1K_IS1M_NS1N_ILi16EEENSM_INS5_IJS1P_S2N_EEENS5_IJS2N_SB_EEEEEEENS4_39AutoVectorizingCopyWithAssumedAlignmentILi128EEENS4_14SM90_TMA_STOREES35_S37_S37_EEEvvEEEEvNT_6ParamsE) ;  /* 0xffffff34027c7950 */ /* 0x000fea0003c3ffff */
        .weak           $__internal_2_$__cuda_sm10x_tcgen05_guardrail_trap_unallocated_columns_being_dealloced
        .type           $__internal_2_$__cuda_sm10x_tcgen05_guardrail_trap_unallocated_columns_being_dealloced,@function
        .size           $__internal_2_$__cuda_sm10x_tcgen05_guardrail_trap_unallocated_columns_being_dealloced,(.L_x_172 - $__internal_2_$__cuda_sm10x_tcgen05_guardrail_trap_unallocated_columns_being_dealloced)
$__internal_2_$__cuda_sm10x_tcgen05_guardrail_trap_unallocated_columns_being_dealloced:
[----:B------:R-:W-:Y:S05]  /*ca10*/  BPT.TRAP 0x1 ;  /* 0x000000040000795c */ /* 0x000fea0000300000 */
[----:B------:R-:W-:-:S04]  /*ca20*/  HFMA2 R3, -RZ, RZ, 0, 0 ;  /* 0x00000000ff037431 */ /* 0x000fc800000001ff */
[----:B------:R-:W-:Y:S05]  /*ca30*/  RET.REL.NODEC R2 `(_ZN7cutlass13device_kernelINS_4gemm6kernel13GemmUniversalIN4cute5tupleIJiiiiEEENS1_10collective13CollectiveMmaINS1_46MainloopSm100TmaUmmaWarpSpecializedBlockScaledILi1ELi2ELi1ENS5_IJNS4_1CILi1EEENSA_ILi2EEESB_EEEEENS5_IJNSA_ILi128EEENSA_ILi256EEESG_EEENS5_IJNS_12float_e4m3_tENS_13float_ue8m0_tEEEENS5_IJNS5_IJlSB_lEEENS4_6LayoutINS5_IJNS5_IJNS5_IJNSA_ILi32EEENSA_ILi4EEEEEEiEEESQ_NS5_IJSB_iEEEEEENS5_IJNS5_IJNS5_IJNSA_ILi16EEESO_EEEiEEENS5_IJNS5_IJNSA_ILi0EEESB_EEENSA_ILi512EEEEEENS5_IJSW_iEEEEEEEEEEESK_S13_NS4_8TiledMMAINS4_8MMA_AtomIJNS4_21SM100_MMA_MXF8F6F4_SSISI_SI_fSJ_Li128ELi256ELNS4_4UMMA5MajorE0ELS18_0ELNS17_7ScaleInE0ELS19_0EEEEEENSM_INS5_IJSB_SB_SB_EEENS5_IJSW_SW_SW_EEEEENS5_IJNS4_10UnderscoreES1F_S1F_EEEEENS5_IJNS4_23SM90_TMA_LOAD_MULTICASTES1I_EEENS5_IJNS4_14ComposedLayoutINS4_7SwizzleILi3ELi4ELi3EEENS4_18smem_ptr_flag_bitsILi8EEENSM_INS5_IJNSA_ILi8EEESF_EEENS5_IJSF_SB_EEEEEEENSM_INS5_IJNS5_IJNS5_IJSP_SB_EEENS5_IJSN_SB_EEEEEESB_NS5_IJSO_SC_EEEEEENS5_IJNS5_IJNS5_IJSU_SY_EEESX_EEESW_NS5_IJSB_SY_EEEEEEEEEEEvNS4_8identityENS5_IJNS4_13SM90_TMA_LOADES26_EEENS5_IJS1T_NSM_INS5_IJNS5_IJNS5_IJSP_SC_EEES1V_EEESB_S1X_EEENS5_IJS20_SW_NS5_IJSB_NSA_ILi1024EEEEEEEEEEEEEEvS25_EENS_8epilogue10collective18CollectiveEpilogueINS2H_23Sm100TmaWarpSpecializedILi4ELi2ELi64ELb1ELb0EEEJSH_NS5_IJNSM_ISF_SB_EENSM_INSA_ILi64EEESB_EEEEENS_10bfloat16_tESL_S2Q_SL_NS2H_6fusion15FusionCallbacksIS2L_NS2R_17LinearCombinationIS2Q_fS2Q_fLNS_15FloatRoundStyleE2EEESH_S2P_JEEENS4_5SM1004TMEM4LOAD26SM100_TMEM_LOAD_32dp32b64xES26_NS1K_IS1M_NS1N_ILi16EEENSM_INS5_IJS1P_S2N_EEENS5_IJS2N_SB_EEEEEEENS4_39AutoVectorizingCopyWithAssumedAlignmentILi128EEENS4_14SM90_TMA_STOREES35_S37_S37_EEEvvEEEEvNT_6ParamsE) ;  /* 0xffffff3402707950 */ /* 0x000fea0003c3ffff */
.L_x_171:
[----:B------:R-:W-:-:S00]  /*ca40*/  BRA `(.L_x_171) ;  /* 0xfffffffc00fc7947 */ /* 0x000fc0000383ffff */
[----:B------:R-:W-:-:S00]  /*ca50*/  NOP ;  /* 0x0000000000007918 */ /* 0x000fc00000000000 */
        /* <DEDUP_REMOVED lines=10> */
.L_x_172:


//--------------------- .nv.global.init           --------------------------
	.section	.nv.global.init,"aw",@progbits
.nv.global.init:
	.type		$str$27,@object
	.size		$str$27,($str$28 - $str$27)
$str$27:
        /*0000*/ 	.byte	0x28, 0x61, 0x64, 0x64, 0x72, 0x65, 0x73, 0x73, 0x20, 0x26, 0x20, 0x6d, 0x61, 0x73, 0x6b, 0x29
        /*0010*/ 	.byte	0x20, 0x3d, 0x3d, 0x20, 0x30, 0x00
	.type		$str$28,@object
	.size		$str$28,($str$26 - $str$28)
$str$28:
        /*0016*/ 	.byte	0x2f, 0x74, 0x6d, 0x70, 0x2f, 0x63, 0x75, 0x74, 0x6c, 0x61, 0x73, 0x73, 0x5f, 0x73, 0x77, 0x65
        /*0026*/ 	.byte	0x65, 0x70, 0x5f, 0x73, 0x72, 0x63, 0x2f, 0x69, 0x6e, 0x63, 0x6c, 0x75, 0x64, 0x65, 0x2f, 0x63
        /*0036*/ 	.byte	0x75, 0x74, 0x65, 0x2f, 0x70, 0x6f, 0x69, 0x6e, 0x74, 0x65, 0x72, 0x5f, 0x66, 0x6c, 0x61, 0x67
        /*0046*/ 	.byte	0x67, 0x65, 0x64, 0x2e, 0x68, 0x70, 0x70, 0x00
	.type		$str$26,@object
	.size		$str$26,($str$25 - $str$26)
$str$26:
        /*004e*/ 	.byte	0x2f, 0x74, 0x6d, 0x70, 0x2f, 0x63, 0x75, 0x74, 0x6c, 0x61, 0x73, 0x73, 0x5f, 0x73, 0x77, 0x65
        /*005e*/ 	.byte	0x65, 0x70, 0x5f, 0x73, 0x72, 0x63, 0x2f, 0x69, 0x6e, 0x63, 0x6c, 0x75, 0x64, 0x65, 0x2f, 0x63
        /*006e*/ 	.byte	0x75, 0x74, 0x65, 0x2f, 0x61, 0x74, 0x6f, 0x6d, 0x2f, 0x63, 0x6f, 0x70, 0x79, 0x5f, 0x74, 0x72
        /*007e*/ 	.byte	0x61, 0x69, 0x74, 0x73, 0x5f, 0x73, 0x6d, 0x31, 0x30, 0x30, 0x2e, 0x68, 0x70, 0x70, 0x00
	.type		$str$25,@object
	.size		$str$25,(__unnamed_1 - $str$25)
$str$25:
        /*008d*/ 	.byte	0x28, 0x28, 0x75, 0x69, 0x6e, 0x74, 0x33, 0x32, 0x5f, 0x74, 0x28, 0x74, 0x68, 0x72, 0x65, 0x61
        /*009d*/ 	.byte	0x64, 0x49, 0x64, 0x78, 0x2e, 0x78, 0x29, 0x20, 0x2f, 0x20, 0x33, 0x32, 0x29, 0x20, 0x25, 0x20
        /*00ad*/ 	.byte	0x34, 0x29, 0x20, 0x3d, 0x3d, 0x20, 0x28, 0x28, 0x28, 0x74, 0x6d, 0x65, 0x6d, 0x5f, 0x61, 0x64
        /*00bd*/ 	.byte	0x64, 0x72, 0x20, 0x3e, 0x3e, 0x20, 0x31, 0x36, 0x29, 0x20, 0x2f, 0x20, 0x33, 0x32, 0x29, 0x20
        /*00cd*/ 	.byte	0x25, 0x20, 0x34, 0x29, 0x00
	.type		__unnamed_1,@object
	.size		__unnamed_1,(__unnamed_2 - __unnamed_1)
__unnamed_1:
        /*00d2*/ 	.byte	0x61, 0x75, 0x74, 0x6f, 0x20, 0x63, 0x75, 0x74, 0x65, 0x3a, 0x3a, 0x61, 0x73, 0x5f, 0x70, 0x6f
        /* <DEDUP_REMOVED lines=24> */
        /*0262*/ 	.byte	0x38, 0x31, 0x39, 0x32, 0x3e, 0x3e, 0x3e, 0x3e, 0x5d, 0x00
	.type		__unnamed_2,@object
	.size		__unnamed_2,(.L_2 - __unnamed_2)
__unnamed_2:
        /* <DEDUP_REMOVED lines=43> */
        /*051c*/ 	.byte	0x74, 0x65, 0x3a, 0x3a, 0x43, 0x3c, 0x30, 0x3e, 0x3e, 0x3e, 0x3e, 0x5d, 0x00
.L_2:


//--------------------- .nv.shared._ZN7cutlass13device_kernelINS_4gemm6kernel13GemmUniversalIN4cute5tupleIJiiiiEEENS1_10collective13CollectiveMmaINS1_46MainloopSm100TmaUmmaWarpSpecializedBlockScaledILi1ELi2ELi1ENS5_IJNS4_1CILi1EEENSA_ILi2EEESB_EEEEENS5_IJNSA_ILi128EEENSA_ILi256EEESG_EEENS5_IJNS_12float_e4m3_tENS_13float_ue8m0_tEEEENS5_IJNS5_IJlSB_lEEENS4_6LayoutINS5_IJNS5_IJNS5_IJNSA_ILi32EEENSA_ILi4EEEEEEiEEESQ_NS5_IJSB_iEEEEEENS5_IJNS5_IJNS5_IJNSA_ILi16EEESO_EEEiEEENS5_IJNS5_IJNSA_ILi0EEESB_EEENSA_ILi512EEEEEENS5_IJSW_iEEEEEEEEEEESK_S13_NS4_8TiledMMAINS4_8MMA_AtomIJNS4_21SM100_MMA_MXF8F6F4_SSISI_SI_fSJ_Li128ELi256ELNS4_4UMMA5MajorE0ELS18_0ELNS17_7ScaleInE0ELS19_0EEEEEENSM_INS5_IJSB_SB_SB_EEENS5_IJSW_SW_SW_EEEEENS5_IJNS4_10UnderscoreES1F_S1F_EEEEENS5_IJNS4_23SM90_TMA_LOAD_MULTICASTES1I_EEENS5_IJNS4_14ComposedLayoutINS4_7SwizzleILi3ELi4ELi3EEENS4_18smem_ptr_flag_bitsILi8EEENSM_INS5_IJNSA_ILi8EEESF_EEENS5_IJSF_SB_EEEEEEENSM_INS5_IJNS5_IJNS5_IJSP_SB_EEENS5_IJSN_SB_EEEEEESB_NS5_IJSO_SC_EEEEEENS5_IJNS5_IJNS5_IJSU_SY_EEESX_EEESW_NS5_IJSB_SY_EEEEEEEEEEEvNS4_8identityENS5_IJNS4_13SM90_TMA_LOADES26_EEENS5_IJS1T_NSM_INS5_IJNS5_IJNS5_IJSP_SC_EEES1V_EEESB_S1X_EEENS5_IJS20_SW_NS5_IJSB_NSA_ILi1024EEEEEEEEEEEEEEvS25_EENS_8epilogue10collective18CollectiveEpilogueINS2H_23Sm100TmaWarpSpecializedILi4ELi2ELi64ELb1ELb0EEEJSH_NS5_IJNSM_ISF_SB_EENSM_INSA_ILi64EEESB_EEEEENS_10bfloat16_tESL_S2Q_SL_NS2H_6fusion15FusionCallbacksIS2L_NS2R_17LinearCombinationIS2Q_fS2Q_fLNS_15FloatRoundStyleE2EEESH_S2P_JEEENS4_5SM1004TMEM4LOAD26SM100_TMEM_LOAD_32dp32b64xES26_NS1K_IS1M_NS1N_ILi16EEENSM_INS5_IJS1P_S2N_EEENS5_IJS2N_SB_EEEEEEENS4_39AutoVectorizingCopyWithAssumedAlignmentILi128EEENS4_14SM90_TMA_STOREES35_S37_S37_EEEvvEEEEvNT_6ParamsE --------------------------
	.section	.nv.shared._ZN7cutlass13device_kernelINS_4gemm6kernel13GemmUniversalIN4cute5tupleIJiiiiEEENS1_10collective13CollectiveMmaINS1_46MainloopSm100TmaUmmaWarpSpecializedBlockScaledILi1ELi2ELi1ENS5_IJNS4_1CILi1EEENSA_ILi2EEESB_EEEEENS5_IJNSA_ILi128EEENSA_ILi256EEESG_EEENS5_IJNS_12float_e4m3_tENS_13float_ue8m0_tEEEENS5_IJNS5_IJlSB_lEEENS4_6LayoutINS5_IJNS5_IJNS5_IJNSA_ILi32EEENSA_ILi4EEEEEEiEEESQ_NS5_IJSB_iEEEEEENS5_IJNS5_IJNS5_IJNSA_ILi16EEESO_EEEiEEENS5_IJNS5_IJNSA_ILi0EEESB_EEENSA_ILi512EEEEEENS5_IJSW_iEEEEEEEEEEESK_S13_NS4_8TiledMMAINS4_8MMA_AtomIJNS4_21SM100_MMA_MXF8F6F4_SSISI_SI_fSJ_Li128ELi256ELNS4_4UMMA5MajorE0ELS18_0ELNS17_7ScaleInE0ELS19_0EEEEEENSM_INS5_IJSB_SB_SB_EEENS5_IJSW_SW_SW_EEEEENS5_IJNS4_10UnderscoreES1F_S1F_EEEEENS5_IJNS4_23SM90_TMA_LOAD_MULTICASTES1I_EEENS5_IJNS4_14ComposedLayoutINS4_7SwizzleILi3ELi4ELi3EEENS4_18smem_ptr_flag_bitsILi8EEENSM_INS5_IJNSA_ILi8EEESF_EEENS5_IJSF_SB_EEEEEEENSM_INS5_IJNS5_IJNS5_IJSP_SB_EEENS5_IJSN_SB_EEEEEESB_NS5_IJSO_SC_EEEEEENS5_IJNS5_IJNS5_IJSU_SY_EEESX_EEESW_NS5_IJSB_SY_EEEEEEEEEEEvNS4_8identityENS5_IJNS4_13SM90_TMA_LOADES26_EEENS5_IJS1T_NSM_INS5_IJNS5_IJNS5_IJSP_SC_EEES1V_EEESB_S1X_EEENS5_IJS20_SW_NS5_IJSB_NSA_ILi1024EEEEEEEEEEEEEEvS25_EENS_8epilogue10collective18CollectiveEpilogueINS2H_23Sm100TmaWarpSpecializedILi4ELi2ELi64ELb1ELb0EEEJSH_NS5_IJNSM_ISF_SB_EENSM_INSA_ILi64EEESB_EEEEENS_10bfloat16_tESL_S2Q_SL_NS2H_6fusion15FusionCallbacksIS2L_NS2R_17LinearCombinationIS2Q_fS2Q_fLNS_15FloatRoundStyleE2EEESH_S2P_JEEENS4_5SM1004TMEM4LOAD26SM100_TMEM_LOAD_32dp32b64xES26_NS1K_IS1M_NS1N_ILi16EEENSM_INS5_IJS1P_S2N_EEENS5_IJS2N_SB_EEEEEEENS4_39AutoVectorizingCopyWithAssumedAlignmentILi128EEENS4_14SM90_TMA_STOREES35_S37_S37_EEEvvEEEEvNT_6ParamsE,"aw",@nobits
	.sectionflags	@""
	.align	16
	.zero		1024


//--------------------- .nv.shared.reserved.0     --------------------------
	.section	.nv.shared.reserved.0,"aw",@nobits
	.weak		__nv_reservedSMEM_offset_0_alias
	.size		__nv_reservedSMEM_offset_0_alias, 0, 64
	.other		__nv_reservedSMEM_offset_0_alias,@"STO_CUDA_RESERVED_SHARED STV_DEFAULT"
__nv_reservedSMEM_offset_0_alias:
	.zero		0
.nv.shared.reserved.0:
	.zero		64
	.weak		__nv_reservedSMEM_tcgen05_partition
	.type		__nv_reservedSMEM_tcgen05_partition,@object
	.size		__nv_reservedSMEM_tcgen05_partition,(.L_0 - __nv_reservedSMEM_tcgen05_partition)
__nv_reservedSMEM_tcgen05_partition:
	.zero		32
.L_0:


//--------------------- .nv.global                --------------------------
	.section	.nv.global,"aw",@nobits
.nv.global:
	.type		_ZN40_INTERNAL_6112d23f_4_k_cu_3caf9b03_376234cute1_E,@object
	.size		_ZN40_INTERNAL_6112d23f_4_k_cu_3caf9b03_376234cute1_E,(_ZN40_INTERNAL_6112d23f_4_k_cu_3caf9b03_376234cuda3std3__45__cpo6cbeginE - _ZN40_INTERNAL_6112d23f_4_k_cu_3caf9b03_376234cute1_E)
_ZN40_INTERNAL_6112d23f_4_k_cu_3caf9b03_376234cute1_E:
	.zero		1
	.type		_ZN40_INTERNAL_6112d23f_4_k_cu_3caf9b03_376234cuda3std3__45__cpo6cbeginE,@object
	.size		_ZN40_INTERNAL_6112d23f_4_k_cu_3caf9b03_376234cuda3std3__45__cpo6cbeginE,(_ZN40_INTERNAL_6112d23f_4_k_cu_3caf9b03_376234cuda3std3__48in_placeE - _ZN40_INTERNAL_6112d23f_4_k_cu_3caf9b03_376234cuda3std3__45__cpo6cbeginE)
_ZN40_INTERNAL_6112d23f_4_k_cu_3caf9b03_376234cuda3std3__45__cpo6cbeginE:
	.zero		1
	.type		_ZN40_INTERNAL_6112d23f_4_k_cu_3caf9b03_376234cuda3std3__48in_placeE,@object
	.size		_ZN40_INTERNAL_6112d23f_4_k_cu_3caf9b03_376234cuda3std3__48in_placeE,(_ZN40_INTERNAL_6112d23f_4_k_cu_3caf9b03_376234cuda3std6ranges3__45__cpo9iter_moveE - _ZN40_INTERNAL_6112d23f_4_k_cu_3caf9b03_376234cuda3std3__48in_placeE)
_ZN40_INTERNAL_6112d23f_4_k_cu_3caf9b03_376234cuda3std3__48in_placeE:
	.zero		1
	.type		_ZN40_INTERNAL_6112d23f_4_k_cu_3caf9b03_376234cuda3std6ranges3__45__cpo9iter_moveE,@object
	.size		_ZN40_INTERNAL_6112d23f_4_k_cu_3caf9b03_376234cuda3std6ranges3__45__cpo9iter_moveE,(_ZN40_INTERNAL_6112d23f_4_k_cu_3caf9b03_376234cuda3std3__45__cpo5beginE - _ZN40_INTERNAL_6112d23f_4_k_cu_3caf9b03_376234cuda3std6ranges3__45__cpo9iter_moveE)
_ZN40_INTERNAL_6112d23f_4_k_cu_3caf9b03_376234cuda3std6ranges3__45__cpo9iter_moveE:
	.zero		1
	.type		_ZN40_INTERNAL_6112d23f_4_k_cu_3caf9b03_376234cuda3std3__45__cpo5beginE,@object
	.size		_ZN40_INTERNAL_6112d23f_4_k_cu_3caf9b03_376234cuda3std3__45__cpo5beginE,(_ZN40_INTERNAL_6112d23f_4_k_cu_3caf9b03_376234cuda3std3__442_GLOBAL__N__6112d23f_4_k_cu_3caf9b03_376236ignoreE - _ZN40_INTERNAL_6112d23f_4_k_cu_3caf9b03_376234cuda3std3__45__cpo5beginE)
_ZN40_INTERNAL_6112d23f_4_k_cu_3caf9b03_376234cuda3std3__45__cpo5beginE:
	.zero		1
	.type		_ZN40_INTERNAL_6112d23f_4_k_cu_3caf9b03_376234cuda3std3__442_GLOBAL__N__6112d23f_4_k_cu_3caf9b03_376236ignoreE,@object
	.size		_ZN40_INTERNAL_6112d23f_4_k_cu_3caf9b03_376234cuda3std3__442_GLOBAL__N__6112d23f_4_k_cu_3caf9b03_376236ignoreE,(_ZN40_INTERNAL_6112d23f_4_k_cu_3caf9b03_376234cute7productE - _ZN40_INTERNAL_6112d23f_4_k_cu_3caf9b03_376234cuda3std3__442_GLOBAL__N__6112d23f_4_k_cu_3caf9b03_376236ignoreE)
_ZN40_INTERNAL_6112d23f_4_k_cu_3caf9b03_376234cuda3std3__442_GLOBAL__N__6112d23f_4_k_cu_3caf9b03_376236ignoreE:
	.zero		1
	.type		_ZN40_INTERNAL_6112d23f_4_k_cu_3caf9b03_376234cute7productE,@object
	.size		_ZN40_INTERNAL_6112d23f_4_k_cu_3caf9b03_376234cute7productE,(_ZN40_INTERNAL_6112d23f_4_k_cu_3caf9b03_376234cuda3std3__45__cpo3endE - _ZN40_INTERNAL_6112d23f_4_k_cu_3caf9b03_376234cute7productE)
_ZN40_INTERNAL_6112d23f_4_k_cu_3caf9b03_376234cute7productE:
	.zero		1
	.type		_ZN40_INTERNAL_6112d23f_4_k_cu_3caf9b03_376234cuda3std3__45__cpo3endE,@object
	.size		_ZN40_INTERNAL_6112d23f_4_k_cu_3caf9b03_376234cuda3std3__45__cpo3endE,(_ZN40_INTERNAL_6112d23f_4_k_cu_3caf9b03_376234cuda3std3__419piecewise_constructE - _ZN40_INTERNAL_6112d23f_4_k_cu_3caf9b03_376234cuda3std3__45__cpo3endE)
_ZN40_INTERNAL_6112d23f_4_k_cu_3caf9b03_376234cuda3std3__45__cpo3endE:
	.zero		1
	.type		_ZN40_INTERNAL_6112d23f_4_k_cu_3caf9b03_376234cuda3std3__419piecewise_constructE,@object
	.size		_ZN40_INTERNAL_6112d23f_4_k_cu_3caf9b03_376234cuda3std3__419piecewise_constructE,(_ZN40_INTERNAL_6112d23f_4_k_cu_3caf9b03_376234cuda3std3__45__cpo4cendE - _ZN40_INTERNAL_6112d23f_4_k_cu_3caf9b03_376234cuda3std3__419piecewise_constructE)
_ZN40_INTERNAL_6112d23f_4_k_cu_3caf9b03_376234cuda3std3__419piecewise_constructE:
	.zero		1
	.type		_ZN40_INTERNAL_6112d23f_4_k_cu_3caf9b03_376234cuda3std3__45__cpo4cendE,@object
	.size		_ZN40_INTERNAL_6112d23f_4_k_cu_3caf9b03_376234cuda3std3__45__cpo4cendE,(_ZN40_INTERNAL_6112d23f_4_k_cu_3caf9b03_376234cuda3std6ranges3__45__cpo4swapE - _ZN40_INTERNAL_6112d23f_4_k_cu_3caf9b03_376234cuda3std3__45__cpo4cendE)
_ZN40_INTERNAL_6112d23f_4_k_cu_3caf9b03_376234cuda3std3__45__cpo4cendE:
	.zero		1
	.type		_ZN40_INTERNAL_6112d23f_4_k_cu_3caf9b03_376234cuda3std6ranges3__45__cpo4swapE,@object
	.size		_ZN40_INTERNAL_6112d23f_4_k_cu_3caf9b03_376234cuda3std6ranges3__45__cpo4swapE,(.L_10 - _ZN40_INTERNAL_6112d23f_4_k_cu_3caf9b03_376234cuda3std6ranges3__45__cpo4swapE)
_ZN40_INTERNAL_6112d23f_4_k_cu_3caf9b03_376234cuda3std6ranges3__45__cpo4swapE:
	.zero		1
.L_10:


//--------------------- .nv.constant0._ZN7cutlass13device_kernelINS_4gemm6kernel13GemmUniversalIN4cute5tupleIJiiiiEEENS1_10collective13CollectiveMmaINS1_46MainloopSm100TmaUmmaWarpSpecializedBlockScaledILi1ELi2ELi1ENS5_IJNS4_1CILi1EEENSA_ILi2EEESB_EEEEENS5_IJNSA_ILi128EEENSA_ILi256EEESG_EEENS5_IJNS_12float_e4m3_tENS_13float_ue8m0_tEEEENS5_IJNS5_IJlSB_lEEENS4_6LayoutINS5_IJNS5_IJNS5_IJNSA_ILi32EEENSA_ILi4EEEEEEiEEESQ_NS5_IJSB_iEEEEEENS5_IJNS5_IJNS5_IJNSA_ILi16EEESO_EEEiEEENS5_IJNS5_IJNSA_ILi0EEESB_EEENSA_ILi512EEEEEENS5_IJSW_iEEEEEEEEEEESK_S13_NS4_8TiledMMAINS4_8MMA_AtomIJNS4_21SM100_MMA_MXF8F6F4_SSISI_SI_fSJ_Li128ELi256ELNS4_4UMMA5MajorE0ELS18_0ELNS17_7ScaleInE0ELS19_0EEEEEENSM_INS5_IJSB_SB_SB_EEENS5_IJSW_SW_SW_EEEEENS5_IJNS4_10UnderscoreES1F_S1F_EEEEENS5_IJNS4_23SM90_TMA_LOAD_MULTICASTES1I_EEENS5_IJNS4_14ComposedLayoutINS4_7SwizzleILi3ELi4ELi3EEENS4_18smem_ptr_flag_bitsILi8EEENSM_INS5_IJNSA_ILi8EEESF_EEENS5_IJSF_SB_EEEEEEENSM_INS5_IJNS5_IJNS5_IJSP_SB_EEENS5_IJSN_SB_EEEEEESB_NS5_IJSO_SC_EEEEEENS5_IJNS5_IJNS5_IJSU_SY_EEESX_EEESW_NS5_IJSB_SY_EEEEEEEEEEEvNS4_8identityENS5_IJNS4_13SM90_TMA_LOADES26_EEENS5_IJS1T_NSM_INS5_IJNS5_IJNS5_IJSP_SC_EEES1V_EEESB_S1X_EEENS5_IJS20_SW_NS5_IJSB_NSA_ILi1024EEEEEEEEEEEEEEvS25_EENS_8epilogue10collective18CollectiveEpilogueINS2H_23Sm100TmaWarpSpecializedILi4ELi2ELi64ELb1ELb0EEEJSH_NS5_IJNSM_ISF_SB_EENSM_INSA_ILi64EEESB_EEEEENS_10bfloat16_tESL_S2Q_SL_NS2H_6fusion15FusionCallbacksIS2L_NS2R_17LinearCombinationIS2Q_fS2Q_fLNS_15FloatRoundStyleE2EEESH_S2P_JEEENS4_5SM1004TMEM4LOAD26SM100_TMEM_LOAD_32dp32b64xES26_NS1K_IS1M_NS1N_ILi16EEENSM_INS5_IJS1P_S2N_EEENS5_IJS2N_SB_EEEEEEENS4_39AutoVectorizingCopyWithAssumedAlignmentILi128EEENS4_14SM90_TMA_STOREES35_S37_S37_EEEvvEEEEvNT_6ParamsE --------------------------
	.section	.nv.constant0._ZN7cutlass13device_kernelINS_4gemm6kernel13GemmUniversalIN4cute5tupleIJiiiiEEENS1_10collective13CollectiveMmaINS1_46MainloopSm100TmaUmmaWarpSpecializedBlockScaledILi1ELi2ELi1ENS5_IJNS4_1CILi1EEENSA_ILi2EEESB_EEEEENS5_IJNSA_ILi128EEENSA_ILi256EEESG_EEENS5_IJNS_12float_e4m3_tENS_13float_ue8m0_tEEEENS5_IJNS5_IJlSB_lEEENS4_6LayoutINS5_IJNS5_IJNS5_IJNSA_ILi32EEENSA_ILi4EEEEEEiEEESQ_NS5_IJSB_iEEEEEENS5_IJNS5_IJNS5_IJNSA_ILi16EEESO_EEEiEEENS5_IJNS5_IJNSA_ILi0EEESB_EEENSA_ILi512EEEEEENS5_IJSW_iEEEEEEEEEEESK_S13_NS4_8TiledMMAINS4_8MMA_AtomIJNS4_21SM100_MMA_MXF8F6F4_SSISI_SI_fSJ_Li128ELi256ELNS4_4UMMA5MajorE0ELS18_0ELNS17_7ScaleInE0ELS19_0EEEEEENSM_INS5_IJSB_SB_SB_EEENS5_IJSW_SW_SW_EEEEENS5_IJNS4_10UnderscoreES1F_S1F_EEEEENS5_IJNS4_23SM90_TMA_LOAD_MULTICASTES1I_EEENS5_IJNS4_14ComposedLayoutINS4_7SwizzleILi3ELi4ELi3EEENS4_18smem_ptr_flag_bitsILi8EEENSM_INS5_IJNSA_ILi8EEESF_EEENS5_IJSF_SB_EEEEEEENSM_INS5_IJNS5_IJNS5_IJSP_SB_EEENS5_IJSN_SB_EEEEEESB_NS5_IJSO_SC_EEEEEENS5_IJNS5_IJNS5_IJSU_SY_EEESX_EEESW_NS5_IJSB_SY_EEEEEEEEEEEvNS4_8identityENS5_IJNS4_13SM90_TMA_LOADES26_EEENS5_IJS1T_NSM_INS5_IJNS5_IJNS5_IJSP_SC_EEES1V_EEESB_S1X_EEENS5_IJS20_SW_NS5_IJSB_NSA_ILi1024EEEEEEEEEEEEEEvS25_EENS_8epilogue10collective18CollectiveEpilogueINS2H_23Sm100TmaWarpSpecializedILi4ELi2ELi64ELb1ELb0EEEJSH_NS5_IJNSM_ISF_SB_EENSM_INSA_ILi64EEESB_EEEEENS_10bfloat16_tESL_S2Q_SL_NS2H_6fusion15FusionCallbacksIS2L_NS2R_17LinearCombinationIS2Q_fS2Q_fLNS_15FloatRoundStyleE2EEESH_S2P_JEEENS4_5SM1004TMEM4LOAD26SM100_TMEM_LOAD_32dp32b64xES26_NS1K_IS1M_NS1N_ILi16EEENSM_INS5_IJS1P_S2N_EEENS5_IJS2N_SB_EEEEEEENS4_39AutoVectorizingCopyWithAssumedAlignmentILi128EEENS4_14SM90_TMA_STOREES35_S37_S37_EEEvvEEEEvNT_6ParamsE,"a",@progbits
	.sectionflags	@""
	.align	4
.nv.constant0._ZN7cutlass13device_kernelINS_4gemm6kernel13GemmUniversalIN4cute5tupleIJiiiiEEENS1_10collective13CollectiveMmaINS1_46MainloopSm100TmaUmmaWarpSpecializedBlockScaledILi1ELi2ELi1ENS5_IJNS4_1CILi1EEENSA_ILi2EEESB_EEEEENS5_IJNSA_ILi128EEENSA_ILi256EEESG_EEENS5_IJNS_12float_e4m3_tENS_13float_ue8m0_tEEEENS5_IJNS5_IJlSB_lEEENS4_6LayoutINS5_IJNS5_IJNS5_IJNSA_ILi32EEENSA_ILi4EEEEEEiEEESQ_NS5_IJSB_iEEEEEENS5_IJNS5_IJNS5_IJNSA_ILi16EEESO_EEEiEEENS5_IJNS5_IJNSA_ILi0EEESB_EEENSA_ILi512EEEEEENS5_IJSW_iEEEEEEEEEEESK_S13_NS4_8TiledMMAINS4_8MMA_AtomIJNS4_21SM100_MMA_MXF8F6F4_SSISI_SI_fSJ_Li128ELi256ELNS4_4UMMA5MajorE0ELS18_0ELNS17_7ScaleInE0ELS19_0EEEEEENSM_INS5_IJSB_SB_SB_EEENS5_IJSW_SW_SW_EEEEENS5_IJNS4_10UnderscoreES1F_S1F_EEEEENS5_IJNS4_23SM90_TMA_LOAD_MULTICASTES1I_EEENS5_IJNS4_14ComposedLayoutINS4_7SwizzleILi3ELi4ELi3EEENS4_18smem_ptr_flag_bitsILi8EEENSM_INS5_IJNSA_ILi8EEESF_EEENS5_IJSF_SB_EEEEEEENSM_INS5_IJNS5_IJNS5_IJSP_SB_EEENS5_IJSN_SB_EEEEEESB_NS5_IJSO_SC_EEEEEENS5_IJNS5_IJNS5_IJSU_SY_EEESX_EEESW_NS5_IJSB_SY_EEEEEEEEEEEvNS4_8identityENS5_IJNS4_13SM90_TMA_LOADES26_EEENS5_IJS1T_NSM_INS5_IJNS5_IJNS5_IJSP_SC_EEES1V_EEESB_S1X_EEENS5_IJS20_SW_NS5_IJSB_NSA_ILi1024EEEEEEEEEEEEEEvS25_EENS_8epilogue10collective18CollectiveEpilogueINS2H_23Sm100TmaWarpSpecializedILi4ELi2ELi64ELb1ELb0EEEJSH_NS5_IJNSM_ISF_SB_EENSM_INSA_ILi64EEESB_EEEEENS_10bfloat16_tESL_S2Q_SL_NS2H_6fusion15FusionCallbacksIS2L_NS2R_17LinearCombinationIS2Q_fS2Q_fLNS_15FloatRoundStyleE2EEESH_S2P_JEEENS4_5SM1004TMEM4LOAD26SM100_TMEM_LOAD_32dp32b64xES26_NS1K_IS1M_NS1N_ILi16EEENSM_INS5_IJS1P_S2N_EEENS5_IJS2N_SB_EEEEEEENS4_39AutoVectorizingCopyWithAssumedAlignmentILi128EEENS4_14SM90_TMA_STOREES35_S37_S37_EEEvvEEEEvNT_6ParamsE:
	.zero		3968


//--------------------- SYMBOLS --------------------------

	.type		.nv.reservedSmem.offset0,@object
	.size		.nv.reservedSmem.offset0,0x4
	.type		.nv.reservedSmem.cap,@object
	.size		.nv.reservedSmem.cap,0x4
	.type		__assertfail,@function
